	.target	sm_80

	.elftype	@"ET_EXEC"


//--------------------- .note.nv.tkinfo           --------------------------
	.section	.note.nv.tkinfo,"",@"SHT_NOTE"
	.sectionflags	@"SHF_NOTE_NV_TKINFO"
	.tkinfo
        /*0018*/ 	.word	0x00000002
        /*0030*/ 	.string	""
        /*0030*/ 	.string	"ptxas"
        /*0030*/ 	.string	"Cuda compilation tools, release 13.0, V13.0.88"
        /*0030*/ 	.string	"Build cuda_13.0.r13.0/compiler.36424714_0"
        /*0030*/ 	.string	"-v  -suppress-debug-info  -lineinfo  -arch sm_80 "



//--------------------- .note.nv.cuinfo           --------------------------
	.section	.note.nv.cuinfo,"",@"SHT_NOTE"
	.sectionflags	@"SHF_NOTE_NV_CUINFO"
        /*0018*/ 	.short	0x0002
        /*001a*/ 	.short	0x0050
        /*001c*/ 	.short	0x0082
	.zero		2


//--------------------- .nv.info                  --------------------------
	.section	.nv.info,"",@"SHT_CUDA_INFO"
	.align	4


	//----- nvinfo : EIATTR_REGCOUNT
	.align		4
        /*0000*/ 	.byte	0x04, 0x2f
        /*0002*/ 	.short	(.L_1 - .L_0)
	.align		4
.L_0:
        /*0004*/ 	.word	index@(matmul_kernel)
        /*0008*/ 	.word	0x00000020


	//----- nvinfo : EIATTR_FRAME_SIZE
	.align		4
.L_1:
        /*000c*/ 	.byte	0x04, 0x11
        /*000e*/ 	.short	(.L_3 - .L_2)
	.align		4
.L_2:
        /*0010*/ 	.word	index@(matmul_kernel)
        /*0014*/ 	.word	0x000049e8


	//----- nvinfo : EIATTR_MIN_STACK_SIZE
	.align		4
.L_3:
        /*0018*/ 	.byte	0x04, 0x12
        /*001a*/ 	.short	(.L_5 - .L_4)
	.align		4
.L_4:
        /*001c*/ 	.word	index@(matmul_kernel)
        /*0020*/ 	.word	0x000049e8
.L_5:


//--------------------- .nv.info.matmul_kernel    --------------------------
	.section	.nv.info.matmul_kernel,"",@"SHT_CUDA_INFO"
	.sectionflags	@""
	.align	4


	//----- nvinfo : EIATTR_CUDA_API_VERSION
	.align		4
        /*0000*/ 	.byte	0x04, 0x37
        /*0002*/ 	.short	(.L_7 - .L_6)
.L_6:
        /*0004*/ 	.word	0x00000082


	//----- nvinfo : EIATTR_SW2861232_WAR
	.align		4
.L_7:
        /*0008*/ 	.byte	0x01, 0x35
	.zero		2


	//----- nvinfo : EIATTR_PARAM_CBANK
	.align		4
        /*000c*/ 	.byte	0x04, 0x0a
        /*000e*/ 	.short	(.L_9 - .L_8)
	.align		4
.L_8:
        /*0010*/ 	.word	index@(.nv.constant0.matmul_kernel)
        /*0014*/ 	.short	0x0160
        /*0016*/ 	.short	0x0050


	//----- nvinfo : EIATTR_CBANK_PARAM_SIZE
	.align		4
.L_9:
        /*0018*/ 	.byte	0x03, 0x19
        /*001a*/ 	.short	0x0050


	//----- nvinfo : EIATTR_KPARAM_INFO
	.align		4
        /*001c*/ 	.byte	0x04, 0x17
        /*001e*/ 	.short	(.L_11 - .L_10)
.L_10:
        /*0020*/ 	.word	0x00000000
        /*0024*/ 	.short	0x000d
        /*0026*/ 	.short	0x0048
        /*0028*/ 	.byte	0x00, 0xf4, 0x21, 0x00


	//----- nvinfo : EIATTR_KPARAM_INFO
	.align		4
.L_11:
        /*002c*/ 	.byte	0x04, 0x17
        /*002e*/ 	.short	(.L_13 - .L_12)
.L_12:
        /*0030*/ 	.word	0x00000000
        /*0034*/ 	.short	0x000c
        /*0036*/ 	.short	0x0040
        /*0038*/ 	.byte	0x00, 0xf4, 0x21, 0x00


	//----- nvinfo : EIATTR_KPARAM_INFO
	.align		4
.L_13:
        /*003c*/ 	.byte	0x04, 0x17
        /*003e*/ 	.short	(.L_15 - .L_14)
.L_14:
        /*0040*/ 	.word	0x00000000
        /*0044*/ 	.short	0x000b
        /*0046*/ 	.short	0x0038
        /*0048*/ 	.byte	0x00, 0xf0, 0x11, 0x00


	//----- nvinfo : EIATTR_KPARAM_INFO
	.align		4
.L_15:
        /*004c*/ 	.byte	0x04, 0x17
        /*004e*/ 	.short	(.L_17 - .L_16)
.L_16:
        /*0050*/ 	.word	0x00000000
        /*0054*/ 	.short	0x000a
        /*0056*/ 	.short	0x0034
        /*0058*/ 	.byte	0x00, 0xf0, 0x11, 0x00


	//----- nvinfo : EIATTR_KPARAM_INFO
	.align		4
.L_17:
        /*005c*/ 	.byte	0x04, 0x17
        /*005e*/ 	.short	(.L_19 - .L_18)
.L_18:
        /*0060*/ 	.word	0x00000000
        /*0064*/ 	.short	0x0009
        /*0066*/ 	.short	0x0030
        /*0068*/ 	.byte	0x00, 0xf0, 0x11, 0x00


	//----- nvinfo : EIATTR_KPARAM_INFO
	.align		4
.L_19:
        /*006c*/ 	.byte	0x04, 0x17
        /*006e*/ 	.short	(.L_21 - .L_20)
.L_20:
        /*0070*/ 	.word	0x00000000
        /*0074*/ 	.short	0x0008
        /*0076*/ 	.short	0x002c
        /*0078*/ 	.byte	0x00, 0xf0, 0x11, 0x00


	//----- nvinfo : EIATTR_KPARAM_INFO
	.align		4
.L_21:
        /*007c*/ 	.byte	0x04, 0x17
        /*007e*/ 	.short	(.L_23 - .L_22)
.L_22:
        /*0080*/ 	.word	0x00000000
        /*0084*/ 	.short	0x0007
        /*0086*/ 	.short	0x0028
        /*0088*/ 	.byte	0x00, 0xf0, 0x11, 0x00


	//----- nvinfo : EIATTR_KPARAM_INFO
	.align		4
.L_23:
        /*008c*/ 	.byte	0x04, 0x17
        /*008e*/ 	.short	(.L_25 - .L_24)
.L_24:
        /*0090*/ 	.word	0x00000000
        /*0094*/ 	.short	0x0006
        /*0096*/ 	.short	0x0024
        /*0098*/ 	.byte	0x00, 0xf0, 0x11, 0x00


	//----- nvinfo : EIATTR_KPARAM_INFO
	.align		4
.L_25:
        /*009c*/ 	.byte	0x04, 0x17
        /*009e*/ 	.short	(.L_27 - .L_26)
.L_26:
        /*00a0*/ 	.word	0x00000000
        /*00a4*/ 	.short	0x0005
        /*00a6*/ 	.short	0x0020
        /*00a8*/ 	.byte	0x00, 0xf0, 0x11, 0x00


	//----- nvinfo : EIATTR_KPARAM_INFO
	.align		4
.L_27:
        /*00ac*/ 	.byte	0x04, 0x17
        /*00ae*/ 	.short	(.L_29 - .L_28)
.L_28:
        /*00b0*/ 	.word	0x00000000
        /*00b4*/ 	.short	0x0004
        /*00b6*/ 	.short	0x001c
        /*00b8*/ 	.byte	0x00, 0xf0, 0x11, 0x00


	//----- nvinfo : EIATTR_KPARAM_INFO
	.align		4
.L_29:
        /*00bc*/ 	.byte	0x04, 0x17
        /*00be*/ 	.short	(.L_31 - .L_30)
.L_30:
        /*00c0*/ 	.word	0x00000000
        /*00c4*/ 	.short	0x0003
        /*00c6*/ 	.short	0x0018
        /*00c8*/ 	.byte	0x00, 0xf0, 0x11, 0x00


	//----- nvinfo : EIATTR_KPARAM_INFO
	.align		4
.L_31:
        /*00cc*/ 	.byte	0x04, 0x17
        /*00ce*/ 	.short	(.L_33 - .L_32)
.L_32:
        /*00d0*/ 	.word	0x00000000
        /*00d4*/ 	.short	0x0002
        /*00d6*/ 	.short	0x0010
        /*00d8*/ 	.byte	0x00, 0xf4, 0x21, 0x00


	//----- nvinfo : EIATTR_KPARAM_INFO
	.align		4
.L_33:
        /*00dc*/ 	.byte	0x04, 0x17
        /*00de*/ 	.short	(.L_35 - .L_34)
.L_34:
        /*00e0*/ 	.word	0x00000000
        /*00e4*/ 	.short	0x0001
        /*00e6*/ 	.short	0x0008
        /*00e8*/ 	.byte	0x00, 0xf4, 0x21, 0x00


	//----- nvinfo : EIATTR_KPARAM_INFO
	.align		4
.L_35:
        /*00ec*/ 	.byte	0x04, 0x17
        /*00ee*/ 	.short	(.L_37 - .L_36)
.L_36:
        /*00f0*/ 	.word	0x00000000
        /*00f4*/ 	.short	0x0000
        /*00f6*/ 	.short	0x0000
        /*00f8*/ 	.byte	0x00, 0xf4, 0x21, 0x00


	//----- nvinfo : EIATTR_MAXREG_COUNT
	.align		4
.L_37:
        /*00fc*/ 	.byte	0x03, 0x1b
        /*00fe*/ 	.short	0x00ff


	//----- nvinfo : EIATTR_NUM_BARRIERS
	.align		4
        /*0100*/ 	.byte	0x02, 0x4c
        /*0102*/ 	.byte	0x01
	.zero		1


	//----- nvinfo : EIATTR_ANNOTATIONS
	.align		4
        /*0104*/ 	.byte	0x04, 0x55
        /*0106*/ 	.short	(.L_39 - .L_38)


	//   ....[0]....
.L_38:
        /*0108*/ 	.word	0x00000001
        /*010c*/ 	.byte	0x70, 0x00, 0x00, 0x00, 0x01, 0x00, 0x00, 0x00, 0xb0, 0x00, 0x00, 0x00, 0x01, 0x00, 0x00, 0x00
        /* <DEDUP_REMOVED lines=3179> */
        /*c7cc*/ 	.byte	0xb0, 0xf1, 0x02, 0x00, 0x01, 0x00, 0x00, 0x00, 0xc0, 0xf1, 0x02, 0x00


	//----- nvinfo : EIATTR_MERCURY_ISA_VERSION
	.align		4
.L_39:
        /*c7d8*/ 	.byte	0x03, 0x5f
        /*c7da*/ 	.short	0x0000


	//----- nvinfo : EIATTR_EXIT_INSTR_OFFSETS
	.align		4
        /*c7dc*/ 	.byte	0x04, 0x1c
        /*c7de*/ 	.short	(.L_41 - .L_40)


	//   ....[0]....
.L_40:
        /*c7e0*/ 	.word	0x0005f620


	//   ....[1]....
        /*c7e4*/ 	.word	0x0005f650


	//----- nvinfo : EIATTR_REQNTID
	.align		4
.L_41:
        /*c7e8*/ 	.byte	0x04, 0x10
        /*c7ea*/ 	.short	(.L_43 - .L_42)
.L_42:
        /*c7ec*/ 	.word	0x00000080
        /*c7f0*/ 	.word	0x00000001
        /*c7f4*/ 	.word	0x00000001
.L_43:


//--------------------- .nv.callgraph             --------------------------
	.section	.nv.callgraph,"",@"SHT_CUDA_CALLGRAPH"
	.align	4
	.sectionentsize	8
	.align		4
        /*0000*/ 	.word	0x00000000
	.align		4
        /*0004*/ 	.word	0xffffffff
	.align		4
        /*0008*/ 	.word	0x00000000
	.align		4
        /*000c*/ 	.word	0xfffffffe
	.align		4
        /*0010*/ 	.word	0x00000000
	.align		4
        /*0014*/ 	.word	0xfffffffd
	.align		4
        /*0018*/ 	.word	0x00000000
	.align		4
        /*001c*/ 	.word	0xfffffffc


//--------------------- .nv.rel.action            --------------------------
	.section	.nv.rel.action,"",@"SHT_CUDA_RELOCINFO"
	.align	8
	.sectionentsize	8
        /*0000*/ 	.byte	0x73, 0x00, 0x00, 0x00, 0x00, 0x00, 0x00, 0x00, 0x00, 0x00, 0x00, 0x11, 0x25, 0x00, 0x05, 0x36


//--------------------- .nv.constant0.matmul_kernel --------------------------
	.section	.nv.constant0.matmul_kernel,"a",@progbits
	.sectionflags	@""
	.align	4
.nv.constant0.matmul_kernel:
	.zero		432


//--------------------- .text.matmul_kernel       --------------------------
	.section	.text.matmul_kernel,"ax",@progbits
	.sectioninfo	@"SHI_REGISTERS=32"
	.align	128
        .global         matmul_kernel
        .type           matmul_kernel,@function
        .size           matmul_kernel,(.L_x_4 - matmul_kernel)
        .other          matmul_kernel,@"STO_CUDA_ENTRY STV_DEFAULT"
matmul_kernel:
.text.matmul_kernel:
[----:B------:R-:W-:-:S04]  /*0000*/  IMAD.MOV.U32 R1, RZ, RZ, c[0x0][0x28] ;  /* 0x00000a00ff017624 */ /* 0x000fc800078e00ff */
[----:B------:R-:W-:Y:S01]  /*0010*/  IMAD.MOV.U32 R0, RZ, RZ, c[0x0][0x17c] ;  /* 0x00005f00ff007624 */ /* 0x000fe200078e00ff */
[----:B------:R-:W-:Y:S01]  /*0020*/  IADD3 R1, R1, -0x49e8, RZ ;  /* 0xffffb61801017810 */ /* 0x000fe20007ffe0ff */
[----:B------:R-:W0:Y:S01]  /*0030*/  S2R R28, SR_TID.X ;  /* 0x00000000001c7919 */ /* 0x000e220000002100 */
[----:B------:R-:W-:Y:S01]  /*0040*/  CS2R R12, SRZ ;  /* 0x00000000000c7805 */ /* 0x000fe2000001ff00 */
[----:B------:R-:W-:Y:S01]  /*0050*/  CS2R R14, SRZ ;  /* 0x00000000000e7805 */ /* 0x000fe2000001ff00 */
[----:B------:R-:W-:Y:S01]  /*0060*/  IADD3 R0, R0, 0x3f, RZ ;  /* 0x0000003f00007810 */ /* 0x000fe20007ffe0ff */
[----:B------:R-:W-:Y:S01]  /*0070*/  STL [R1+0x90], RZ ;  /* 0x000090ff01007387 */ /* 0x000fe20000100800 */
[----:B------:R-:W-:Y:S01]  /*0080*/  CS2R R16, SRZ ;  /* 0x0000000000107805 */ /* 0x000fe2000001ff00 */
[----:B------:R-:W-:Y:S01]  /*0090*/  CS2R R18, SRZ ;  /* 0x0000000000127805 */ /* 0x000fe2000001ff00 */
[----:B------:R-:W-:Y:S01]  /*00a0*/  SHF.R.S32.HI R3, RZ, 0x1f, R0 ;  /* 0x0000001fff037819 */ /* 0x000fe20000011400 */
[----:B------:R-:W-:Y:S01]  /*00b0*/  STL [R1+0x94], RZ ;  /* 0x000094ff01007387 */ /* 0x000fe20000100800 */
[----:B------:R-:W-:Y:S01]  /*00c0*/  CS2R R20, SRZ ;  /* 0x0000000000147805 */ /* 0x000fe2000001ff00 */
[----:B------:R-:W-:Y:S01]  /*00d0*/  CS2R R22, SRZ ;  /* 0x0000000000167805 */ /* 0x000fe2000001ff00 */
[----:B------:R-:W-:Y:S01]  /*00e0*/  LEA.HI R3, R3, R0, RZ, 0x6 ;  /* 0x0000000003037211 */ /* 0x000fe200078f30ff */
[----:B------:R-:W-:Y:S01]  /*00f0*/  STL [R1+0x98], RZ ;  /* 0x000098ff01007387 */ /* 0x000fe20000100800 */
[----:B------:R-:W-:Y:S01]  /*0100*/  CS2R R24, SRZ ;  /* 0x0000000000187805 */ /* 0x000fe2000001ff00 */
[----:B------:R-:W-:Y:S01]  /*0110*/  CS2R R26, SRZ ;  /* 0x00000000001a7805 */ /* 0x000fe2000001ff00 */
[----:B------:R-:W-:Y:S01]  /*0120*/  SHF.R.S32.HI R0, RZ, 0x6, R3 ;  /* 0x00000006ff007819 */ /* 0x000fe20000011403 */
[----:B------:R-:W-:Y:S04]  /*0130*/  STL [R1+0x9c], RZ ;  /* 0x00009cff01007387 */ /* 0x000fe80000100800 */
[----:B------:R-:W-:Y:S01]  /*0140*/  IMAD.SHL.U32 R0, R0, 0x4, RZ ;  /* 0x0000000400007824 */ /* 0x000fe200078e00ff */
[----:B------:R-:W1:Y:S04]  /*0150*/  S2R R3, SR_CTAID.X ;  /* 0x0000000000037919 */ /* 0x000e680000002500 */
[-C--:B------:R-:W-:Y:S01]  /*0160*/  IABS R7, R0.reuse ;  /* 0x0000000000077213 */ /* 0x080fe20000000000 */
[----:B------:R-:W-:Y:S01]  /*0170*/  STL [R1+0x80], RZ ;  /* 0x000080ff01007387 */ /* 0x000fe20000100800 */
[----:B------:R-:W-:-:S02]  /*0180*/  IABS R10, R0 ;  /* 0x00000000000a7213 */ /* 0x000fc40000000000 */
[----:B------:R-:W2:Y:S01]  /*0190*/  I2F.RP R2, R7 ;  /* 0x0000000700027306 */ /* 0x000ea20000209400 */
[----:B------:R-:W-:Y:S04]  /*01a0*/  STL [R1+0x84], RZ ;  /* 0x000084ff01007387 */ /* 0x000fe80000100800 */
[----:B------:R-:W-:Y:S04]  /*01b0*/  STL [R1+0x88], RZ ;  /* 0x000088ff01007387 */ /* 0x000fe80000100800 */
[----:B------:R-:W-:Y:S04]  /*01c0*/  STL [R1+0x8c], RZ ;  /* 0x00008cff01007387 */ /* 0x000fe80000100800 */
[----:B------:R-:W-:Y:S01]  /*01d0*/  STL [R1+0x70], RZ ;  /* 0x000070ff01007387 */ /* 0x000fe20000100800 */
[----:B--2---:R-:W2:Y:S01]  /*01e0*/  MUFU.RCP R2, R2 ;  /* 0x0000000200027308 */ /* 0x004ea20000001000 */
[----:B-1----:R-:W-:-:S02]  /*01f0*/  IABS R8, R3 ;  /* 0x0000000300087213 */ /* 0x002fc40000000000 */
[----:B------:R-:W-:Y:S04]  /*0200*/  STL [R1+0x74], RZ ;  /* 0x000074ff01007387 */ /* 0x000fe80000100800 */
[----:B------:R-:W-:Y:S04]  /*0210*/  STL [R1+0x78], RZ ;  /* 0x000078ff01007387 */ /* 0x000fe80000100800 */
[----:B------:R-:W-:Y:S04]  /*0220*/  STL [R1+0x7c], RZ ;  /* 0x00007cff01007387 */ /* 0x000fe80000100800 */
[----:B------:R-:W-:Y:S01]  /*0230*/  STL [R1+0x60], RZ ;  /* 0x000060ff01007387 */ /* 0x000fe20000100800 */
[----:B--2---:R-:W-:Y:S01]  /*0240*/  IADD3 R4, R2, 0xffffffe, RZ ;  /* 0x0ffffffe02047810 */ /* 0x004fe20007ffe0ff */
[----:B------:R-:W-:-:S02]  /*0250*/  IMAD.MOV R2, RZ, RZ, -R10 ;  /* 0x000000ffff027224 */ /* 0x000fc400078e0a0a */
[----:B------:R-:W-:Y:S01]  /*0260*/  STL [R1+0x64], RZ ;  /* 0x000064ff01007387 */ /* 0x000fe20000100800 */
[----:B------:R1:W2:Y:S03]  /*0270*/  F2I.FTZ.U32.TRUNC.NTZ R5, R4 ;  /* 0x0000000400057305 */ /* 0x0002a6000021f000 */
[----:B------:R-:W-:Y:S04]  /*0280*/  STL [R1+0x68], RZ ;  /* 0x000068ff01007387 */ /* 0x000fe80000100800 */
[----:B------:R-:W-:Y:S01]  /*0290*/  STL [R1+0x6c], RZ ;  /* 0x00006cff01007387 */ /* 0x000fe20000100800 */
[----:B-1----:R-:W-:-:S03]  /*02a0*/  IMAD.MOV.U32 R4, RZ, RZ, RZ ;  /* 0x000000ffff047224 */ /* 0x002fc600078e00ff */
[----:B------:R-:W-:Y:S04]  /*02b0*/  STL [R1+0x50], RZ ;  /* 0x000050ff01007387 */ /* 0x000fe80000100800 */
[----:B------:R-:W-:Y:S01]  /*02c0*/  STL [R1+0x54], RZ ;  /* 0x000054ff01007387 */ /* 0x000fe20000100800 */
[----:B--2---:R-:W-:-:S03]  /*02d0*/  IMAD.MOV R6, RZ, RZ, -R5 ;  /* 0x000000ffff067224 */ /* 0x004fc600078e0a05 */
[----:B------:R-:W-:Y:S01]  /*02e0*/  STL [R1+0x58], RZ ;  /* 0x000058ff01007387 */ /* 0x000fe20000100800 */
[----:B------:R-:W-:Y:S02]  /*02f0*/  IMAD R9, R6, R7, RZ ;  /* 0x0000000706097224 */ /* 0x000fe400078e02ff */
[----:B------:R-:W-:Y:S01]  /*0300*/  IMAD.MOV.U32 R6, RZ, RZ, R8 ;  /* 0x000000ffff067224 */ /* 0x000fe200078e0008 */
[----:B------:R-:W-:Y:S01]  /*0310*/  STL [R1+0x5c], RZ ;  /* 0x00005cff01007387 */ /* 0x000fe20000100800 */
[----:B------:R-:W-:-:S03]  /*0320*/  IMAD.HI.U32 R5, R5, R9, R4 ;  /* 0x0000000905057227 */ /* 0x000fc600078e0004 */
[----:B------:R-:W-:Y:S03]  /*0330*/  STL [R1+0x40], RZ ;  /* 0x000040ff01007387 */ /* 0x000fe60000100800 */
[----:B------:R-:W-:Y:S01]  /*0340*/  IMAD.HI.U32 R5, R5, R6, RZ ;  /* 0x0000000605057227 */ /* 0x000fe200078e00ff */
[----:B------:R-:W-:Y:S03]  /*0350*/  STL [R1+0x44], RZ ;  /* 0x000044ff01007387 */ /* 0x000fe60000100800 */
[----:B------:R-:W-:Y:S01]  /*0360*/  IMAD R2, R5, R2, R6 ;  /* 0x0000000205027224 */ /* 0x000fe200078e0206 */
[----:B------:R-:W-:Y:S04]  /*0370*/  STL [R1+0x48], RZ ;  /* 0x000048ff01007387 */ /* 0x000fe80000100800 */
[----:B------:R-:W-:Y:S01]  /*0380*/  ISETP.GT.U32.AND P1, PT, R7, R2, PT ;  /* 0x000000020700720c */ /* 0x000fe20003f24070 */
[----:B------:R-:W-:Y:S04]  /*0390*/  STL [R1+0x4c], RZ ;  /* 0x00004cff01007387 */ /* 0x000fe80000100800 */
[----:B------:R-:W-:Y:S04]  /*03a0*/  STL [R1+0x30], RZ ;  /* 0x000030ff01007387 */ /* 0x000fe80000100800 */
[----:B------:R-:W-:Y:S04]  /*03b0*/  STL [R1+0x34], RZ ;  /* 0x000034ff01007387 */ /* 0x000fe80000100800 */
[----:B------:R-:W-:Y:S01]  /*03c0*/  @!P1 IMAD.IADD R2, R2, 0x1, -R7 ;  /* 0x0000000102029824 */ /* 0x000fe200078e0a07 */
[----:B------:R-:W-:Y:S01]  /*03d0*/  @!P1 IADD3 R5, R5, 0x1, RZ ;  /* 0x0000000105059810 */ /* 0x000fe20007ffe0ff */
[----:B------:R-:W-:Y:S01]  /*03e0*/  STL [R1+0x38], RZ ;  /* 0x000038ff01007387 */ /* 0x000fe20000100800 */
[----:B------:R-:W-:-:S02]  /*03f0*/  ISETP.NE.AND P1, PT, R0, RZ, PT ;  /* 0x000000ff0000720c */ /* 0x000fc40003f25270 */
[----:B------:R-:W-:Y:S01]  /*0400*/  ISETP.GE.U32.AND P0, PT, R2, R7, PT ;  /* 0x000000070200720c */ /* 0x000fe20003f06070 */
[----:B------:R-:W-:Y:S01]  /*0410*/  STL [R1+0x3c], RZ ;  /* 0x00003cff01007387 */ /* 0x000fe20000100800 */
[----:B------:R-:W-:-:S03]  /*0420*/  LOP3.LUT R2, R3, R0, RZ, 0x3c, !PT ;  /* 0x0000000003027212 */ /* 0x000fc600078e3cff */
[----:B------:R-:W-:Y:S01]  /*0430*/  STL [R1+0x20], RZ ;  /* 0x000020ff01007387 */ /* 0x000fe20000100800 */
[----:B------:R-:W-:Y:S01]  /*0440*/  ISETP.GE.AND P2, PT, R2, RZ, PT ;  /* 0x000000ff0200720c */ /* 0x000fe20003f46270 */
[----:B------:R-:W-:Y:S02]  /*0450*/  IMAD.MOV.U32 R2, RZ, RZ, c[0x0][0x178] ;  /* 0x00005e00ff027624 */ /* 0x000fe400078e00ff */
[----:B------:R-:W-:Y:S03]  /*0460*/  STL [R1+0x24], RZ ;  /* 0x000024ff01007387 */ /* 0x000fe60000100800 */
[----:B------:R-:W-:Y:S01]  /*0470*/  IADD3 R2, R2, 0x1ff, RZ ;  /* 0x000001ff02027810 */ /* 0x000fe20007ffe0ff */
[----:B------:R-:W-:Y:S01]  /*0480*/  STL [R1+0x28], RZ ;  /* 0x000028ff01007387 */ /* 0x000fe20000100800 */
[----:B------:R-:W-:-:S03]  /*0490*/  @P0 IADD3 R5, R5, 0x1, RZ ;  /* 0x0000000105050810 */ /* 0x000fc60007ffe0ff */
[----:B------:R-:W-:Y:S02]  /*04a0*/  STL [R1+0x2c], RZ ;  /* 0x00002cff01007387 */ /* 0x000fe40000100800 */
[----:B------:R-:W-:Y:S01]  /*04b0*/  IMAD.MOV.U32 R4, RZ, RZ, R5 ;  /* 0x000000ffff047224 */ /* 0x000fe200078e0005 */
[----:B------:R-:W-:Y:S01]  /*04c0*/  SHF.R.S32.HI R5, RZ, 0x1f, R2 ;  /* 0x0000001fff057819 */ /* 0x000fe20000011402 */
[----:B------:R-:W-:Y:S02]  /*04d0*/  STL [R1+0x10], RZ ;  /* 0x000010ff01007387 */ /* 0x000fe40000100800 */
[----:B------:R-:W-:Y:S01]  /*04e0*/  @!P2 IMAD.MOV R4, RZ, RZ, -R4 ;  /* 0x000000ffff04a224 */ /* 0x000fe200078e0a04 */
[----:B------:R-:W-:Y:S01]  /*04f0*/  @!P1 LOP3.LUT R4, RZ, R0, RZ, 0x33, !PT ;  /* 0x00000000ff049212 */ /* 0x000fe200078e33ff */
[----:B------:R-:W-:Y:S01]  /*0500*/  STL [R1+0x14], RZ ;  /* 0x000014ff01007387 */ /* 0x000fe20000100800 */
[----:B------:R-:W-:-:S03]  /*0510*/  LEA.HI R5, R5, R2, RZ, 0x9 ;  /* 0x0000000205057211 */ /* 0x000fc600078f48ff */
[----:B------:R-:W-:Y:S01]  /*0520*/  IMAD.SHL.U32 R2, R4, 0x4, RZ ;  /* 0x0000000404027824 */ /* 0x000fe200078e00ff */
[----:B------:R-:W-:Y:S01]  /*0530*/  STL [R1+0x18], RZ ;  /* 0x000018ff01007387 */ /* 0x000fe20000100800 */
[----:B------:R-:W-:-:S03]  /*0540*/  IMAD.MOV R4, RZ, RZ, -R4 ;  /* 0x000000ffff047224 */ /* 0x000fc600078e0a04 */
[----:B------:R-:W-:Y:S01]  /*0550*/  LEA.HI.SX32 R5, R5, -R2, 0x17 ;  /* 0x8000000205057211 */ /* 0x000fe200078fbaff */
[----:B------:R-:W-:Y:S01]  /*0560*/  IMAD R9, R0, R4, R3 ;  /* 0x0000000400097224 */ /* 0x000fe200078e0203 */
[----:B------:R-:W-:Y:S01]  /*0570*/  STL [R1+0x1c], RZ ;  /* 0x00001cff01007387 */ /* 0x000fe20000100800 */
[----:B------:R-:W-:Y:S01]  /*0580*/  IMAD.MOV.U32 R4, RZ, RZ, RZ ;  /* 0x000000ffff047224 */ /* 0x000fe200078e00ff */
[----:B------:R-:W-:Y:S02]  /*0590*/  IMNMX R10, R5, 0x4, PT ;  /* 0x00000004050a7817 */ /* 0x000fe40003800200 */
[----:B------:R-:W-:Y:S02]  /*05a0*/  STL [R1], RZ ;  /* 0x000000ff01007387 */ /* 0x000fe40000100800 */
[-C--:B------:R-:W-:Y:S02]  /*05b0*/  IABS R8, R10.reuse ;  /* 0x0000000a00087213 */ /* 0x080fe40000000000 */
[----:B------:R-:W-:Y:S01]  /*05c0*/  IABS R0, R10 ;  /* 0x0000000a00007213 */ /* 0x000fe20000000000 */
[----:B------:R-:W-:Y:S01]  /*05d0*/  STL [R1+0x4], RZ ;  /* 0x000004ff01007387 */ /* 0x000fe20000100800 */
[----:B------:R-:W1:Y:S03]  /*05e0*/  I2F.RP R6, R8 ;  /* 0x0000000800067306 */ /* 0x000e660000209400 */
[----:B------:R-:W-:Y:S04]  /*05f0*/  STL [R1+0x8], RZ ;  /* 0x000008ff01007387 */ /* 0x000fe80000100800 */
[----:B------:R-:W-:Y:S01]  /*0600*/  STL [R1+0xc], RZ ;  /* 0x00000cff01007387 */ /* 0x000fe20000100800 */
[----:B-1----:R-:W1:Y:S02]  /*0610*/  MUFU.RCP R6, R6 ;  /* 0x0000000600067308 */ /* 0x002e640000001000 */
[----:B-1----:R-:W-:-:S06]  /*0620*/  IADD3 R5, R6, 0xffffffe, RZ ;  /* 0x0ffffffe06057810 */ /* 0x002fcc0007ffe0ff */
[----:B------:R-:W1:Y:S02]  /*0630*/  F2I.FTZ.U32.TRUNC.NTZ R5, R5 ;  /* 0x0000000500057305 */ /* 0x000e64000021f000 */
[----:B-1----:R-:W-:-:S04]  /*0640*/  IMAD.MOV R7, RZ, RZ, -R5 ;  /* 0x000000ffff077224 */ /* 0x002fc800078e0a05 */
[----:B------:R-:W-:Y:S01]  /*0650*/  IMAD.MOV.U32 R3, RZ, RZ, R7 ;  /* 0x000000ffff037224 */ /* 0x000fe200078e0007 */
[----:B------:R-:W-:-:S03]  /*0660*/  IABS R7, R9 ;  /* 0x0000000900077213 */ /* 0x000fc60000000000 */
[----:B------:R-:W-:-:S04]  /*0670*/  IMAD R3, R3, R8, RZ ;  /* 0x0000000803037224 */ /* 0x000fc800078e02ff */
[----:B------:R-:W-:-:S04]  /*0680*/  IMAD.HI.U32 R4, R5, R3, R4 ;  /* 0x0000000305047227 */ /* 0x000fc800078e0004 */
[----:B------:R-:W-:Y:S02]  /*0690*/  IMAD.MOV R3, RZ, RZ, -R0 ;  /* 0x000000ffff037224 */ /* 0x000fe400078e0a00 */
[----:B------:R-:W-:-:S04]  /*06a0*/  IMAD.HI.U32 R0, R4, R7, RZ ;  /* 0x0000000704007227 */ /* 0x000fc800078e00ff */
[----:B------:R-:W-:Y:S01]  /*06b0*/  IMAD R3, R0, R3, R7 ;  /* 0x0000000300037224 */ /* 0x000fe200078e0207 */
[----:B------:R-:W-:Y:S01]  /*06c0*/  ULDC.64 UR6, c[0x0][0x118] ;  /* 0x0000460000067ab9 */ /* 0x000fe20000000a00 */
[----:B------:R-:W-:-:S03]  /*06d0*/  CS2R R6, SRZ ;  /* 0x0000000000067805 */ /* 0x000fc6000001ff00 */
[----:B------:R-:W-:-:S13]  /*06e0*/  ISETP.GT.U32.AND P1, PT, R8, R3, PT ;  /* 0x000000030800720c */ /* 0x000fda0003f24070 */
[----:B------:R-:W-:Y:S01]  /*06f0*/  @!P1 IMAD.IADD R3, R3, 0x1, -R8 ;  /* 0x0000000103039824 */ /* 0x000fe200078e0a08 */
[----:B------:R-:W-:Y:S02]  /*0700*/  @!P1 IADD3 R0, R0, 0x1, RZ ;  /* 0x0000000100009810 */ /* 0x000fe40007ffe0ff */
[----:B------:R-:W-:Y:S02]  /*0710*/  ISETP.NE.AND P1, PT, R10, RZ, PT ;  /* 0x000000ff0a00720c */ /* 0x000fe40003f25270 */
[----:B------:R-:W-:Y:S02]  /*0720*/  ISETP.GE.U32.AND P0, PT, R3, R8, PT ;  /* 0x000000080300720c */ /* 0x000fe40003f06070 */
[----:B------:R-:W-:-:S04]  /*0730*/  LOP3.LUT R3, R9, R10, RZ, 0x3c, !PT ;  /* 0x0000000a09037212 */ /* 0x000fc800078e3cff */
[----:B------:R-:W-:Y:S01]  /*0740*/  ISETP.GE.AND P2, PT, R3, RZ, PT ;  /* 0x000000ff0300720c */ /* 0x000fe20003f46270 */
[----:B------:R-:W-:-:S05]  /*0750*/  IMAD.MOV.U32 R3, RZ, RZ, c[0x0][0x180] ;  /* 0x00006000ff037624 */ /* 0x000fca00078e00ff */
[----:B------:R-:W-:Y:S02]  /*0760*/  IADD3 R3, R3, 0x7f, RZ ;  /* 0x0000007f03037810 */ /* 0x000fe40007ffe0ff */
[----:B------:R-:W-:Y:S02]  /*0770*/  @P0 IADD3 R0, R0, 0x1, RZ ;  /* 0x0000000100000810 */ /* 0x000fe40007ffe0ff */
[----:B------:R-:W-:-:S03]  /*0780*/  ISETP.GE.AND P0, PT, R3, 0x80, PT ;  /* 0x000000800300780c */ /* 0x000fc60003f06270 */
[----:B------:R-:W-:Y:S01]  /*0790*/  @!P2 IMAD.MOV R0, RZ, RZ, -R0 ;  /* 0x000000ffff00a224 */ /* 0x000fe200078e0a00 */
[----:B------:R-:W-:-:S05]  /*07a0*/  @!P1 LOP3.LUT R0, RZ, R10, RZ, 0x33, !PT ;  /* 0x0000000aff009212 */ /* 0x000fca00078e33ff */
[----:B------:R-:W-:-:S04]  /*07b0*/  IMAD.MOV R5, RZ, RZ, -R0 ;  /* 0x000000ffff057224 */ /* 0x000fc800078e0a00 */
[----:B------:R-:W-:Y:S02]  /*07c0*/  IMAD R5, R10, R5, R9 ;  /* 0x000000050a057224 */ /* 0x000fe400078e0209 */
[----:B------:R-:W-:Y:S01]  /*07d0*/  CS2R R8, SRZ ;  /* 0x0000000000087805 */ /* 0x000fe2000001ff00 */
[----:B------:R-:W-:Y:S01]  /*07e0*/  CS2R R10, SRZ ;  /* 0x00000000000a7805 */ /* 0x000fe2000001ff00 */
[----:B------:R-:W-:Y:S02]  /*07f0*/  IMAD.IADD R2, R2, 0x1, R5 ;  /* 0x0000000102027824 */ /* 0x000fe400078e0205 */
[----:B------:R-:W-:-:S05]  /*0800*/  CS2R R4, SRZ ;  /* 0x0000000000047805 */ /* 0x000fca000001ff00 */
[----:B------:R1:W-:Y:S04]  /*0810*/  STL [R1+0x1ee4], R4 ;  /* 0x001ee40401007387 */ /* 0x0003e80000100800 */
[----:B------:R-:W-:Y:S04]  /*0820*/  STL [R1+0x160], RZ ;  /* 0x000160ff01007387 */ /* 0x000fe80000100800 */
[----:B------:R-:W-:Y:S01]  /*0830*/  STL [R1+0x164], RZ ;  /* 0x000164ff01007387 */ /* 0x000fe20000100800 */
[----:B-1----:R-:W-:Y:S01]  /*0840*/  IMAD.SHL.U32 R4, R0, 0x40, RZ ;  /* 0x0000004000047824 */ /* 0x002fe200078e00ff */
[----:B0-----:R-:W-:-:S02]  /*0850*/  LOP3.LUT R0, R28, 0x7f, RZ, 0xc0, !PT ;  /* 0x0000007f1c007812 */ /* 0x001fc400078ec0ff */
[----:B------:R-:W-:Y:S02]  /*0860*/  STL [R1+0x168], RZ ;  /* 0x000168ff01007387 */ /* 0x000fe40000100800 */
[C---:B------:R-:W-:Y:S02]  /*0870*/  IADD3 R29, R4.reuse, 0x1, RZ ;  /* 0x00000001041d7810 */ /* 0x040fe40007ffe0ff */
[----:B------:R-:W-:Y:S01]  /*0880*/  STL [R1+0x16c], RZ ;  /* 0x00016cff01007387 */ /* 0x000fe20000100800 */
[----:B------:R-:W-:Y:S01]  /*0890*/  IADD3 R3, R4, 0x2, RZ ;  /* 0x0000000204037810 */ /* 0x000fe20007ffe0ff */
[----:B------:R-:W-:Y:S01]  /*08a0*/  IMAD R0, R2, 0x200, R0 ;  /* 0x0000020002007824 */ /* 0x000fe200078e0200 */
[C---:B------:R-:W-:Y:S01]  /*08b0*/  IADD3 R28, R4.reuse, 0x3, RZ ;  /* 0x00000003041c7810 */ /* 0x040fe20007ffe0ff */
[----:B------:R-:W-:Y:S01]  /*08c0*/  STL [R1+0x150], RZ ;  /* 0x000150ff01007387 */ /* 0x000fe20000100800 */
[----:B------:R-:W-:-:S03]  /*08d0*/  IADD3 R2, R4, 0x3f, RZ ;  /* 0x0000003f04027810 */ /* 0x000fc60007ffe0ff */
[----:B------:R-:W-:Y:S04]  /*08e0*/  STL [R1+0x154], RZ ;  /* 0x000154ff01007387 */ /* 0x000fe80000100800 */
        /* <DEDUP_REMOVED lines=58> */
[----:B------:R-:W-:Y:S04]  /*0c90*/  STL [R1+0xbd0], R4 ;  /* 0x000bd00401007387 */ /* 0x000fe80000100800 */
[----:B------:R0:W-:Y:S04]  /*0ca0*/  STL [R1+0x1dec], R29 ;  /* 0x001dec1d01007387 */ /* 0x0001e80000100800 */
[----:B------:R1:W-:Y:S04]  /*0cb0*/  STL [R1+0x1de8], R3 ;  /* 0x001de80301007387 */ /* 0x0003e80000100800 */
[----:B------:R2:W-:Y:S01]  /*0cc0*/  STL [R1+0x1df0], R28 ;  /* 0x001df01c01007387 */ /* 0x0005e20000100800 */
[----:B0-----:R-:W-:-:S02]  /*0cd0*/  IADD3 R29, R4, 0x4, RZ ;  /* 0x00000004041d7810 */ /* 0x001fc40007ffe0ff */
[----:B-1----:R-:W-:-:S03]  /*0ce0*/  IADD3 R3, R4, 0x5, RZ ;  /* 0x0000000504037810 */ /* 0x002fc60007ffe0ff */
[----:B------:R0:W-:Y:S01]  /*0cf0*/  STL [R1+0x1df4], R29 ;  /* 0x001df41d01007387 */ /* 0x0001e20000100800 */
[----:B--2---:R-:W-:-:S03]  /*0d00*/  IADD3 R28, R4, 0x6, RZ ;  /* 0x00000006041c7810 */ /* 0x004fc60007ffe0ff */
[----:B------:R1:W-:Y:S04]  /*0d10*/  STL [R1+0x1df8], R3 ;  /* 0x001df80301007387 */ /* 0x0003e80000100800 */
[----:B------:R2:W-:Y:S01]  /*0d20*/  STL [R1+0x1dfc], R28 ;  /* 0x001dfc1c01007387 */ /* 0x0005e20000100800 */
[C---:B0-----:R-:W-:Y:S02]  /*0d30*/  IADD3 R29, R4.reuse, 0x7, RZ ;  /* 0x00000007041d7810 */ /* 0x041fe40007ffe0ff */
        /* <DEDUP_REMOVED lines=39> */
[----:B------:R1:W-:Y:S01]  /*0fb0*/  STL [R1+0x1e4c], R3 ;  /* 0x001e4c0301007387 */ /* 0x0003e20000100800 */
[C---:B0-----:R-:W-:Y:S02]  /*0fc0*/  IADD3 R29, R4.reuse, 0x1c, RZ ;  /* 0x0000001c041d7810 */ /* 0x041fe40007ffe0ff */
[----:B-1----:R-:W-:-:S03]  /*0fd0*/  IADD3 R3, R4, 0x1d, RZ ;  /* 0x0000001d04037810 */ /* 0x002fc60007ffe0ff */
[----:B------:R0:W-:Y:S04]  /*0fe0*/  STL [R1+0x1e54], R29 ;  /* 0x001e541d01007387 */ /* 0x0001e80000100800 */
[----:B------:R-:W-:Y:S04]  /*0ff0*/  STL [R1+0x1e50], R28 ;  /* 0x001e501c01007387 */ /* 0x000fe80000100800 */
[----:B------:R1:W-:Y:S01]  /*1000*/  STL [R1+0x1e58], R3 ;  /* 0x001e580301007387 */ /* 0x0003e20000100800 */
[----:B0-----:R-:W-:-:S05]  /*1010*/  IADD3 R29, R4, 0x1e, RZ ;  /* 0x0000001e041d7810 */ /* 0x001fca0007ffe0ff */
[----:B------:R0:W-:Y:S01]  /*1020*/  STL [R1+0x1e5c], R29 ;  /* 0x001e5c1d01007387 */ /* 0x0001e20000100800 */
[----:B-1----:R-:W-:-:S05]  /*1030*/  IADD3 R3, R4, 0x1f, RZ ;  /* 0x0000001f04037810 */ /* 0x002fca0007ffe0ff */
        /* <DEDUP_REMOVED lines=61> */
[----:B0-----:R-:W-:-:S03]  /*1410*/  IADD3 R29, R4, 0x3e, RZ ;  /* 0x0000003e041d7810 */ /* 0x001fc60007ffe0ff */
[----:B------:R0:W5:Y:S04]  /*1420*/  LDL.LU R4, [R1+0x1ee4] ;  /* 0x001ee40001047983 */ /* 0x0001680000300800 */
[----:B------:R-:W-:Y:S01]  /*1430*/  STL [R1+0xbd4], R0 ;  /* 0x000bd40001007387 */ /* 0x000fe20000100800 */
[----:B-1----:R-:W-:-:S05]  /*1440*/  IADD3 R3, R0, 0x80, RZ ;  /* 0x0000008000037810 */ /* 0x002fca0007ffe0ff */
[----:B------:R1:W-:Y:S02]  /*1450*/  STL [R1+0xbd8], R3 ;  /* 0x000bd80301007387 */ /* 0x0003e40000100800 */
[C---:B-1----:R-:W-:Y:S02]  /*1460*/  IADD3 R3, R0.reuse, 0x100, RZ ;  /* 0x0000010000037810 */ /* 0x042fe40007ffe0ff */
[----:B------:R-:W-:-:S03]  /*1470*/  IADD3 R0, R0, 0x180, RZ ;  /* 0x0000018000007810 */ /* 0x000fc60007ffe0ff */
[----:B------:R1:W-:Y:S04]  /*1480*/  STL [R1+0xbe0], R3 ;  /* 0x000be00301007387 */ /* 0x0003e80000100800 */
[----:B------:R0:W-:Y:S04]  /*1490*/  STL [R1+0x1edc], R29 ;  /* 0x001edc1d01007387 */ /* 0x0001e80000100800 */
[----:B------:R0:W-:Y:S01]  /*14a0*/  STL [R1+0x1ee0], R2 ;  /* 0x001ee00201007387 */ /* 0x0001e20000100800 */
[----:B-1----:R-:W-:-:S03]  /*14b0*/  IMAD.MOV.U32 R3, RZ, RZ, c[0x0][0x180] ;  /* 0x00006000ff037624 */ /* 0x002fc600078e00ff */
[----:B------:R0:W-:Y:S02]  /*14c0*/  STL [R1+0xbdc], R0 ;  /* 0x000bdc0001007387 */ /* 0x0001e40000100800 */
[----:B------:R-:W-:Y:S01]  /*14d0*/  IADD3 R3, R3, 0x7f, RZ ;  /* 0x0000007f03037810 */ /* 0x000fe20007ffe0ff */
[----:B------:R-:W-:Y:S05]  /*14e0*/  @!P0 BRA `(.L_x_0) ;  /* 0x0005785000008947 */ /* 0x000fea0003800000 */
[----:B------:R-:W2:Y:S01]  /*14f0*/  LDL R15, [R1+0xbe0] ;  /* 0x000be000010f7983 */ /* 0x000ea20000100800 */
[----:B------:R-:W-:Y:S01]  /*1500*/  IMAD.MOV.U32 R13, RZ, RZ, R29 ;  /* 0x000000ffff0d7224 */ /* 0x000fe200078e001d */
[----:B0-----:R-:W-:Y:S02]  /*1510*/  IABS R29, c[0x0][0x17c] ;  /* 0x00005f00001d7a13 */ /* 0x001fe40000000000 */
[----:B------:R-:W3:Y:S02]  /*1520*/  LDL R8, [R1+0xbd4] ;  /* 0x000bd40001087983 */ /* 0x000ee40000100800 */
[----:B-----5:R-:W0:Y:S02]  /*1530*/  I2F.RP R4, R29 ;  /* 0x0000001d00047306 */ /* 0x020e240000209400 */
[----:B------:R-:W1:Y:S01]  /*1540*/  S2R R9, SR_TID.X ;  /* 0x0000000000097919 */ /* 0x000e620000002100 */
[----:B------:R-:W-:-:S03]  /*1550*/  IMAD.MOV.U32 R12, RZ, RZ, R2 ;  /* 0x000000ffff0c7224 */ /* 0x000fc600078e0002 */
[----:B------:R-:W4:Y:S01]  /*1560*/  LDL R11, [R1+0xbd8] ;  /* 0x000bd800010b7983 */ /* 0x000f220000100800 */
[----:B------:R-:W-:-:S03]  /*1570*/  SHF.R.S32.HI R2, RZ, 0x1f, R3 ;  /* 0x0000001fff027819 */ /* 0x000fc60000011403 */
[----:B------:R-:W3:Y:S04]  /*1580*/  LDL R22, [R1+0x1eb0] ;  /* 0x001eb00001167983 */ /* 0x000ee80000100800 */
[----:B------:R-:W3:Y:S01]  /*1590*/  LDL R18, [R1+0x1ec8] ;  /* 0x001ec80001127983 */ /* 0x000ee20000100800 */
[----:B0-----:R-:W0:Y:S01]  /*15a0*/  MUFU.RCP R4, R4 ;  /* 0x0000000400047308 */ /* 0x001e220000001000 */
[----:B------:R-:W-:Y:S02]  /*15b0*/  LEA.HI R2, R2, R3, RZ, 0x7 ;  /* 0x0000000302027211 */ /* 0x000fe400078f38ff */
[----:B------:R-:W3:Y:S04]  /*15c0*/  LDL R19, [R1+0x1ec4] ;  /* 0x001ec40001137983 */ /* 0x000ee80000100800 */
[----:B------:R-:W3:Y:S01]  /*15d0*/  LDL R21, [R1+0x1eb4] ;  /* 0x001eb40001157983 */ /* 0x000ee20000100800 */
[----:B-1----:R-:W-:-:S03]  /*15e0*/  IMAD.SHL.U32 R3, R9, 0x2, RZ ;  /* 0x0000000209037824 */ /* 0x002fc600078e00ff */
[----:B------:R-:W3:Y:S04]  /*15f0*/  LDL R23, [R1+0x1eac] ;  /* 0x001eac0001177983 */ /* 0x000ee80000100800 */
[----:B------:R-:W3:Y:S01]  /*1600*/  LDL R20, [R1+0x1ec0] ;  /* 0x001ec00001147983 */ /* 0x000ee20000100800 */
[----:B0-----:R-:W-:-:S03]  /*1610*/  IADD3 R4, R4, 0xffffffe, RZ ;  /* 0x0ffffffe04047810 */ /* 0x001fc60007ffe0ff */
[----:B------:R-:W3:Y:S01]  /*1620*/  LDL R17, [R1+0x1ed0] ;  /* 0x001ed00001117983 */ /* 0x000ee20000100800 */
[----:B------:R0:W-:Y:S03]  /*1630*/  F2I.FTZ.U32.TRUNC.NTZ R5, R4 ;  /* 0x0000000400057305 */ /* 0x0001e6000021f000 */
[----:B------:R-:W3:Y:S04]  /*1640*/  LDL R26, [R1+0x1eb8] ;  /* 0x001eb800011a7983 */ /* 0x000ee80000100800 */
[----:B------:R-:W3:Y:S04]  /*1650*/  LDL R16, [R1+0x1ecc] ;  /* 0x001ecc0001107983 */ /* 0x000ee80000100800 */
[----:B------:R-:W3:Y:S04]  /*1660*/  LDL R25, [R1+0x1ebc] ;  /* 0x001ebc0001197983 */ /* 0x000ee80000100800 */
[----:B------:R-:W3:Y:S04]  /*1670*/  LDL R24, [R1+0x1ea8] ;  /* 0x001ea80001187983 */ /* 0x000ee80000100800 */
[----:B------:R-:W3:Y:S01]  /*1680*/  LDL R14, [R1+0x1ed4] ;  /* 0x001ed400010e7983 */ /* 0x000ee20000100800 */
[----:B0-----:R-:W-:-:S03]  /*1690*/  LOP3.LUT R4, R3, 0x10, RZ, 0xc0, !PT ;  /* 0x0000001003047812 */ /* 0x001fc600078ec0ff */
[----:B------:R0:W-:Y:S01]  /*16a0*/  STL [R1+0xf0], R2 ;  /* 0x0000f00201007387 */ /* 0x0001e20000100800 */
[----:B------:R-:W-:Y:S02]  /*16b0*/  LOP3.LUT R4, R4, 0x60, R9, 0xf8, !PT ;  /* 0x0000006004047812 */ /* 0x000fe400078ef809 */
[----:B0-----:R-:W-:-:S05]  /*16c0*/  LOP3.LUT R2, R9, 0x7, RZ, 0xc0, !PT ;  /* 0x0000000709027812 */ /* 0x001fca00078ec0ff */
[----:B------:R-:W-:-:S05]  /*16d0*/  IMAD R2, R2, 0x410, RZ ;  /* 0x0000041002027824 */ /* 0x000fca00078e02ff */
[----:B------:R-:W-:-:S05]  /*16e0*/  LOP3.LUT R9, R2, R4, RZ, 0x3c, !PT ;  /* 0x0000000402097212 */ /* 0x000fca00078e3cff */
[----:B------:R0:W-:Y:S01]  /*16f0*/  STL [R1+0xb0], R9 ;  /* 0x0000b00901007387 */ /* 0x0001e20000100800 */
[----:B------:R-:W-:Y:S01]  /*1700*/  IMAD.MOV.U32 R27, RZ, RZ, R0 ;  /* 0x000000ffff1b7224 */ /* 0x000fe200078e0000 */
[----:B------:R-:W-:Y:S02]  /*1710*/  IABS R0, c[0x0][0x178] ;  /* 0x00005e0000007a13 */ /* 0x000fe40000000000 */
[----:B--2---:R-:W-:Y:S02]  /*1720*/  IABS R2, R15 ;  /* 0x0000000f00027213 */ /* 0x004fe40000000000 */
[----:B------:R-:W2:Y:S01]  /*1730*/  LDL R15, [R1+0x1ed8] ;  /* 0x001ed800010f7983 */ /* 0x000ea20000100800 */
[----:B------:R-:W-:-:S04]  /*1740*/  IMAD.MOV.U32 R10, RZ, RZ, R0 ;  /* 0x000000ffff0a7224 */ /* 0x000fc800078e0000 */
[----:B------:R-:W1:Y:S08]  /*1750*/  I2F.RP R0, R10 ;  /* 0x0000000a00007306 */ /* 0x000e700000209400 */
[----:B-1----:R-:W1:Y:S02]  /*1760*/  MUFU.RCP R0, R0 ;  /* 0x0000000000007308 */ /* 0x002e640000001000 */
[----:B-1----:R-:W-:-:S06]  /*1770*/  IADD3 R0, R0, 0xffffffe, RZ ;  /* 0x0ffffffe00007810 */ /* 0x002fcc0007ffe0ff */
[----:B------:R-:W1:Y:S01]  /*1780*/  F2I.FTZ.U32.TRUNC.NTZ R7, R0 ;  /* 0x0000000000077305 */ /* 0x000e62000021f000 */
[----:B------:R-:W-:Y:S02]  /*1790*/  IMAD.MOV.U32 R6, RZ, RZ, RZ ;  /* 0x000000ffff067224 */ /* 0x000fe400078e00ff */
[----:B-1----:R-:W-:-:S04]  /*17a0*/  IMAD.MOV R0, RZ, RZ, -R7 ;  /* 0x000000ffff007224 */ /* 0x002fc800078e0a07 */
[----:B------:R-:W-:-:S04]  /*17b0*/  IMAD R0, R0, R10, RZ ;  /* 0x0000000a00007224 */ /* 0x000fc800078e02ff */
[----:B------:R-:W-:Y:S01]  /*17c0*/  IMAD.HI.U32 R7, R7, R0, R6 ;  /* 0x0000000007077227 */ /* 0x000fe200078e0006 */
[----:B---3--:R-:W-:Y:S02]  /*17d0*/  IABS R6, R8 ;  /* 0x0000000800067213 */ /* 0x008fe40000000000 */
[----:B----4-:R-:W-:Y:S01]  /*17e0*/  IABS R0, R11 ;  /* 0x0000000b00007213 */ /* 0x010fe20000000000 */
[----:B------:R-:W-:Y:S02]  /*17f0*/  IMAD.MOV.U32 R11, RZ, RZ, R27 ;  /* 0x000000ffff0b7224 */ /* 0x000fe400078e001b */
[----:B------:R-:W-:Y:S02]  /*1800*/  IMAD.MOV R27, RZ, RZ, -R5 ;  /* 0x000000ffff1b7224 */ /* 0x000fe400078e0a05 */
[----:B------:R-:W-:-:S04]  /*1810*/  IMAD.HI.U32 R8, R7, R6, RZ ;  /* 0x0000000607087227 */ /* 0x000fc800078e00ff */
[----:B------:R-:W-:-:S04]  /*1820*/  IMAD.HI.U32 R3, R7, R0, RZ ;  /* 0x0000000007037227 */ /* 0x000fc800078e00ff */
[----:B------:R-:W-:Y:S02]  /*1830*/  IMAD R27, R27, R29, RZ ;  /* 0x0000001d1b1b7224 */ /* 0x000fe400078e02ff */
[----:B------:R-:W-:Y:S02]  /*1840*/  IMAD.MOV.U32 R4, RZ, RZ, RZ ;  /* 0x000000ffff047224 */ /* 0x000fe400078e00ff */
[----:B------:R-:W-:Y:S02]  /*1850*/  IMAD.MOV R8, RZ, RZ, -R8 ;  /* 0x000000ffff087224 */ /* 0x000fe400078e0a08 */
[----:B------:R-:W-:Y:S02]  /*1860*/  IMAD.MOV R3, RZ, RZ, -R3 ;  /* 0x000000ffff037224 */ /* 0x000fe400078e0a03 */
[----:B------:R-:W-:-:S04]  /*1870*/  IMAD.HI.U32 R27, R5, R27, R4 ;  /* 0x0000001b051b7227 */ /* 0x000fc800078e0004 */
[C---:B------:R-:W-:Y:S02]  /*1880*/  IMAD R4, R10.reuse, R8, R6 ;  /* 0x000000080a047224 */ /* 0x040fe400078e0206 */
[----:B------:R-:W-:Y:S01]  /*1890*/  IMAD R0, R10, R3, R0 ;  /* 0x000000030a007224 */ /* 0x000fe200078e0200 */
[----:B------:R-:W-:Y:S01]  /*18a0*/  IABS R8, R11 ;  /* 0x0000000b00087213 */ /* 0x000fe20000000000 */
[C---:B------:R-:W-:Y:S01]  /*18b0*/  IMAD.HI.U32 R3, R7.reuse, R2, RZ ;  /* 0x0000000207037227 */ /* 0x040fe200078e00ff */
[----:B------:R1:W-:Y:S01]  /*18c0*/  STL [R1+0x9c], R4 ;  /* 0x00009c0401007387 */ /* 0x0003e20000100800 */
[----:B------:R-:W-:Y:S02]  /*18d0*/  IABS R6, R12 ;  /* 0x0000000c00067213 */ /* 0x000fe40000000000 */
[----:B------:R-:W-:Y:S01]  /*18e0*/  IMAD.MOV R3, RZ, RZ, -R3 ;  /* 0x000000ffff037224 */ /* 0x000fe200078e0a03 */
[----:B------:R3:W-:Y:S01]  /*18f0*/  STL [R1+0x98], R0 ;  /* 0x0000980001007387 */ /* 0x0007e20000100800 */
[----:B0-----:R-:W-:Y:S01]  /*1900*/  IMAD.HI.U32 R9, R7, R8, RZ ;  /* 0x0000000807097227 */ /* 0x001fe200078e00ff */
[----:B-1----:R-:W-:-:S03]  /*1910*/  IABS R4, R13 ;  /* 0x0000000d00047213 */ /* 0x002fc60000000000 */
[----:B------:R-:W-:Y:S01]  /*1920*/  IMAD.HI.U32 R7, R27, R6, RZ ;  /* 0x000000061b077227 */ /* 0x000fe200078e00ff */
[----:B---3--:R-:W-:-:S03]  /*1930*/  IABS R0, R14 ;  /* 0x0000000e00007213 */ /* 0x008fc60000000000 */
[----:B------:R-:W-:Y:S02]  /*1940*/  IMAD R2, R10, R3, R2 ;  /* 0x000000030a027224 */ /* 0x000fe400078e0202 */
[----:B------:R-:W-:-:S04]  /*1950*/  IMAD.HI.U32 R5, R27, R4, RZ ;  /* 0x000000041b057227 */ /* 0x000fc800078e00ff */
[----:B------:R-:W-:Y:S01]  /*1960*/  IMAD.HI.U32 R3, R27, R0, RZ ;  /* 0x000000001b037227 */ /* 0x000fe200078e00ff */
[----:B------:R-:W-:Y:S03]  /*1970*/  STL [R1+0x94], R2 ;  /* 0x0000940201007387 */ /* 0x000fe60000100800 */
[----:B------:R-:W-:Y:S02]  /*1980*/  IMAD.MOV R9, RZ, RZ, -R9 ;  /* 0x000000ffff097224 */ /* 0x000fe400078e0a09 */
[----:B------:R-:W-:Y:S02]  /*1990*/  IMAD.MOV R7, RZ, RZ, -R7 ;  /* 0x000000ffff077224 */ /* 0x000fe400078e0a07 */
[----:B------:R-:W-:Y:S02]  /*19a0*/  IMAD.MOV R5, RZ, RZ, -R5 ;  /* 0x000000ffff057224 */ /* 0x000fe400078e0a05 */
[----:B------:R-:W-:-:S02]  /*19b0*/  IMAD.MOV R3, RZ, RZ, -R3 ;  /* 0x000000ffff037224 */ /* 0x000fc400078e0a03 */
[----:B------:R-:W-:Y:S02]  /*19c0*/  IMAD R8, R10, R9, R8 ;  /* 0x000000090a087224 */ /* 0x000fe400078e0208 */
[C---:B------:R-:W-:Y:S02]  /*19d0*/  IMAD R6, R29.reuse, R7, R6 ;  /* 0x000000071d067224 */ /* 0x040fe400078e0206 */
[C---:B------:R-:W-:Y:S02]  /*19e0*/  IMAD R4, R29.reuse, R5, R4 ;  /* 0x000000051d047224 */ /* 0x040fe400078e0204 */
[----:B------:R-:W-:Y:S01]  /*19f0*/  IMAD R0, R29, R3, R0 ;  /* 0x000000031d007224 */ /* 0x000fe200078e0200 */
[----:B------:R0:W-:Y:S04]  /*1a00*/  STL [R1+0x90], R8 ;  /* 0x0000900801007387 */ /* 0x0001e80000100800 */
[----:B------:R1:W-:Y:S04]  /*1a10*/  STL [R1+0x8c], R6 ;  /* 0x00008c0601007387 */ /* 0x0003e80000100800 */
[----:B------:R3:W-:Y:S01]  /*1a20*/  STL [R1+0x88], R4 ;  /* 0x0000880401007387 */ /* 0x0007e20000100800 */
[----:B0-----:R-:W-:-:S03]  /*1a30*/  IABS R8, R16 ;  /* 0x0000001000087213 */ /* 0x001fc60000000000 */
[----:B------:R0:W-:Y:S01]  /*1a40*/  STL [R1+0x84], R0 ;  /* 0x0000840001007387 */ /* 0x0001e20000100800 */
[----:B-1----:R-:W-:Y:S01]  /*1a50*/  IABS R6, R17 ;  /* 0x0000001100067213 */ /* 0x002fe20000000000 */
[----:B------:R-:W-:Y:S01]  /*1a60*/  IMAD.HI.U32 R9, R27, R8, RZ ;  /* 0x000000081b097227 */ /* 0x000fe200078e00ff */
[----:B---3--:R-:W-:-:S03]  /*1a70*/  IABS R4, R18 ;  /* 0x0000001200047213 */ /* 0x008fc60000000000 */
[----:B------:R-:W-:Y:S01]  /*1a80*/  IMAD.HI.U32 R7, R27, R6, RZ ;  /* 0x000000061b077227 */ /* 0x000fe200078e00ff */
[----:B0-----:R-:W-:-:S03]  /*1a90*/  IABS R0, R19 ;  /* 0x0000001300007213 */ /* 0x001fc60000000000 */
[----:B------:R-:W-:-:S04]  /*1aa0*/  IMAD.HI.U32 R5, R27, R4, RZ ;  /* 0x000000041b057227 */ /* 0x000fc800078e00ff */
[----:B------:R-:W-:Y:S02]  /*1ab0*/  IMAD.MOV R9, RZ, RZ, -R9 ;  /* 0x000000ffff097224 */ /* 0x000fe400078e0a09 */
[----:B------:R-:W-:Y:S02]  /*1ac0*/  IMAD.MOV R7, RZ, RZ, -R7 ;  /* 0x000000ffff077224 */ /* 0x000fe400078e0a07 */
[----:B------:R-:W-:Y:S02]  /*1ad0*/  IMAD.MOV R5, RZ, RZ, -R5 ;  /* 0x000000ffff057224 */ /* 0x000fe400078e0a05 */
[C---:B------:R-:W-:Y:S02]  /*1ae0*/  IMAD R8, R29.reuse, R9, R8 ;  /* 0x000000091d087224 */ /* 0x040fe400078e0208 */
[C---:B------:R-:W-:Y:S02]  /*1af0*/  IMAD R6, R29.reuse, R7, R6 ;  /* 0x000000071d067224 */ /* 0x040fe400078e0206 */
[----:B------:R-:W-:Y:S01]  /*1b00*/  IMAD R4, R29, R5, R4 ;  /* 0x000000051d047224 */ /* 0x000fe200078e0204 */
[----:B--2---:R-:W-:-:S05]  /*1b10*/  IABS R2, R15 ;  /* 0x0000000f00027213 */ /* 0x004fca0000000000 */
[----:B------:R-:W-:-:S04]  /*1b20*/  IMAD.HI.U32 R3, R27, R2, RZ ;  /* 0x000000021b037227 */ /* 0x000fc800078e00ff */
[----:B------:R-:W-:-:S04]  /*1b30*/  IMAD.MOV R3, RZ, RZ, -R3 ;  /* 0x000000ffff037224 */ /* 0x000fc800078e0a03 */
[----:B------:R-:W-:Y:S02]  /*1b40*/  IMAD R2, R29, R3, R2 ;  /* 0x000000031d027224 */ /* 0x000fe400078e0202 */
[----:B------:R-:W-:-:S04]  /*1b50*/  IMAD.HI.U32 R3, R27, R0, RZ ;  /* 0x000000001b037227 */ /* 0x000fc800078e00ff */
[----:B------:R-:W-:Y:S01]  /*1b60*/  IMAD.MOV R3, RZ, RZ, -R3 ;  /* 0x000000ffff037224 */ /* 0x000fe200078e0a03 */
[----:B------:R-:W-:Y:S03]  /*1b70*/  STL [R1+0x80], R2 ;  /* 0x0000800201007387 */ /* 0x000fe60000100800 */
[----:B------:R-:W-:Y:S01]  /*1b80*/  IMAD R0, R29, R3, R0 ;  /* 0x000000031d007224 */ /* 0x000fe200078e0200 */
[----:B------:R0:W-:Y:S04]  /*1b90*/  STL [R1+0x7c], R8 ;  /* 0x00007c0801007387 */ /* 0x0001e80000100800 */
[----:B------:R1:W-:Y:S04]  /*1ba0*/  STL [R1+0x78], R6 ;  /* 0x0000780601007387 */ /* 0x0003e80000100800 */
[----:B------:R2:W-:Y:S01]  /*1bb0*/  STL [R1+0x74], R4 ;  /* 0x0000740401007387 */ /* 0x0005e20000100800 */
[----:B0-----:R-:W-:-:S03]  /*1bc0*/  IABS R8, R25 ;  /* 0x0000001900087213 */ /* 0x001fc60000000000 */
[----:B------:R0:W-:Y:S01]  /*1bd0*/  STL [R1+0x70], R0 ;  /* 0x0000700001007387 */ /* 0x0001e20000100800 */
[----:B-1----:R-:W-:-:S03]  /*1be0*/  IABS R6, R26 ;  /* 0x0000001a00067213 */ /* 0x002fc60000000000 */
[----:B------:R-:W3:Y:S04]  /*1bf0*/  LDL R25, [R1+0x1ea4] ;  /* 0x001ea40001197983 */ /* 0x000ee80000100800 */
[----:B------:R-:W4:Y:S01]  /*1c00*/  LDL R26, [R1+0x1ea0] ;  /* 0x001ea000011a7983 */ /* 0x000f220000100800 */
[----:B------:R-:W-:Y:S01]  /*1c10*/  IABS R2, R20 ;  /* 0x0000001400027213 */ /* 0x000fe20000000000 */
[C---:B------:R-:W-:Y:S01]  /*1c20*/  IMAD.HI.U32 R9, R27.reuse, R8, RZ ;  /* 0x000000081b097227 */ /* 0x040fe200078e00ff */
[----:B--2---:R-:W-:Y:S02]  /*1c30*/  IABS R4, R21 ;  /* 0x0000001500047213 */ /* 0x004fe40000000000 */
[----:B------:R-:W2:Y:S01]  /*1c40*/  LDL R21, [R1+0x1e9c] ;  /* 0x001e9c0001157983 */ /* 0x000ea20000100800 */
[----:B------:R-:W-:Y:S01]  /*1c50*/  IMAD.HI.U32 R3, R27, R2, RZ ;  /* 0x000000021b037227 */ /* 0x000fe200078e00ff */
[----:B0-----:R-:W-:-:S02]  /*1c60*/  IABS R0, R22 ;  /* 0x0000001600007213 */ /* 0x001fc40000000000 */
[----:B------:R-:W2:Y:S01]  /*1c70*/  LDL R22, [R1+0x1e98] ;  /* 0x001e980001167983 */ /* 0x000ea20000100800 */
[----:B------:R-:W-:-:S04]  /*1c80*/  IMAD.HI.U32 R7, R27, R6, RZ ;  /* 0x000000061b077227 */ /* 0x000fc800078e00ff */
[----:B------:R-:W-:Y:S02]  /*1c90*/  IMAD.MOV R3, RZ, RZ, -R3 ;  /* 0x000000ffff037224 */ /* 0x000fe400078e0a03 */
[----:B------:R-:W-:Y:S02]  /*1ca0*/  IMAD.MOV R9, RZ, RZ, -R9 ;  /* 0x000000ffff097224 */ /* 0x000fe400078e0a09 */
[----:B------:R-:W-:Y:S02]  /*1cb0*/  IMAD.MOV R7, RZ, RZ, -R7 ;  /* 0x000000ffff077224 */ /* 0x000fe400078e0a07 */
[----:B------:R-:W-:Y:S02]  /*1cc0*/  IMAD R2, R29, R3, R2 ;  /* 0x000000031d027224 */ /* 0x000fe400078e0202 */
[----:B------:R-:W-:-:S04]  /*1cd0*/  IMAD.HI.U32 R5, R27, R4, RZ ;  /* 0x000000041b057227 */ /* 0x000fc800078e00ff */
[----:B------:R-:W-:-:S04]  /*1ce0*/  IMAD.HI.U32 R3, R27, R0, RZ ;  /* 0x000000001b037227 */ /* 0x000fc800078e00ff */
[C---:B------:R-:W-:Y:S02]  /*1cf0*/  IMAD R8, R29.reuse, R9, R8 ;  /* 0x000000091d087224 */ /* 0x040fe400078e0208 */
[C---:B------:R-:W-:Y:S01]  /*1d00*/  IMAD R6, R29.reuse, R7, R6 ;  /* 0x000000071d067224 */ /* 0x040fe200078e0206 */
[----:B------:R0:W-:Y:S01]  /*1d10*/  STL [R1+0x6c], R2 ;  /* 0x00006c0201007387 */ /* 0x0001e20000100800 */
[----:B------:R-:W-:Y:S02]  /*1d20*/  IMAD.MOV R5, RZ, RZ, -R5 ;  /* 0x000000ffff057224 */ /* 0x000fe400078e0a05 */
[----:B------:R-:W-:Y:S01]  /*1d30*/  IMAD.MOV R3, RZ, RZ, -R3 ;  /* 0x000000ffff037224 */ /* 0x000fe200078e0a03 */
[----:B------:R1:W-:Y:S01]  /*1d40*/  STL [R1+0x68], R8 ;  /* 0x0000680801007387 */ /* 0x0003e20000100800 */
[----:B------:R-:W-:-:S03]  /*1d50*/  IMAD R4, R29, R5, R4 ;  /* 0x000000051d047224 */ /* 0x000fc600078e0204 */
[----:B------:R3:W-:Y:S01]  /*1d60*/  STL [R1+0x64], R6 ;  /* 0x0000640601007387 */ /* 0x0007e20000100800 */
[----:B0-----:R-:W-:Y:S01]  /*1d70*/  IABS R2, R23 ;  /* 0x0000001700027213 */ /* 0x001fe20000000000 */
[----:B------:R-:W-:Y:S02]  /*1d80*/  IMAD R0, R29, R3, R0 ;  /* 0x000000031d007224 */ /* 0x000fe400078e0200 */
[----:B------:R-:W2:Y:S01]  /*1d90*/  LDL R23, [R1+0x1e94] ;  /* 0x001e940001177983 */ /* 0x000ea20000100800 */
[----:B-1----:R-:W-:-:S03]  /*1da0*/  IABS R8, R24 ;  /* 0x0000001800087213 */ /* 0x002fc60000000000 */
[----:B------:R0:W-:Y:S04]  /*1db0*/  STL [R1+0x60], R4 ;  /* 0x0000600401007387 */ /* 0x0001e80000100800 */
[----:B------:R2:W-:Y:S04]  /*1dc0*/  STL [R1+0x5c], R0 ;  /* 0x00005c0001007387 */ /* 0x0005e80000100800 */
[----:B------:R-:W2:Y:S01]  /*1dd0*/  LDL R24, [R1+0x1e90] ;  /* 0x001e900001187983 */ /* 0x000ea20000100800 */
[----:B---3--:R-:W-:-:S03]  /*1de0*/  IABS R6, R25 ;  /* 0x0000001900067213 */ /* 0x008fc60000000000 */
[----:B------:R-:W3:Y:S01]  /*1df0*/  LDL R25, [R1+0x1e8c] ;  /* 0x001e8c0001197983 */ /* 0x000ee20000100800 */
[----:B----4-:R-:W-:-:S03]  /*1e00*/  IABS R3, R26 ;  /* 0x0000001a00037213 */ /* 0x010fc60000000000 */
[----:B------:R-:W4:Y:S01]  /*1e10*/  LDL R26, [R1+0x1e88] ;  /* 0x001e8800011a7983 */ /* 0x000f220000100800 */
[----:B0-----:R-:W-:-:S04]  /*1e20*/  IMAD.HI.U32 R4, R27, R2, RZ ;  /* 0x000000021b047227 */ /* 0x001fc800078e00ff */
[----:B------:R-:W-:Y:S02]  /*1e30*/  IMAD.MOV R4, RZ, RZ, -R4 ;  /* 0x000000ffff047224 */ /* 0x000fe400078e0a04 */
[C---:B------:R-:W-:Y:S01]  /*1e40*/  IMAD.HI.U32 R9, R27.reuse, R8, RZ ;  /* 0x000000081b097227 */ /* 0x040fe200078e00ff */
[----:B--2---:R-:W-:Y:S02]  /*1e50*/  IABS R0, R21 ;  /* 0x0000001500007213 */ /* 0x004fe40000000000 */
[----:B------:R-:W2:Y:S01]  /*1e60*/  LDL R21, [R1+0x1e84] ;  /* 0x001e840001157983 */ /* 0x000ea20000100800 */
[----:B------:R-:W-:-:S04]  /*1e70*/  IMAD.HI.U32 R7, R27, R6, RZ ;  /* 0x000000061b077227 */ /* 0x000fc800078e00ff */
[----:B------:R-:W-:Y:S02]  /*1e80*/  IMAD R2, R29, R4, R2 ;  /* 0x000000041d027224 */ /* 0x000fe400078e0202 */
[----:B------:R-:W-:-:S04]  /*1e90*/  IMAD.HI.U32 R4, R27, R3, RZ ;  /* 0x000000031b047227 */ /* 0x000fc800078e00ff */
[----:B------:R-:W-:Y:S02]  /*1ea0*/  IMAD.MOV R9, RZ, RZ, -R9 ;  /* 0x000000ffff097224 */ /* 0x000fe400078e0a09 */
[----:B------:R-:W-:Y:S02]  /*1eb0*/  IMAD.MOV R7, RZ, RZ, -R7 ;  /* 0x000000ffff077224 */ /* 0x000fe400078e0a07 */
[----:B------:R-:W-:Y:S01]  /*1ec0*/  IMAD.MOV R4, RZ, RZ, -R4 ;  /* 0x000000ffff047224 */ /* 0x000fe200078e0a04 */
[----:B------:R0:W-:Y:S01]  /*1ed0*/  STL [R1+0x58], R2 ;  /* 0x0000580201007387 */ /* 0x0001e20000100800 */
[C---:B------:R-:W-:Y:S02]  /*1ee0*/  IMAD R8, R29.reuse, R9, R8 ;  /* 0x000000091d087224 */ /* 0x040fe400078e0208 */
[C---:B------:R-:W-:Y:S02]  /*1ef0*/  IMAD R6, R29.reuse, R7, R6 ;  /* 0x000000071d067224 */ /* 0x040fe400078e0206 */
[----:B------:R-:W-:Y:S01]  /*1f00*/  IMAD R3, R29, R4, R3 ;  /* 0x000000041d037224 */ /* 0x000fe200078e0203 */
[----:B------:R-:W-:Y:S01]  /*1f10*/  STL [R1+0x54], R8 ;  /* 0x0000540801007387 */ /* 0x000fe20000100800 */
[----:B0-----:R-:W-:Y:S01]  /*1f20*/  IMAD.HI.U32 R2, R27, R0, RZ ;  /* 0x000000001b027227 */ /* 0x001fe200078e00ff */
[----:B------:R-:W-:-:S02]  /*1f30*/  IABS R5, R22 ;  /* 0x0000001600057213 */ /* 0x000fc40000000000 */
[----:B------:R-:W-:Y:S01]  /*1f40*/  STL [R1+0x50], R6 ;  /* 0x0000500601007387 */ /* 0x000fe20000100800 */
[----:B------:R-:W-:-:S03]  /*1f50*/  IMAD.MOV R2, RZ, RZ, -R2 ;  /* 0x000000ffff027224 */ /* 0x000fc600078e0a02 */
[----:B------:R-:W2:Y:S01]  /*1f60*/  LDL R22, [R1+0x1e80] ;  /* 0x001e800001167983 */ /* 0x000ea20000100800 */
[----:B------:R-:W-:Y:S01]  /*1f70*/  IABS R4, R23 ;  /* 0x0000001700047213 */ /* 0x000fe20000000000 */
[----:B------:R-:W-:Y:S02]  /*1f80*/  IMAD R0, R29, R2, R0 ;  /* 0x000000021d007224 */ /* 0x000fe400078e0200 */
[----:B------:R0:W-:Y:S04]  /*1f90*/  STL [R1+0x4c], R3 ;  /* 0x00004c0301007387 */ /* 0x0001e80000100800 */
[----:B------:R-:W2:Y:S04]  /*1fa0*/  LDL R23, [R1+0x1e7c] ;  /* 0x001e7c0001177983 */ /* 0x000ea80000100800 */
[----:B------:R4:W-:Y:S01]  /*1fb0*/  STL [R1+0x48], R0 ;  /* 0x0000480001007387 */ /* 0x0009e20000100800 */
[----:B0-----:R-:W-:-:S03]  /*1fc0*/  IABS R3, R24 ;  /* 0x0000001800037213 */ /* 0x001fc60000000000 */
[----:B------:R-:W2:Y:S01]  /*1fd0*/  LDL R24, [R1+0x1e78] ;  /* 0x001e780001187983 */ /* 0x000ea20000100800 */
[----:B---3--:R-:W-:-:S03]  /*1fe0*/  IABS R2, R25 ;  /* 0x0000001900027213 */ /* 0x008fc60000000000 */
[----:B------:R-:W3:Y:S01]  /*1ff0*/  LDL R25, [R1+0x1e74] ;  /* 0x001e740001197983 */ /* 0x000ee20000100800 */
[----:B----4-:R-:W-:-:S03]  /*2000*/  IABS R0, R26 ;  /* 0x0000001a00007213 */ /* 0x010fc60000000000 */
[----:B------:R-:W4:Y:S01]  /*2010*/  LDL R26, [R1+0x1e70] ;  /* 0x001e7000011a7983 */ /* 0x000f220000100800 */
[----:B------:R-:W-:-:S04]  /*2020*/  IMAD.HI.U32 R6, R27, R5, RZ ;  /* 0x000000051b067227 */ /* 0x000fc800078e00ff */
[----:B------:R-:W-:Y:S02]  /*2030*/  IMAD.MOV R6, RZ, RZ, -R6 ;  /* 0x000000ffff067224 */ /* 0x000fe400078e0a06 */
[----:B------:R-:W-:-:S04]  /*2040*/  IMAD.HI.U32 R8, R27, R4, RZ ;  /* 0x000000041b087227 */ /* 0x000fc800078e00ff */
[----:B------:R-:W-:Y:S02]  /*2050*/  IMAD R5, R29, R6, R5 ;  /* 0x000000061d057224 */ /* 0x000fe400078e0205 */
[----:B------:R-:W-:-:S03]  /*2060*/  IMAD.HI.U32 R9, R27, R3, RZ ;  /* 0x000000031b097227 */ /* 0x000fc600078e00ff */
[----:B------:R0:W-:Y:S01]  /*2070*/  STL [R1+0x44], R5 ;  /* 0x0000440501007387 */ /* 0x0001e20000100800 */
[----:B------:R-:W-:-:S04]  /*2080*/  IMAD.HI.U32 R7, R27, R2, RZ ;  /* 0x000000021b077227 */ /* 0x000fc800078e00ff */
[----:B------:R-:W-:-:S04]  /*2090*/  IMAD.HI.U32 R6, R27, R0, RZ ;  /* 0x000000001b067227 */ /* 0x000fc800078e00ff */
[----:B0-----:R-:W-:Y:S02]  /*20a0*/  IMAD.MOV R5, RZ, RZ, -R8 ;  /* 0x000000ffff057224 */ /* 0x001fe400078e0a08 */
[----:B------:R-:W-:Y:S02]  /*20b0*/  IMAD.MOV R8, RZ, RZ, -R9 ;  /* 0x000000ffff087224 */ /* 0x000fe400078e0a09 */
[C---:B------:R-:W-:Y:S01]  /*20c0*/  IMAD R4, R29.reuse, R5, R4 ;  /* 0x000000051d047224 */ /* 0x040fe200078e0204 */
[----:B--2---:R-:W-:Y:S01]  /*20d0*/  IABS R9, R21 ;  /* 0x0000001500097213 */ /* 0x004fe20000000000 */
[----:B------:R-:W-:Y:S02]  /*20e0*/  IMAD.MOV R7, RZ, RZ, -R7 ;  /* 0x000000ffff077224 */ /* 0x000fe400078e0a07 */
[----:B------:R-:W-:Y:S01]  /*20f0*/  IMAD.MOV R6, RZ, RZ, -R6 ;  /* 0x000000ffff067224 */ /* 0x000fe200078e0a06 */
[----:B------:R0:W-:Y:S01]  /*2100*/  STL [R1+0x40], R4 ;  /* 0x0000400401007387 */ /* 0x0001e20000100800 */
[----:B------:R-:W-:-:S02]  /*2110*/  IMAD R5, R29, R8, R3 ;  /* 0x000000081d057224 */ /* 0x000fc400078e0203 */
[----:B------:R-:W-:-:S03]  /*2120*/  IMAD.MOV.U32 R3, RZ, RZ, R9 ;  /* 0x000000ffff037224 */ /* 0x000fc600078e0009 */
[----:B------:R-:W-:Y:S01]  /*2130*/  STL [R1+0x3c], R5 ;  /* 0x00003c0501007387 */ /* 0x000fe20000100800 */
[C---:B0-----:R-:W-:Y:S02]  /*2140*/  IMAD R4, R29.reuse, R7, R2 ;  /* 0x000000071d047224 */ /* 0x041fe400078e0202 */
[----:B------:R-:W-:Y:S02]  /*2150*/  IMAD R2, R29, R6, R0 ;  /* 0x000000061d027224 */ /* 0x000fe400078e0200 */
[----:B------:R-:W-:Y:S01]  /*2160*/  IMAD.HI.U32 R6, R27, R3, RZ ;  /* 0x000000031b067227 */ /* 0x000fe200078e00ff */
[----:B------:R-:W-:Y:S01]  /*2170*/  STL [R1+0x38], R4 ;  /* 0x0000380401007387 */ /* 0x000fe20000100800 */
[----:B------:R-:W-:-:S03]  /*2180*/  IABS R0, R22 ;  /* 0x0000001600007213 */ /* 0x000fc60000000000 */
[----:B------:R-:W2:Y:S01]  /*2190*/  LDL R20, [R1+0x1e6c] ;  /* 0x001e6c0001147983 */ /* 0x000ea20000100800 */
[----:B------:R-:W-:-:S03]  /*21a0*/  IMAD.MOV R6, RZ, RZ, -R6 ;  /* 0x000000ffff067224 */ /* 0x000fc600078e0a06 */
[----:B------:R0:W-:Y:S04]  /*21b0*/  STL [R1+0x34], R2 ;  /* 0x0000340201007387 */ /* 0x0001e80000100800 */
[----:B------:R-:W2:Y:S04]  /*21c0*/  LDL R21, [R1+0x1e68] ;  /* 0x001e680001157983 */ /* 0x000ea80000100800 */
[----:B------:R-:W2:Y:S01]  /*21d0*/  LDL R22, [R1+0x1e64] ;  /* 0x001e640001167983 */ /* 0x000ea20000100800 */
[----:B0-----:R-:W-:-:S03]  /*21e0*/  IABS R2, R23 ;  /* 0x0000001700027213 */ /* 0x001fc60000000000 */
[----:B------:R-:W2:Y:S01]  /*21f0*/  LDL R23, [R1+0x1e60] ;  /* 0x001e600001177983 */ /* 0x000ea20000100800 */
[----:B------:R-:W-:Y:S01]  /*2200*/  IMAD R3, R29, R6, R3 ;  /* 0x000000061d037224 */ /* 0x000fe200078e0203 */
[----:B------:R-:W-:Y:S01]  /*2210*/  IABS R4, R24 ;  /* 0x0000001800047213 */ /* 0x000fe20000000000 */
[C---:B------:R-:W-:Y:S01]  /*2220*/  IMAD.HI.U32 R8, R27.reuse, R0, RZ ;  /* 0x000000001b087227 */ /* 0x040fe200078e00ff */
[----:B------:R-:W2:Y:S03]  /*2230*/  LDL R24, [R1+0x1e5c] ;  /* 0x001e5c0001187983 */ /* 0x000ea60000100800 */
[----:B------:R-:W-:Y:S01]  /*2240*/  IMAD.HI.U32 R9, R27, R2, RZ ;  /* 0x000000021b097227 */ /* 0x000fe200078e00ff */
[----:B------:R0:W-:Y:S03]  /*2250*/  STL [R1+0x30], R3 ;  /* 0x0000300301007387 */ /* 0x0001e60000100800 */
[----:B0-----:R-:W-:-:S02]  /*2260*/  IMAD.MOV R3, RZ, RZ, -R8 ;  /* 0x000000ffff037224 */ /* 0x001fc400078e0a08 */
[----:B------:R-:W-:Y:S02]  /*2270*/  IMAD.MOV R8, RZ, RZ, -R9 ;  /* 0x000000ffff087224 */ /* 0x000fe400078e0a09 */
[C---:B------:R-:W-:Y:S02]  /*2280*/  IMAD R0, R29.reuse, R3, R0 ;  /* 0x000000031d007224 */ /* 0x040fe400078e0200 */
[----:B------:R-:W-:Y:S01]  /*2290*/  IMAD R2, R29, R8, R2 ;  /* 0x000000081d027224 */ /* 0x000fe200078e0202 */
[----:B---3--:R-:W-:Y:S02]  /*22a0*/  IABS R5, R25 ;  /* 0x0000001900057213 */ /* 0x008fe40000000000 */
[----:B------:R-:W3:Y:S01]  /*22b0*/  LDL R25, [R1+0x1e58] ;  /* 0x001e580001197983 */ /* 0x000ee20000100800 */
[----:B----4-:R-:W-:-:S03]  /*22c0*/  IABS R9, R26 ;  /* 0x0000001a00097213 */ /* 0x010fc60000000000 */
[----:B------:R0:W-:Y:S04]  /*22d0*/  STL [R1+0x2c], R0 ;  /* 0x00002c0001007387 */ /* 0x0001e80000100800 */
[----:B------:R1:W-:Y:S04]  /*22e0*/  STL [R1+0x28], R2 ;  /* 0x0000280201007387 */ /* 0x0003e80000100800 */
[----:B------:R-:W4:Y:S01]  /*22f0*/  LDL R26, [R1+0x1e54] ;  /* 0x001e5400011a7983 */ /* 0x000f220000100800 */
[----:B------:R-:W-:-:S04]  /*2300*/  IMAD.HI.U32 R7, R27, R4, RZ ;  /* 0x000000041b077227 */ /* 0x000fc800078e00ff */
[----:B------:R-:W-:-:S04]  /*2310*/  IMAD.HI.U32 R6, R27, R5, RZ ;  /* 0x000000051b067227 */ /* 0x000fc800078e00ff */
[----:B------:R-:W-:Y:S02]  /*2320*/  IMAD.MOV R7, RZ, RZ, -R7 ;  /* 0x000000ffff077224 */ /* 0x000fe400078e0a07 */
[----:B------:R-:W-:Y:S02]  /*2330*/  IMAD.MOV R6, RZ, RZ, -R6 ;  /* 0x000000ffff067224 */ /* 0x000fe400078e0a06 */
[----:B0-----:R-:W-:Y:S02]  /*2340*/  IMAD.MOV.U32 R0, RZ, RZ, R9 ;  /* 0x000000ffff007224 */ /* 0x001fe400078e0009 */
[C---:B-1----:R-:W-:Y:S02]  /*2350*/  IMAD R2, R29.reuse, R7, R4 ;  /* 0x000000071d027224 */ /* 0x042fe400078e0204 */
[----:B------:R-:W-:Y:S02]  /*2360*/  IMAD R3, R29, R6, R5 ;  /* 0x000000061d037224 */ /* 0x000fe400078e0205 */
[----:B------:R-:W-:Y:S01]  /*2370*/  IMAD.HI.U32 R6, R27, R0, RZ ;  /* 0x000000001b067227 */ /* 0x000fe200078e00ff */
[----:B------:R2:W-:Y:S03]  /*2380*/  STL [R1+0x24], R2 ;  /* 0x0000240201007387 */ /* 0x0005e60000100800 */
[----:B------:R-:W-:Y:S01]  /*2390*/  IMAD.MOV R6, RZ, RZ, -R6 ;  /* 0x000000ffff067224 */ /* 0x000fe200078e0a06 */
[----:B------:R0:W-:Y:S03]  /*23a0*/  STL [R1+0x20], R3 ;  /* 0x0000200301007387 */ /* 0x0001e60000100800 */
[----:B------:R-:W-:Y:S01]  /*23b0*/  IMAD R0, R29, R6, R0 ;  /* 0x000000061d007224 */ /* 0x000fe200078e0200 */
[----:B--2---:R-:W-:-:S02]  /*23c0*/  IABS R2, R20 ;  /* 0x0000001400027213 */ /* 0x004fc40000000000 */
[----:B0-----:R-:W-:-:S03]  /*23d0*/  IABS R3, R21 ;  /* 0x0000001500037213 */ /* 0x001fc60000000000 */
[C---:B------:R-:W-:Y:S01]  /*23e0*/  IMAD.HI.U32 R8, R27.reuse, R2, RZ ;  /* 0x000000021b087227 */ /* 0x040fe200078e00ff */
[----:B------:R-:W2:Y:S01]  /*23f0*/  LDL R21, [R1+0x1e4c] ;  /* 0x001e4c0001157983 */ /* 0x000ea20000100800 */
[----:B------:R-:W-:Y:S02]  /*2400*/  IABS R4, R22 ;  /* 0x0000001600047213 */ /* 0x000fe40000000000 */
[C---:B------:R-:W-:Y:S01]  /*2410*/  IMAD.HI.U32 R9, R27.reuse, R3, RZ ;  /* 0x000000031b097227 */ /* 0x040fe200078e00ff */
[----:B------:R-:W2:Y:S01]  /*2420*/  LDL R22, [R1+0x1e48] ;  /* 0x001e480001167983 */ /* 0x000ea20000100800 */
[----:B------:R-:W-:Y:S02]  /*2430*/  IABS R5, R23 ;  /* 0x0000001700057213 */ /* 0x000fe40000000000 */
[C---:B------:R-:W-:Y:S01]  /*2440*/  IMAD.HI.U32 R7, R27.reuse, R4, RZ ;  /* 0x000000041b077227 */ /* 0x040fe200078e00ff */
[----:B------:R0:W-:Y:S03]  /*2450*/  STL [R1+0x1c], R0 ;  /* 0x00001c0001007387 */ /* 0x0001e60000100800 */
[----:B------:R-:W-:-:S04]  /*2460*/  IMAD.HI.U32 R6, R27, R5, RZ ;  /* 0x000000051b067227 */ /* 0x000fc800078e00ff */
[----:B------:R-:W-:Y:S02]  /*2470*/  IMAD.MOV R7, RZ, RZ, -R7 ;  /* 0x000000ffff077224 */ /* 0x000fe400078e0a07 */
[----:B0-----:R-:W-:Y:S02]  /*2480*/  IMAD.MOV R0, RZ, RZ, -R8 ;  /* 0x000000ffff007224 */ /* 0x001fe400078e0a08 */
[----:B------:R-:W-:Y:S02]  /*2490*/  IMAD.MOV R8, RZ, RZ, -R9 ;  /* 0x000000ffff087224 */ /* 0x000fe400078e0a09 */
[----:B------:R-:W-:Y:S02]  /*24a0*/  IMAD.MOV R6, RZ, RZ, -R6 ;  /* 0x000000ffff067224 */ /* 0x000fe400078e0a06 */
[C---:B------:R-:W-:Y:S02]  /*24b0*/  IMAD R10, R29.reuse, R0, R2 ;  /* 0x000000001d0a7224 */ /* 0x040fe400078e0202 */
[----:B------:R-:W-:-:S02]  /*24c0*/  IMAD R2, R29, R8, R3 ;  /* 0x000000081d027224 */ /* 0x000fc400078e0203 */
[C---:B------:R-:W-:Y:S01]  /*24d0*/  IMAD R4, R29.reuse, R7, R4 ;  /* 0x000000071d047224 */ /* 0x040fe200078e0204 */
[----:B------:R-:W-:Y:S01]  /*24e0*/  STL [R1+0x18], R10 ;  /* 0x0000180a01007387 */ /* 0x000fe20000100800 */
[----:B------:R-:W-:-:S03]  /*24f0*/  IMAD R3, R29, R6, R5 ;  /* 0x000000061d037224 */ /* 0x000fc600078e0205 */
[----:B------:R3:W-:Y:S01]  /*2500*/  STL [R1+0x14], R2 ;  /* 0x0000140201007387 */ /* 0x0007e20000100800 */
[----:B------:R-:W-:-:S03]  /*2510*/  IABS R9, R24 ;  /* 0x0000001800097213 */ /* 0x000fc60000000000 */
[----:B------:R-:W-:Y:S04]  /*2520*/  STL [R1+0x10], R4 ;  /* 0x0000100401007387 */ /* 0x000fe80000100800 */
[----:B------:R-:W2:Y:S04]  /*2530*/  LDL R23, [R1+0x1e44] ;  /* 0x001e440001177983 */ /* 0x000ea80000100800 */
[----:B------:R4:W-:Y:S04]  /*2540*/  STL [R1+0xc], R3 ;  /* 0x00000c0301007387 */ /* 0x0009e80000100800 */
[----:B------:R-:W2:Y:S01]  /*2550*/  LDL R24, [R1+0x1e40] ;  /* 0x001e400001187983 */ /* 0x000ea20000100800 */
[----:B---3--:R-:W-:-:S03]  /*2560*/  IABS R2, R25 ;  /* 0x0000001900027213 */ /* 0x008fc60000000000 */
[----:B------:R-:W3:Y:S01]  /*2570*/  LDL R25, [R1+0x1e3c] ;  /* 0x001e3c0001197983 */ /* 0x000ee20000100800 */
[----:B----4-:R-:W-:-:S03]  /*2580*/  IABS R3, R26 ;  /* 0x0000001a00037213 */ /* 0x010fc60000000000 */
[----:B------:R-:W4:Y:S01]  /*2590*/  LDL R26, [R1+0x1e38] ;  /* 0x001e3800011a7983 */ /* 0x000f220000100800 */
[----:B------:R-:W-:-:S04]  /*25a0*/  IMAD.MOV.U32 R0, RZ, RZ, R9 ;  /* 0x000000ffff007224 */ /* 0x000fc800078e0009 */
[----:B------:R-:W-:-:S04]  /*25b0*/  IMAD.HI.U32 R5, R27, R0, RZ ;  /* 0x000000001b057227 */ /* 0x000fc800078e00ff */
[----:B------:R-:W-:Y:S01]  /*25c0*/  IMAD.MOV R5, RZ, RZ, -R5 ;  /* 0x000000ffff057224 */ /* 0x000fe200078e0a05 */
[----:B------:R-:W-:Y:S01]  /*25d0*/  IABS R28, R28 ;  /* 0x0000001c001c7213 */ /* 0x000fe20000000000 */
[----:B------:R-:W-:-:S04]  /*25e0*/  IMAD.HI.U32 R7, R27, R2, RZ ;  /* 0x000000021b077227 */ /* 0x000fc800078e00ff */
[----:B------:R-:W-:Y:S02]  /*25f0*/  IMAD R0, R29, R5, R0 ;  /* 0x000000051d007224 */ /* 0x000fe400078e0200 */
[----:B------:R-:W-:-:S03]  /*2600*/  IMAD.HI.U32 R8, R27, R3, RZ ;  /* 0x000000031b087227 */ /* 0x000fc600078e00ff */
[----:B------:R0:W-:Y:S01]  /*2610*/  STL [R1+0x8], R0 ;  /* 0x0000080001007387 */ /* 0x0001e20000100800 */
[----:B------:R-:W-:-:S04]  /*2620*/  IMAD.HI.U32 R6, R27, R28, RZ ;  /* 0x0000001c1b067227 */ /* 0x000fc800078e00ff */
[----:B0-----:R-:W-:Y:S02]  /*2630*/  IMAD.MOV R0, RZ, RZ, -R7 ;  /* 0x000000ffff007224 */ /* 0x001fe400078e0a07 */
[----:B------:R-:W-:Y:S02]  /*2640*/  IMAD.MOV R7, RZ, RZ, -R8 ;  /* 0x000000ffff077224 */ /* 0x000fe400078e0a08 */
[C---:B------:R-:W-:Y:S02]  /*2650*/  IMAD R9, R29.reuse, R0, R2 ;  /* 0x000000001d097224 */ /* 0x040fe400078e0202 */
[----:B------:R-:W-:Y:S02]  /*2660*/  IMAD R0, R29, R7, R3 ;  /* 0x000000071d007224 */ /* 0x000fe400078e0203 */
[----:B------:R-:W-:Y:S01]  /*2670*/  IMAD.MOV R6, RZ, RZ, -R6 ;  /* 0x000000ffff067224 */ /* 0x000fe200078e0a06 */
[----:B--2---:R-:W-:-:S05]  /*2680*/  IABS R4, R21 ;  /* 0x0000001500047213 */ /* 0x004fca0000000000 */
[----:B------:R-:W-:Y:S01]  /*2690*/  IMAD.HI.U32 R5, R27, R4, RZ ;  /* 0x000000041b057227 */ /* 0x000fe200078e00ff */
[----:B------:R-:W-:Y:S02]  /*26a0*/  IABS R8, R22 ;  /* 0x0000001600087213 */ /* 0x000fe40000000000 */
[----:B------:R-:W2:Y:S01]  /*26b0*/  LDL R22, [R1+0x1e34] ;  /* 0x001e340001167983 */ /* 0x000ea20000100800 */
[----:B------:R-:W-:Y:S02]  /*26c0*/  IMAD.MOV R5, RZ, RZ, -R5 ;  /* 0x000000ffff057224 */ /* 0x000fe400078e0a05 */
[C---:B------:R-:W-:Y:S01]  /*26d0*/  IMAD R28, R29.reuse, R6, R28 ;  /* 0x000000061d1c7224 */ /* 0x040fe200078e021c */
[----:B------:R-:W-:Y:S04]  /*26e0*/  STL [R1+0x4], R9 ;  /* 0x0000040901007387 */ /* 0x000fe80000100800 */
[----:B------:R0:W-:Y:S04]  /*26f0*/  STL [R1], R0 ;  /* 0x0000000001007387 */ /* 0x0001e80000100800 */
[----:B------:R-:W-:Y:S01]  /*2700*/  STL [R1+0x2038], R28 ;  /* 0x0020381c01007387 */ /* 0x000fe20000100800 */
[----:B0-----:R-:W-:-:S05]  /*2710*/  IMAD R0, R29, R5, R4 ;  /* 0x000000051d007224 */ /* 0x001fca00078e0204 */
[----:B------:R-:W-:Y:S01]  /*2720*/  STL [R1+0x2014], R0 ;  /* 0x0020140001007387 */ /* 0x000fe20000100800 */
[----:B------:R-:W-:-:S03]  /*2730*/  IABS R3, R23 ;  /* 0x0000001700037213 */ /* 0x000fc60000000000 */
[----:B------:R-:W2:Y:S01]  /*2740*/  LDL R23, [R1+0x1e30] ;  /* 0x001e300001177983 */ /* 0x000ea20000100800 */
[----:B------:R-:W-:-:S03]  /*2750*/  IABS R4, R24 ;  /* 0x0000001800047213 */ /* 0x000fc60000000000 */
[----:B------:R-:W2:Y:S01]  /*2760*/  LDL R24, [R1+0x1e2c] ;  /* 0x001e2c0001187983 */ /* 0x000ea20000100800 */
[----:B---3--:R-:W-:-:S03]  /*2770*/  IABS R5, R25 ;  /* 0x0000001900057213 */ /* 0x008fc60000000000 */
[----:B------:R-:W3:Y:S01]  /*2780*/  LDL R25, [R1+0x1e28] ;  /* 0x001e280001197983 */ /* 0x000ee20000100800 */
[----:B----4-:R-:W-:-:S03]  /*2790*/  IABS R6, R26 ;  /* 0x0000001a00067213 */ /* 0x010fc60000000000 */
[----:B------:R-:W4:Y:S01]  /*27a0*/  LDL R26, [R1+0x1e24] ;  /* 0x001e2400011a7983 */ /* 0x000f220000100800 */
[----:B------:R-:W-:-:S04]  /*27b0*/  IMAD.MOV.U32 R2, RZ, RZ, R8 ;  /* 0x000000ffff027224 */ /* 0x000fc800078e0008 */
[----:B------:R-:W-:-:S04]  /*27c0*/  IMAD.HI.U32 R7, R27, R2, RZ ;  /* 0x000000021b077227 */ /* 0x000fc800078e00ff */
[----:B------:R-:W-:Y:S02]  /*27d0*/  IMAD.MOV R7, RZ, RZ, -R7 ;  /* 0x000000ffff077224 */ /* 0x000fe400078e0a07 */
[----:B------:R-:W-:-:S04]  /*27e0*/  IMAD.HI.U32 R10, R27, R3, RZ ;  /* 0x000000031b0a7227 */ /* 0x000fc800078e00ff */
[----:B------:R-:W-:-:S04]  /*27f0*/  IMAD.HI.U32 R11, R27, R4, RZ ;  /* 0x000000041b0b7227 */ /* 0x000fc800078e00ff */
        /* <DEDUP_REMOVED lines=8> */
[C---:B------:R-:W-:Y:S02]  /*2880*/  IMAD R3, R29.reuse, R7, R3 ;  /* 0x000000071d037224 */ /* 0x040fe400078e0203 */
[C---:B------:R-:W-:Y:S02]  /*2890*/  IMAD R4, R29.reuse, R10, R4 ;  /* 0x0000000a1d047224 */ /* 0x040fe400078e0204 */
[C---:B------:R-:W-:Y:S02]  /*28a0*/  IMAD R5, R29.reuse, R9, R5 ;  /* 0x000000091d057224 */ /* 0x040fe400078e0205 */
[----:B------:R-:W-:Y:S01]  /*28b0*/  IMAD R6, R29, R8, R6 ;  /* 0x000000081d067224 */ /* 0x000fe200078e0206 */
[----:B--2---:R-:W-:Y:S02]  /*28c0*/  IABS R11, R22 ;  /* 0x00000016000b7213 */ /* 0x004fe40000000000 */
[----:B------:R-:W2:Y:S04]  /*28d0*/  LDL R22, [R1+0x1e20] ;  /* 0x001e200001167983 */ /* 0x000ea80000100800 */
[----:B------:R-:W-:Y:S04]  /*28e0*/  STL [R1+0x200c], R3 ;  /* 0x00200c0301007387 */ /* 0x000fe80000100800 */
[----:B------:R-:W-:Y:S01]  /*28f0*/  STL [R1+0x2008], R4 ;  /* 0x0020080401007387 */ /* 0x000fe20000100800 */
[----:B------:R-:W-:-:S03]  /*2900*/  IMAD.MOV.U32 R7, RZ, RZ, R11 ;  /* 0x000000ffff077224 */ /* 0x000fc600078e000b */
[----:B------:R0:W-:Y:S04]  /*2910*/  STL [R1+0x2004], R5 ;  /* 0x0020040501007387 */ /* 0x0001e80000100800 */
        /* <DEDUP_REMOVED lines=12> */
[----:B------:R-:W-:-:S04]  /*29e0*/  IMAD.HI.U32 R16, R27, R9, RZ ;  /* 0x000000091b107227 */ /* 0x000fc800078e00ff */
[----:B------:R-:W-:Y:S02]  /*29f0*/  IMAD R7, R29, R12, R7 ;  /* 0x0000000c1d077224 */ /* 0x000fe400078e0207 */
[----:B------:R-:W-:-:S04]  /*2a00*/  IMAD.HI.U32 R14, R27, R10, RZ ;  /* 0x0000000a1b0e7227 */ /* 0x000fc800078e00ff */
[----:B------:R-:W-:-:S04]  /*2a10*/  IMAD.HI.U32 R13, R27, R11, RZ ;  /* 0x0000000b1b0d7227 */ /* 0x000fc800078e00ff */
[----:B------:R-:W-:Y:S02]  /*2a20*/  IMAD.MOV R12, RZ, RZ, -R15 ;  /* 0x000000ffff0c7224 */ /* 0x000fe400078e0a0f */
[----:B------:R-:W-:Y:S01]  /*2a30*/  IMAD.MOV R15, RZ, RZ, -R16 ;  /* 0x000000ffff0f7224 */ /* 0x000fe200078e0a10 */
[----:B------:R-:W-:Y:S01]  /*2a40*/  STL [R1+0x201c], R7 ;  /* 0x00201c0701007387 */ /* 0x000fe20000100800 */
[----:B------:R-:W-:Y:S02]  /*2a50*/  IMAD.MOV R14, RZ, RZ, -R14 ;  /* 0x000000ffff0e7224 */ /* 0x000fe400078e0a0e */
[----:B------:R-:W-:Y:S02]  /*2a60*/  IMAD.MOV R13, RZ, RZ, -R13 ;  /* 0x000000ffff0d7224 */ /* 0x000fe400078e0a0d */
[C---:B------:R-:W-:Y:S02]  /*2a70*/  IMAD R8, R29.reuse, R12, R8 ;  /* 0x0000000c1d087224 */ /* 0x040fe400078e0208 */
[----:B------:R-:W-:-:S02]  /*2a80*/  IMAD R9, R29, R15, R9 ;  /* 0x0000000f1d097224 */ /* 0x000fc400078e0209 */
[C---:B------:R-:W-:Y:S02]  /*2a90*/  IMAD R10, R29.reuse, R14, R10 ;  /* 0x0000000e1d0a7224 */ /* 0x040fe400078e020a */
[----:B------:R-:W-:Y:S01]  /*2aa0*/  IMAD R11, R29, R13, R11 ;  /* 0x0000000d1d0b7224 */ /* 0x000fe200078e020b */
[----:B--2---:R-:W-:Y:S02]  /*2ab0*/  IABS R16, R22 ;  /* 0x0000001600107213 */ /* 0x004fe40000000000 */
[----:B------:R-:W2:Y:S03]  /*2ac0*/  LDL R22, [R1+0x1e0c] ;  /* 0x001e0c0001167983 */ /* 0x000ea60000100800 */
[----:B------:R-:W-:Y:S01]  /*2ad0*/  IMAD.MOV.U32 R12, RZ, RZ, R16 ;  /* 0x000000ffff0c7224 */ /* 0x000fe200078e0010 */
[----:B------:R-:W-:Y:S03]  /*2ae0*/  STL [R1+0x2020], R8 ;  /* 0x0020200801007387 */ /* 0x000fe60000100800 */
[----:B------:R-:W-:Y:S01]  /*2af0*/  IMAD.HI.U32 R17, R27, R12, RZ ;  /* 0x0000000c1b117227 */ /* 0x000fe200078e00ff */
[----:B------:R-:W-:Y:S04]  /*2b00*/  STL [R1+0x2024], R9 ;  /* 0x0020240901007387 */ /* 0x000fe80000100800 */
[----:B------:R-:W-:Y:S01]  /*2b10*/  STL [R1+0x2028], R10 ;  /* 0x0020280a01007387 */ /* 0x000fe20000100800 */
[----:B------:R-:W-:-:S03]  /*2b20*/  IMAD.MOV R17, RZ, RZ, -R17 ;  /* 0x000000ffff117224 */ /* 0x000fc600078e0a11 */
[----:B------:R-:W-:Y:S01]  /*2b30*/  STL [R1+0x202c], R11 ;  /* 0x00202c0b01007387 */ /* 0x000fe20000100800 */
[----:B------:R-:W-:Y:S01]  /*2b40*/  IMAD R12, R29, R17, R12 ;  /* 0x000000111d0c7224 */ /* 0x000fe200078e020c */
[----:B------:R-:W-:Y:S02]  /*2b50*/  IABS R13, R23 ;  /* 0x00000017000d7213 */ /* 0x000fe40000000000 */
[----:B------:R-:W2:Y:S01]  /*2b60*/  LDL R23, [R1+0x1e08] ;  /* 0x001e080001177983 */ /* 0x000ea20000100800 */
[----:B------:R-:W-:Y:S02]  /*2b70*/  IABS R14, R24 ;  /* 0x00000018000e7213 */ /* 0x000fe40000000000 */
[C---:B------:R-:W-:Y:S01]  /*2b80*/  IMAD.HI.U32 R20, R27.reuse, R13, RZ ;  /* 0x0000000d1b147227 */ /* 0x040fe200078e00ff */
[----:B------:R-:W2:Y:S03]  /*2b90*/  LDL R24, [R1+0x1e04] ;  /* 0x001e040001187983 */ /* 0x000ea60000100800 */
[----:B------:R-:W-:-:S04]  /*2ba0*/  IMAD.HI.U32 R21, R27, R14, RZ ;  /* 0x0000000e1b157227 */ /* 0x000fc800078e00ff */
[----:B------:R-:W-:Y:S02]  /*2bb0*/  IMAD.MOV R17, RZ, RZ, -R20 ;  /* 0x000000ffff117224 */ /* 0x000fe400078e0a14 */
[----:B------:R-:W-:Y:S02]  /*2bc0*/  IMAD.MOV R20, RZ, RZ, -R21 ;  /* 0x000000ffff147224 */ /* 0x000fe400078e0a15 */
[C---:B------:R-:W-:Y:S02]  /*2bd0*/  IMAD R13, R29.reuse, R17, R13 ;  /* 0x000000111d0d7224 */ /* 0x040fe400078e020d */
[----:B------:R-:W-:Y:S01]  /*2be0*/  IMAD R14, R29, R20, R14 ;  /* 0x000000141d0e7224 */ /* 0x000fe200078e020e */
[----:B---3--:R-:W-:Y:S02]  /*2bf0*/  IABS R15, R25 ;  /* 0x00000019000f7213 */ /* 0x008fe40000000000 */
[----:B------:R-:W3:Y:S03]  /*2c00*/  LDL R25, [R1+0x1e00] ;  /* 0x001e000001197983 */ /* 0x000ee60000100800 */
[----:B------:R-:W-:Y:S01]  /*2c10*/  IMAD.HI.U32 R19, R27, R15, RZ ;  /* 0x0000000f1b137227 */ /* 0x000fe200078e00ff */
[----:B----4-:R-:W-:-:S02]  /*2c20*/  IABS R16, R26 ;  /* 0x0000001a00107213 */ /* 0x010fc40000000000 */
[----:B------:R-:W4:Y:S03]  /*2c30*/  LDL R26, [R1+0x1dfc] ;  /* 0x001dfc00011a7983 */ /* 0x000f260000100800 */
[----:B------:R-:W-:Y:S01]  /*2c40*/  IMAD.HI.U32 R18, R27, R16, RZ ;  /* 0x000000101b127227 */ /* 0x000fe200078e00ff */
[----:B------:R-:W-:Y:S03]  /*2c50*/  STL [R1+0x2030], R12 ;  /* 0x0020300c01007387 */ /* 0x000fe60000100800 */
[----:B------:R-:W-:Y:S01]  /*2c60*/  IMAD.MOV R19, RZ, RZ, -R19 ;  /* 0x000000ffff137224 */ /* 0x000fe200078e0a13 */
[----:B0-----:R-:W4:Y:S01]  /*2c70*/  LDL R5, [R1+0xbd0] ;  /* 0x000bd00001057983 */ /* 0x001f220000100800 */
[----:B------:R-:W-:Y:S02]  /*2c80*/  IMAD.MOV R18, RZ, RZ, -R18 ;  /* 0x000000ffff127224 */ /* 0x000fe400078e0a12 */
[----:B------:R-:W-:-:S02]  /*2c90*/  IMAD R15, R29, R19, R15 ;  /* 0x000000131d0f7224 */ /* 0x000fc400078e020f */
[----:B------:R-:W-:Y:S01]  /*2ca0*/  IMAD R16, R29, R18, R16 ;  /* 0x000000121d107224 */ /* 0x000fe200078e0210 */
[----:B------:R-:W-:Y:S04]  /*2cb0*/  STL [R1+0x2034], R13 ;  /* 0x0020340d01007387 */ /* 0x000fe80000100800 */
[----:B------:R-:W-:Y:S04]  /*2cc0*/  STL [R1+0x203c], R14 ;  /* 0x00203c0e01007387 */ /* 0x000fe80000100800 */
[----:B------:R-:W-:Y:S04]  /*2cd0*/  STL [R1+0x2040], R15 ;  /* 0x0020400f01007387 */ /* 0x000fe80000100800 */
[----:B------:R0:W-:Y:S04]  /*2ce0*/  STL [R1+0x2044], R16 ;  /* 0x0020441001007387 */ /* 0x0001e80000100800 */
[----:B------:R-:W4:Y:S04]  /*2cf0*/  LDL R2, [R1+0x1df4] ;  /* 0x001df40001027983 */ /* 0x000f280000100800 */
[----:B------:R-:W4:Y:S04]  /*2d00*/  LDL R0, [R1+0x1df0] ;  /* 0x001df00001007983 */ /* 0x000f280000100800 */
[----:B------:R-:W4:Y:S04]  /*2d10*/  LDL R28, [R1+0x1de8] ;  /* 0x001de800011c7983 */ /* 0x000f280000100800 */
[----:B------:R-:W4:Y:S04]  /*2d20*/  LDL R4, [R1+0x1df8] ;  /* 0x001df80001047983 */ /* 0x000f280000100800 */
[----:B0-----:R-:W4:Y:S04]  /*2d30*/  LDL.LU R16, [R1+0x9c] ;  /* 0x00009c0001107983 */ /* 0x001f280000300800 */
[----:B------:R-:W4:Y:S04]  /*2d40*/  LDL.LU R15, [R1+0x98] ;  /* 0x00009800010f7983 */ /* 0x000f280000300800 */
[----:B------:R-:W4:Y:S01]  /*2d50*/  LDL.LU R7, [R1+0x94] ;  /* 0x0000940001077983 */ /* 0x000f220000300800 */
[----:B--2---:R-:W-:-:S03]  /*2d60*/  IABS R21, R22 ;  /* 0x0000001600157213 */ /* 0x004fc60000000000 */
[----:B------:R-:W2:Y:S02]  /*2d70*/  LDL.LU R3, [R1+0x90] ;  /* 0x0000900001037983 */ /* 0x000ea40000300800 */
[----:B------:R-:W-:-:S04]  /*2d80*/  IMAD.MOV.U32 R17, RZ, RZ, R21 ;  /* 0x000000ffff117224 */ /* 0x000fc800078e0015 */
[----:B------:R-:W-:-:S04]  /*2d90*/  IMAD.HI.U32 R22, R27, R17, RZ ;  /* 0x000000111b167227 */ /* 0x000fc800078e00ff */
[----:B------:R-:W-:-:S04]  /*2da0*/  IMAD.MOV R22, RZ, RZ, -R22 ;  /* 0x000000ffff167224 */ /* 0x000fc800078e0a16 */
[----:B------:R-:W-:Y:S01]  /*2db0*/  IMAD R17, R29, R22, R17 ;  /* 0x000000161d117224 */ /* 0x000fe200078e0211 */
[----:B------:R-:W-:Y:S02]  /*2dc0*/  IABS R18, R23 ;  /* 0x0000001700127213 */ /* 0x000fe40000000000 */
[----:B------:R-:W-:Y:S02]  /*2dd0*/  IABS R19, R24 ;  /* 0x0000001800137213 */ /* 0x000fe40000000000 */
[----:B------:R-:W-:Y:S01]  /*2de0*/  STL [R1+0x2048], R17 ;  /* 0x0020481101007387 */ /* 0x000fe20000100800 */
[----:B---3--:R-:W-:Y:S01]  /*2df0*/  IABS R20, R25 ;  /* 0x0000001900147213 */ /* 0x008fe20000000000 */
[----:B------:R-:W-:-:S04]  /*2e00*/  IMAD.HI.U32 R25, R27, R18, RZ ;  /* 0x000000121b197227 */ /* 0x000fc800078e00ff */
[----:B------:R-:W-:Y:S01]  /*2e10*/  IMAD.HI.U32 R24, R27, R20, RZ ;  /* 0x000000141b187227 */ /* 0x000fe200078e00ff */
[----:B----4-:R-:W-:-:S03]  /*2e20*/  IABS R21, R26 ;  /* 0x0000001a00157213 */ /* 0x010fc60000000000 */
[----:B------:R-:W-:-:S04]  /*2e30*/  IMAD.HI.U32 R26, R27, R19, RZ ;  /* 0x000000131b1a7227 */ /* 0x000fc800078e00ff */
[----:B------:R-:W-:Y:S02]  /*2e40*/  IMAD.MOV R22, RZ, RZ, -R25 ;  /* 0x000000ffff167224 */ /* 0x000fe400078e0a19 */
[----:B------:R-:W-:-:S04]  /*2e50*/  IMAD.HI.U32 R23, R27, R21, RZ ;  /* 0x000000151b177227 */ /* 0x000fc800078e00ff */
[----:B------:R-:W-:Y:S01]  /*2e60*/  IMAD.MOV R25, RZ, RZ, -R26 ;  /* 0x000000ffff197224 */ /* 0x000fe200078e0a1a */
[----:B------:R-:W-:Y:S01]  /*2e70*/  IABS R26, R5 ;  /* 0x00000005001a7213 */ /* 0x000fe20000000000 */
[----:B------:R-:W-:Y:S02]  /*2e80*/  IMAD.MOV R24, RZ, RZ, -R24 ;  /* 0x000000ffff187224 */ /* 0x000fe400078e0a18 */
[----:B------:R-:W-:Y:S02]  /*2e90*/  IMAD.MOV R23, RZ, RZ, -R23 ;  /* 0x000000ffff177224 */ /* 0x000fe400078e0a17 */
[C---:B------:R-:W-:Y:S02]  /*2ea0*/  IMAD R18, R29.reuse, R22, R18 ;  /* 0x000000161d127224 */ /* 0x040fe400078e0212 */
[----:B------:R-:W-:Y:S02]  /*2eb0*/  IMAD R19, R29, R25, R19 ;  /* 0x000000191d137224 */ /* 0x000fe400078e0213 */
[----:B------:R-:W-:-:S02]  /*2ec0*/  IMAD.MOV.U32 R22, RZ, RZ, R26 ;  /* 0x000000ffff167224 */ /* 0x000fc400078e001a */
[C---:B------:R-:W-:Y:S02]  /*2ed0*/  IMAD R20, R29.reuse, R24, R20 ;  /* 0x000000181d147224 */ /* 0x040fe400078e0214 */
[----:B------:R-:W-:Y:S01]  /*2ee0*/  IMAD R21, R29, R23, R21 ;  /* 0x000000171d157224 */ /* 0x000fe200078e0215 */
[----:B------:R0:W-:Y:S01]  /*2ef0*/  STL [R1+0x204c], R18 ;  /* 0x00204c1201007387 */ /* 0x0001e20000100800 */
[----:B------:R-:W-:Y:S01]  /*2f00*/  IMAD.HI.U32 R25, R27, R22, RZ ;  /* 0x000000161b197227 */ /* 0x000fe200078e00ff */
[----:B------:R-:W-:Y:S02]  /*2f10*/  IABS R24, R2 ;  /* 0x0000000200187213 */ /* 0x000fe40000000000 */
[----:B------:R-:W-:Y:S01]  /*2f20*/  STL [R1+0x2050], R19 ;  /* 0x0020501301007387 */ /* 0x000fe20000100800 */
[----:B------:R-:W-:-:S03]  /*2f30*/  IABS R2, R0 ;  /* 0x0000000000027213 */ /* 0x000fc60000000000 */
[----:B------:R-:W-:Y:S01]  /*2f40*/  STL [R1+0x2054], R20 ;  /* 0x0020541401007387 */ /* 0x000fe20000100800 */
[----:B------:R-:W-:-:S03]  /*2f50*/  IMAD.MOV R26, RZ, RZ, -R25 ;  /* 0x000000ffff1a7224 */ /* 0x000fc600078e0a19 */
[----:B------:R-:W-:Y:S01]  /*2f60*/  STL [R1+0x2058], R21 ;  /* 0x0020581501007387 */ /* 0x000fe20000100800 */
[----:B------:R-:W-:Y:S01]  /*2f70*/  IMAD.MOV.U32 R25, RZ, RZ, R2 ;  /* 0x000000ffff197224 */ /* 0x000fe200078e0002 */
[----:B------:R-:W-:Y:S02]  /*2f80*/  IABS R0, R28 ;  /* 0x0000001c00007213 */ /* 0x000fe40000000000 */
[----:B------:R-:W3:Y:S04]  /*2f90*/  LDL.LU R14, [R1+0x8c] ;  /* 0x00008c00010e7983 */ /* 0x000ee80000300800 */
[----:B------:R-:W4:Y:S04]  /*2fa0*/  LDL.LU R13, [R1+0x88] ;  /* 0x00008800010d7983 */ /* 0x000f280000300800 */
[----:B------:R-:W4:Y:S04]  /*2fb0*/  LDL.LU R2, [R1+0x84] ;  /* 0x0000840001027983 */ /* 0x000f280000300800 */
[----:B------:R-:W4:Y:S04]  /*2fc0*/  LDL.LU R28, [R1+0x80] ;  /* 0x00008000011c7983 */ /* 0x000f280000300800 */
[----:B------:R-:W4:Y:S04]  /*2fd0*/  LDL.LU R12, [R1+0x7c] ;  /* 0x00007c00010c7983 */ /* 0x000f280000300800 */
[----:B------:R-:W4:Y:S04]  /*2fe0*/  LDL.LU R11, [R1+0x78] ;  /* 0x00007800010b7983 */ /* 0x000f280000300800 */
[----:B------:R-:W4:Y:S04]  /*2ff0*/  LDL.LU R10, [R1+0x74] ;  /* 0x00007400010a7983 */ /* 0x000f280000300800 */
[----:B------:R-:W4:Y:S04]  /*3000*/  LDL.LU R9, [R1+0x70] ;  /* 0x0000700001097983 */ /* 0x000f280000300800 */
[----:B------:R-:W4:Y:S01]  /*3010*/  LDL.LU R8, [R1+0x6c] ;  /* 0x00006c0001087983 */ /* 0x000f220000300800 */
[----:B------:R-:W-:-:S04]  /*3020*/  IABS R5, c[0x0][0x178] ;  /* 0x00005e0000057a13 */ /* 0x000fc80000000000 */
[C---:B--2---:R-:W-:Y:S02]  /*3030*/  ISETP.GT.U32.AND P3, PT, R5.reuse, R3, PT ;  /* 0x000000030500720c */ /* 0x044fe40003f64070 */
[C---:B------:R-:W-:Y:S02]  /*3040*/  ISETP.GT.U32.AND P2, PT, R5.reuse, R7, PT ;  /* 0x000000070500720c */ /* 0x040fe40003f44070 */
[C---:B------:R-:W-:Y:S02]  /*3050*/  ISETP.GT.U32.AND P0, PT, R5.reuse, R16, PT ;  /* 0x000000100500720c */ /* 0x040fe40003f04070 */
[----:B------:R-:W-:Y:S02]  /*3060*/  ISETP.GT.U32.AND P1, PT, R5, R15, PT ;  /* 0x0000000f0500720c */ /* 0x000fe40003f24070 */
[----:B------:R-:W-:-:S05]  /*3070*/  IABS R23, R4 ;  /* 0x0000000400177213 */ /* 0x000fca0000000000 */
[--C-:B------:R-:W-:Y:S02]  /*3080*/  @!P3 IMAD.IADD R3, R3, 0x1, -R5.reuse ;  /* 0x000000010303b824 */ /* 0x100fe400078e0a05 */
[----:B------:R-:W-:-:S03]  /*3090*/  @!P2 IMAD.IADD R7, R7, 0x1, -R5 ;  /* 0x000000010707a824 */ /* 0x000fc600078e0a05 */
[----:B------:R-:W-:Y:S01]  /*30a0*/  ISETP.GT.U32.AND P3, PT, R5, R3, PT ;  /* 0x000000030500720c */ /* 0x000fe20003f64070 */
[----:B------:R-:W-:-:S04]  /*30b0*/  IMAD.HI.U32 R6, R27, R23, RZ ;  /* 0x000000171b067227 */ /* 0x000fc800078e00ff */
[----:B------:R-:W-:Y:S02]  /*30c0*/  IMAD R22, R29, R26, R22 ;  /* 0x0000001a1d167224 */ /* 0x000fe400078e0216 */
[--C-:B------:R-:W-:Y:S01]  /*30d0*/  @!P0 IMAD.IADD R16, R16, 0x1, -R5.reuse ;  /* 0x0000000110108824 */ /* 0x100fe200078e0a05 */
[----:B------:R-:W-:Y:S01]  /*30e0*/  ISETP.GT.U32.AND P0, PT, R5, R7, PT ;  /* 0x000000070500720c */ /* 0x000fe20003f04070 */
[----:B------:R-:W-:Y:S01]  /*30f0*/  @!P1 IMAD.IADD R15, R15, 0x1, -R5 ;  /* 0x000000010f0f9824 */ /* 0x000fe200078e0a05 */
[----:B------:R-:W-:Y:S01]  /*3100*/  ISETP.GT.U32.AND P1, PT, R29, R22, PT ;  /* 0x000000161d00720c */ /* 0x000fe20003f24070 */
[----:B0-----:R-:W-:Y:S01]  /*3110*/  IMAD.MOV R18, RZ, RZ, -R6 ;  /* 0x000000ffff127224 */ /* 0x001fe200078e0a06 */
[----:B------:R-:W-:Y:S01]  /*3120*/  ISETP.GT.U32.AND P5, PT, R5, R16, PT ;  /* 0x000000100500720c */ /* 0x000fe20003fa4070 */
[----:B------:R-:W2:Y:S01]  /*3130*/  LDL.LU R6, [R1+0x68] ;  /* 0x0000680001067983 */ /* 0x000ea20000300800 */
[----:B------:R-:W-:Y:S01]  /*3140*/  IMAD.HI.U32 R4, R27, R24, RZ ;  /* 0x000000181b047227 */ /* 0x000fe200078e00ff */
[----:B------:R-:W-:-:S03]  /*3150*/  ISETP.GT.U32.AND P6, PT, R5, R15, PT ;  /* 0x0000000f0500720c */ /* 0x000fc60003fc4070 */
[--C-:B------:R-:W-:Y:S02]  /*3160*/  @!P3 IMAD.IADD R3, R3, 0x1, -R5.reuse ;  /* 0x000000010303b824 */ /* 0x100fe400078e0a05 */
[----:B------:R-:W-:Y:S02]  /*3170*/  IMAD.MOV R17, RZ, RZ, -R4 ;  /* 0x000000ffff117224 */ /* 0x000fe400078e0a04 */
[----:B------:R-:W-:Y:S01]  /*3180*/  IMAD.MOV.U32 R26, RZ, RZ, R0 ;  /* 0x000000ffff1a7224 */ /* 0x000fe200078e0000 */
[----:B------:R-:W2:Y:S01]  /*3190*/  LDL.LU R4, [R1+0x64] ;  /* 0x0000640001047983 */ /* 0x000ea20000300800 */
[----:B------:R-:W-:Y:S02]  /*31a0*/  @!P0 IMAD.IADD R7, R7, 0x1, -R5 ;  /* 0x0000000107078824 */ /* 0x000fe400078e0a05 */
[----:B------:R-:W-:-:S04]  /*31b0*/  IMAD.HI.U32 R0, R27, R25, RZ ;  /* 0x000000191b007227 */ /* 0x000fc800078e00ff */
[----:B------:R-:W-:Y:S02]  /*31c0*/  @!P5 IMAD.IADD R16, R16, 0x1, -R5 ;  /* 0x000000011010d824 */ /* 0x000fe400078e0a05 */
[----:B------:R-:W-:Y:S02]  /*31d0*/  @!P1 IMAD.IADD R22, R22, 0x1, -R29 ;  /* 0x0000000116169824 */ /* 0x000fe400078e0a1d */
[----:B------:R-:W-:Y:S02]  /*31e0*/  IMAD.MOV R0, RZ, RZ, -R0 ;  /* 0x000000ffff007224 */ /* 0x000fe400078e0a00 */
[----:B------:R-:W-:Y:S02]  /*31f0*/  @!P6 IMAD.IADD R15, R15, 0x1, -R5 ;  /* 0x000000010f0fe824 */ /* 0x000fe400078e0a05 */
[----:B------:R-:W-:Y:S02]  /*3200*/  IMAD R25, R29, R0, R25 ;  /* 0x000000001d197224 */ /* 0x000fe400078e0219 */
[----:B------:R-:W-:Y:S01]  /*3210*/  IMAD.HI.U32 R0, R27, R26, RZ ;  /* 0x0000001a1b007227 */ /* 0x000fe200078e00ff */
[----:B------:R-:W-:Y:S03]  /*3220*/  STL [R1+0x9c], R16 ;  /* 0x00009c1001007387 */ /* 0x000fe60000100800 */
[----:B------:R-:W-:Y:S01]  /*3230*/  IMAD.MOV R0, RZ, RZ, -R0 ;  /* 0x000000ffff007224 */ /* 0x000fe200078e0a00 */
[----:B------:R-:W-:Y:S03]  /*3240*/  STL [R1+0x98], R15 ;  /* 0x0000980f01007387 */ /* 0x000fe60000100800 */
[C---:B------:R-:W-:Y:S01]  /*3250*/  IMAD R26, R29.reuse, R0, R26 ;  /* 0x000000001d1a7224 */ /* 0x040fe200078e021a */
[----:B------:R-:W-:Y:S04]  /*3260*/  STL [R1+0x94], R7 ;  /* 0x0000940701007387 */ /* 0x000fe80000100800 */
[----:B------:R0:W-:Y:S04]  /*3270*/  STL [R1+0x90], R3 ;  /* 0x0000900301007387 */ /* 0x0001e80000100800 */
[----:B------:R-:W2:Y:S04]  /*3280*/  LDL.LU R0, [R1+0x60] ;  /* 0x0000600001007983 */ /* 0x000ea80000300800 */
[----:B0-----:R-:W2:Y:S04]  /*3290*/  LDL.LU R3, [R1+0x5c] ;  /* 0x00005c0001037983 */ /* 0x001ea80000300800 */
[----:B------:R-:W2:Y:S04]  /*32a0*/  LDL.LU R5, [R1+0x58] ;  /* 0x0000580001057983 */ /* 0x000ea80000300800 */
[----:B------:R-:W2:Y:S04]  /*32b0*/  LDL.LU R7, [R1+0x54] ;  /* 0x0000540001077983 */ /* 0x000ea80000300800 */
[----:B------:R-:W2:Y:S04]  /*32c0*/  LDL.LU R21, [R1+0x50] ;  /* 0x0000500001157983 */ /* 0x000ea80000300800 */
[----:B------:R-:W2:Y:S01]  /*32d0*/  LDL.LU R20, [R1+0x4c] ;  /* 0x00004c0001147983 */ /* 0x000ea20000300800 */
[----:B------:R-:W-:-:S02]  /*32e0*/  IMAD R23, R29, R18, R23 ;  /* 0x000000121d177224 */ /* 0x000fc400078e0217 */
[C---:B------:R-:W-:Y:S01]  /*32f0*/  IMAD R24, R29.reuse, R17, R24 ;  /* 0x000000111d187224 */ /* 0x040fe200078e0218 */
[C---:B---3--:R-:W-:Y:S02]  /*3300*/  ISETP.GT.U32.AND P4, PT, R29.reuse, R14, PT ;  /* 0x0000000e1d00720c */ /* 0x048fe40003f84070 */
[C---:B----4-:R-:W-:Y:S02]  /*3310*/  ISETP.GT.U32.AND P2, PT, R29.reuse, R13, PT ;  /* 0x0000000d1d00720c */ /* 0x050fe40003f44070 */
[C---:B------:R-:W-:Y:S02]  /*3320*/  ISETP.GT.U32.AND P5, PT, R29.reuse, R2, PT ;  /* 0x000000021d00720c */ /* 0x040fe40003fa4070 */
[C---:B------:R-:W-:Y:S02]  /*3330*/  ISETP.GT.U32.AND P3, PT, R29.reuse, R12, PT ;  /* 0x0000000c1d00720c */ /* 0x040fe40003f64070 */
[----:B------:R-:W-:-:S05]  /*3340*/  ISETP.GT.U32.AND P0, PT, R29, R11, PT ;  /* 0x0000000b1d00720c */ /* 0x000fca0003f04070 */
[--C-:B------:R-:W-:Y:S01]  /*3350*/  @!P4 IMAD.IADD R14, R14, 0x1, -R29.reuse ;  /* 0x000000010e0ec824 */ /* 0x100fe200078e0a1d */
[C---:B------:R-:W-:Y:S02]  /*3360*/  ISETP.GT.U32.AND P1, PT, R29.reuse, R10, PT ;  /* 0x0000000a1d00720c */ /* 0x040fe40003f24070 */
[C---:B------:R-:W-:Y:S02]  /*3370*/  ISETP.GT.U32.AND P6, PT, R29.reuse, R28, PT ;  /* 0x0000001c1d00720c */ /* 0x040fe40003fc4070 */
[C---:B------:R-:W-:Y:S01]  /*3380*/  ISETP.GT.U32.AND P4, PT, R29.reuse, R9, PT ;  /* 0x000000091d00720c */ /* 0x040fe20003f84070 */
[--C-:B------:R-:W-:Y:S01]  /*3390*/  @!P3 IMAD.IADD R12, R12, 0x1, -R29.reuse ;  /* 0x000000010c0cb824 */ /* 0x100fe200078e0a1d */
[----:B------:R-:W-:Y:S01]  /*33a0*/  ISETP.GT.U32.AND P3, PT, R29, R22, PT ;  /* 0x000000161d00720c */ /* 0x000fe20003f64070 */
[--C-:B------:R-:W-:Y:S01]  /*33b0*/  @!P2 IMAD.IADD R13, R13, 0x1, -R29.reuse ;  /* 0x000000010d0da824 */ /* 0x100fe200078e0a1d */
[----:B------:R-:W-:Y:S01]  /*33c0*/  ISETP.GT.U32.AND P2, PT, R29, R8, PT ;  /* 0x000000081d00720c */ /* 0x000fe20003f44070 */
[--C-:B------:R-:W-:Y:S01]  /*33d0*/  @!P0 IMAD.IADD R11, R11, 0x1, -R29.reuse ;  /* 0x000000010b0b8824 */ /* 0x100fe200078e0a1d */
[----:B------:R-:W-:Y:S01]  /*33e0*/  ISETP.GT.U32.AND P0, PT, R29, R14, PT ;  /* 0x0000000e1d00720c */ /* 0x000fe20003f04070 */
[----:B------:R-:W-:-:S02]  /*33f0*/  @!P5 IMAD.IADD R2, R2, 0x1, -R29 ;  /* 0x000000010202d824 */ /* 0x000fc400078e0a1d */
[--C-:B------:R-:W-:Y:S01]  /*3400*/  @!P1 IMAD.IADD R10, R10, 0x1, -R29.reuse ;  /* 0x000000010a0a9824 */ /* 0x100fe200078e0a1d */
[----:B------:R-:W-:Y:S01]  /*3410*/  ISETP.GT.U32.AND P1, PT, R29, R13, PT ;  /* 0x0000000d1d00720c */ /* 0x000fe20003f24070 */
[--C-:B------:R-:W-:Y:S02]  /*3420*/  @!P6 IMAD.IADD R28, R28, 0x1, -R29.reuse ;  /* 0x000000011c1ce824 */ /* 0x100fe400078e0a1d */
[--C-:B------:R-:W-:Y:S01]  /*3430*/  @!P4 IMAD.IADD R9, R9, 0x1, -R29.reuse ;  /* 0x000000010909c824 */ /* 0x100fe200078e0a1d */
[C---:B------:R-:W-:Y:S01]  /*3440*/  ISETP.GT.U32.AND P4, PT, R29.reuse, R2, PT ;  /* 0x000000021d00720c */ /* 0x040fe20003f84070 */
[--C-:B------:R-:W-:Y:S02]  /*3450*/  @!P3 IMAD.IADD R22, R22, 0x1, -R29.reuse ;  /* 0x000000011616b824 */ /* 0x100fe400078e0a1d */
[--C-:B------:R-:W-:Y:S01]  /*3460*/  @!P2 IMAD.IADD R8, R8, 0x1, -R29.reuse ;  /* 0x000000010808a824 */ /* 0x100fe200078e0a1d */
[----:B------:R-:W-:Y:S01]  /*3470*/  ISETP.GT.U32.AND P2, PT, R29, R28, PT ;  /* 0x0000001c1d00720c */ /* 0x000fe20003f44070 */
[--C-:B------:R-:W-:Y:S01]  /*3480*/  @!P0 IMAD.IADD R14, R14, 0x1, -R29.reuse ;  /* 0x000000010e0e8824 */ /* 0x100fe200078e0a1d */
[----:B------:R0:W-:Y:S03]  /*3490*/  STL [R1+0x1fcc], R22 ;  /* 0x001fcc1601007387 */ /* 0x0001e60000100800 */
[--C-:B------:R-:W-:Y:S01]  /*34a0*/  @!P1 IMAD.IADD R13, R13, 0x1, -R29.reuse ;  /* 0x000000010d0d9824 */ /* 0x100fe200078e0a1d */
[----:B0-----:R-:W3:Y:S04]  /*34b0*/  LDL R22, [R1+0x1dec] ;  /* 0x001dec0001167983 */ /* 0x001ee80000100800 */
[----:B------:R-:W4:Y:S01]  /*34c0*/  LDL.LU R19, [R1+0x48] ;  /* 0x0000480001137983 */ /* 0x000f220000300800 */
[----:B------:R-:W-:-:S03]  /*34d0*/  @!P4 IMAD.IADD R2, R2, 0x1, -R29 ;  /* 0x000000010202c824 */ /* 0x000fc600078e0a1d */
[----:B------:R0:W-:Y:S04]  /*34e0*/  STL [R1+0x8c], R14 ;  /* 0x00008c0e01007387 */ /* 0x0001e80000100800 */
[----:B------:R-:W3:Y:S04]  /*34f0*/  LDL.LU R18, [R1+0x44] ;  /* 0x0000440001127983 */ /* 0x000ee80000300800 */
[----:B------:R-:W3:Y:S01]  /*3500*/  LDL.LU R17, [R1+0x40] ;  /* 0x0000400001117983 */ /* 0x000ee20000300800 */
[----:B------:R-:W-:-:S03]  /*3510*/  @!P2 IMAD.IADD R28, R28, 0x1, -R29 ;  /* 0x000000011c1ca824 */ /* 0x000fc600078e0a1d */
[----:B------:R-:W-:Y:S04]  /*3520*/  STL [R1+0x88], R13 ;  /* 0x0000880d01007387 */ /* 0x000fe80000100800 */
[----:B------:R-:W3:Y:S04]  /*3530*/  LDL.LU R16, [R1+0x3c] ;  /* 0x00003c0001107983 */ /* 0x000ee80000300800 */
[----:B------:R-:W3:Y:S04]  /*3540*/  LDL.LU R15, [R1+0x38] ;  /* 0x00003800010f7983 */ /* 0x000ee80000300800 */
[----:B------:R-:W-:Y:S04]  /*3550*/  STL [R1+0x84], R2 ;  /* 0x0000840201007387 */ /* 0x000fe80000100800 */
[----:B0-----:R-:W3:Y:S04]  /*3560*/  LDL.LU R14, [R1+0x34] ;  /* 0x00003400010e7983 */ /* 0x001ee80000300800 */
[----:B------:R0:W-:Y:S04]  /*3570*/  STL [R1+0x80], R28 ;  /* 0x0000801c01007387 */ /* 0x0001e80000100800 */
[----:B0-----:R-:W3:Y:S01]  /*3580*/  LDL.LU R28, [R1+0x30] ;  /* 0x00003000011c7983 */ /* 0x001ee20000300800 */
[----:B--2---:R-:W-:-:S02]  /*3590*/  ISETP.GT.U32.AND P5, PT, R29, R6, PT ;  /* 0x000000061d00720c */ /* 0x004fc40003fa4070 */
[C---:B------:R-:W-:Y:S02]  /*35a0*/  ISETP.GT.U32.AND P6, PT, R29.reuse, R4, PT ;  /* 0x000000041d00720c */ /* 0x040fe40003fc4070 */
[C---:B------:R-:W-:Y:S02]  /*35b0*/  ISETP.GT.U32.AND P3, PT, R29.reuse, R11, PT ;  /* 0x0000000b1d00720c */ /* 0x040fe40003f64070 */
[----:B------:R-:W-:-:S07]  /*35c0*/  ISETP.GT.U32.AND P0, PT, R29, R10, PT ;  /* 0x0000000a1d00720c */ /* 0x000fce0003f04070 */
[--C-:B------:R-:W-:Y:S01]  /*35d0*/  @!P5 IMAD.IADD R6, R6, 0x1, -R29.reuse ;  /* 0x000000010606d824 */ /* 0x100fe200078e0a1d */
[C---:B------:R-:W-:Y:S01]  /*35e0*/  ISETP.GT.U32.AND P5, PT, R29.reuse, R12, PT ;  /* 0x0000000c1d00720c */ /* 0x040fe20003fa4070 */
[--C-:B------:R-:W-:Y:S01]  /*35f0*/  @!P6 IMAD.IADD R4, R4, 0x1, -R29.reuse ;  /* 0x000000010404e824 */ /* 0x100fe200078e0a1d */
[C---:B------:R-:W-:Y:S02]  /*3600*/  ISETP.GT.U32.AND P1, PT, R29.reuse, R9, PT ;  /* 0x000000091d00720c */ /* 0x040fe40003f24070 */
[C---:B------:R-:W-:Y:S02]  /*3610*/  ISETP.GT.U32.AND P4, PT, R29.reuse, R8, PT ;  /* 0x000000081d00720c */ /* 0x040fe40003f84070 */
[C---:B------:R-:W-:Y:S02]  /*3620*/  ISETP.GT.U32.AND P2, PT, R29.reuse, R6, PT ;  /* 0x000000061d00720c */ /* 0x040fe40003f44070 */
[----:B------:R-:W-:Y:S01]  /*3630*/  ISETP.GT.U32.AND P6, PT, R29, R4, PT ;  /* 0x000000041d00720c */ /* 0x000fe20003fc4070 */
[----:B------:R-:W-:Y:S01]  /*3640*/  @!P3 IMAD.IADD R11, R11, 0x1, -R29 ;  /* 0x000000010b0bb824 */ /* 0x000fe200078e0a1d */
[----:B------:R-:W-:-:S03]  /*3650*/  ISETP.GT.U32.AND P3, PT, R29, R3, PT ;  /* 0x000000031d00720c */ /* 0x000fc60003f64070 */
[--C-:B------:R-:W-:Y:S01]  /*3660*/  @!P5 IMAD.IADD R12, R12, 0x1, -R29.reuse ;  /* 0x000000010c0cd824 */ /* 0x100fe200078e0a1d */
[C---:B------:R-:W-:Y:S01]  /*3670*/  ISETP.GT.U32.AND P5, PT, R29.reuse, R0, PT ;  /* 0x000000001d00720c */ /* 0x040fe20003fa4070 */
[--C-:B------:R-:W-:Y:S01]  /*3680*/  @!P0 IMAD.IADD R10, R10, 0x1, -R29.reuse ;  /* 0x000000010a0a8824 */ /* 0x100fe200078e0a1d */
[----:B------:R-:W-:Y:S01]  /*3690*/  ISETP.GT.U32.AND P0, PT, R29, R5, PT ;  /* 0x000000051d00720c */ /* 0x000fe20003f04070 */
[--C-:B------:R-:W-:Y:S01]  /*36a0*/  @!P1 IMAD.IADD R9, R9, 0x1, -R29.reuse ;  /* 0x0000000109099824 */ /* 0x100fe200078e0a1d */
[C---:B------:R-:W-:Y:S01]  /*36b0*/  ISETP.GT.U32.AND P1, PT, R29.reuse, R7, PT ;  /* 0x000000071d00720c */ /* 0x040fe20003f24070 */
[--C-:B------:R-:W-:Y:S01]  /*36c0*/  @!P4 IMAD.IADD R8, R8, 0x1, -R29.reuse ;  /* 0x000000010808c824 */ /* 0x100fe200078e0a1d */
[C---:B------:R-:W-:Y:S01]  /*36d0*/  ISETP.GT.U32.AND P4, PT, R29.reuse, R21, PT ;  /* 0x000000151d00720c */ /* 0x040fe20003f84070 */
[--C-:B------:R-:W-:Y:S01]  /*36e0*/  @!P2 IMAD.IADD R6, R6, 0x1, -R29.reuse ;  /* 0x000000010606a824 */ /* 0x100fe200078e0a1d */
[----:B------:R-:W-:Y:S01]  /*36f0*/  ISETP.GT.U32.AND P2, PT, R29, R20, PT ;  /* 0x000000141d00720c */ /* 0x000fe20003f44070 */
[----:B------:R-:W-:-:S02]  /*3700*/  @!P6 IMAD.IADD R4, R4, 0x1, -R29 ;  /* 0x000000010404e824 */ /* 0x000fc400078e0a1d */
[--C-:B------:R-:W-:Y:S02]  /*3710*/  @!P3 IMAD.IADD R3, R3, 0x1, -R29.reuse ;  /* 0x000000010303b824 */ /* 0x100fe400078e0a1d */
[--C-:B------:R-:W-:Y:S02]  /*3720*/  @!P5 IMAD.IADD R0, R0, 0x1, -R29.reuse ;  /* 0x000000010000d824 */ /* 0x100fe400078e0a1d */
[--C-:B------:R-:W-:Y:S02]  /*3730*/  @!P0 IMAD.IADD R5, R5, 0x1, -R29.reuse ;  /* 0x0000000105058824 */ /* 0x100fe400078e0a1d */
[--C-:B------:R-:W-:Y:S02]  /*3740*/  @!P1 IMAD.IADD R7, R7, 0x1, -R29.reuse ;  /* 0x0000000107079824 */ /* 0x100fe400078e0a1d */
[--C-:B------:R-:W-:Y:S02]  /*3750*/  @!P4 IMAD.IADD R21, R21, 0x1, -R29.reuse ;  /* 0x000000011515c824 */ /* 0x100fe400078e0a1d */
[----:B------:R-:W-:Y:S01]  /*3760*/  @!P2 IMAD.IADD R20, R20, 0x1, -R29 ;  /* 0x000000011414a824 */ /* 0x000fe200078e0a1d */
[----:B------:R0:W-:Y:S04]  /*3770*/  STL [R1+0x7c], R12 ;  /* 0x00007c0c01007387 */ /* 0x0001e80000100800 */
[----:B------:R1:W-:Y:S04]  /*3780*/  STL [R1+0x78], R11 ;  /* 0x0000780b01007387 */ /* 0x0003e80000100800 */
[----:B------:R2:W-:Y:S04]  /*3790*/  STL [R1+0x74], R10 ;  /* 0x0000740a01007387 */ /* 0x0005e80000100800 */
[----:B------:R0:W-:Y:S04]  /*37a0*/  STL [R1+0x70], R9 ;  /* 0x0000700901007387 */ /* 0x0001e80000100800 */
[----:B------:R0:W-:Y:S04]  /*37b0*/  STL [R1+0x6c], R8 ;  /* 0x00006c0801007387 */ /* 0x0001e80000100800 */
[----:B------:R-:W3:Y:S04]  /*37c0*/  LDL.LU R13, [R1+0x2c] ;  /* 0x00002c00010d7983 */ /* 0x000ee80000300800 */
[----:B------:R2:W-:Y:S04]  /*37d0*/  STL [R1+0x68], R6 ;  /* 0x0000680601007387 */ /* 0x0005e80000100800 */
[----:B0-----:R-:W3:Y:S04]  /*37e0*/  LDL.LU R12, [R1+0x28] ;  /* 0x00002800010c7983 */ /* 0x001ee80000300800 */
[----:B-1----:R-:W3:Y:S04]  /*37f0*/  LDL.LU R11, [R1+0x24] ;  /* 0x00002400010b7983 */ /* 0x002ee80000300800 */
[----:B------:R-:W-:Y:S04]  /*3800*/  STL [R1+0x64], R4 ;  /* 0x0000640401007387 */ /* 0x000fe80000100800 */
[----:B--2---:R-:W2:Y:S04]  /*3810*/  LDL.LU R10, [R1+0x20] ;  /* 0x00002000010a7983 */ /* 0x004ea80000300800 */
[----:B------:R-:W2:Y:S04]  /*3820*/  LDL.LU R9, [R1+0x1c] ;  /* 0x00001c0001097983 */ /* 0x000ea80000300800 */
[----:B------:R-:W2:Y:S01]  /*3830*/  LDL.LU R8, [R1+0x18] ;  /* 0x0000180001087983 */ /* 0x000ea20000300800 */
[----:B----4-:R-:W-:-:S02]  /*3840*/  ISETP.GT.U32.AND P6, PT, R29, R19, PT ;  /* 0x000000131d00720c */ /* 0x010fc40003fc4070 */
[C---:B---3--:R-:W-:Y:S02]  /*3850*/  ISETP.GT.U32.AND P5, PT, R29.reuse, R18, PT ;  /* 0x000000121d00720c */ /* 0x048fe40003fa4070 */
[----:B------:R-:W-:-:S09]  /*3860*/  ISETP.GT.U32.AND P3, PT, R29, R17, PT ;  /* 0x000000111d00720c */ /* 0x000fd20003f64070 */
[--C-:B------:R-:W-:Y:S01]  /*3870*/  @!P6 IMAD.IADD R19, R19, 0x1, -R29.reuse ;  /* 0x000000011313e824 */ /* 0x100fe200078e0a1d */
[C---:B------:R-:W-:Y:S02]  /*3880*/  ISETP.GT.U32.AND P0, PT, R29.reuse, R16, PT ;  /* 0x000000101d00720c */ /* 0x040fe40003f04070 */
[C---:B------:R-:W-:Y:S01]  /*3890*/  ISETP.GT.U32.AND P1, PT, R29.reuse, R15, PT ;  /* 0x0000000f1d00720c */ /* 0x040fe20003f24070 */
[--C-:B------:R-:W-:Y:S01]  /*38a0*/  @!P5 IMAD.IADD R18, R18, 0x1, -R29.reuse ;  /* 0x000000011212d824 */ /* 0x100fe200078e0a1d */
[C---:B------:R-:W-:Y:S02]  /*38b0*/  ISETP.GT.U32.AND P6, PT, R29.reuse, R0, PT ;  /* 0x000000001d00720c */ /* 0x040fe40003fc4070 */
[----:B------:R-:W-:Y:S01]  /*38c0*/  ISETP.GT.U32.AND P4, PT, R29, R14, PT ;  /* 0x0000000e1d00720c */ /* 0x000fe20003f84070 */
[----:B------:R-:W-:Y:S01]  /*38d0*/  @!P3 IMAD.IADD R17, R17, 0x1, -R29 ;  /* 0x000000011111b824 */ /* 0x000fe200078e0a1d */
[----:B------:R-:W-:-:S05]  /*38e0*/  ISETP.GT.U32.AND P5, PT, R29, R3, PT ;  /* 0x000000031d00720c */ /* 0x000fca0003fa4070 */
[--C-:B------:R-:W-:Y:S01]  /*38f0*/  @!P0 IMAD.IADD R16, R16, 0x1, -R29.reuse ;  /* 0x0000000110108824 */ /* 0x100fe200078e0a1d */
[----:B------:R-:W-:Y:S01]  /*3900*/  ISETP.GT.U32.AND P3, PT, R29, R5, PT ;  /* 0x000000051d00720c */ /* 0x000fe20003f64070 */
[--C-:B------:R-:W-:Y:S01]  /*3910*/  @!P1 IMAD.IADD R15, R15, 0x1, -R29.reuse ;  /* 0x000000010f0f9824 */ /* 0x100fe200078e0a1d */
[C---:B------:R-:W-:Y:S02]  /*3920*/  ISETP.GT.U32.AND P0, PT, R29.reuse, R7, PT ;  /* 0x000000071d00720c */ /* 0x040fe40003f04070 */
[C---:B------:R-:W-:Y:S01]  /*3930*/  ISETP.GT.U32.AND P2, PT, R29.reuse, R28, PT ;  /* 0x0000001c1d00720c */ /* 0x040fe20003f44070 */
[--C-:B------:R-:W-:Y:S01]  /*3940*/  @!P4 IMAD.IADD R14, R14, 0x1, -R29.reuse ;  /* 0x000000010e0ec824 */ /* 0x100fe200078e0a1d */
[C---:B------:R-:W-:Y:S02]  /*3950*/  ISETP.GT.U32.AND P1, PT, R29.reuse, R21, PT ;  /* 0x000000151d00720c */ /* 0x040fe40003f24070 */
[----:B------:R-:W-:Y:S01]  /*3960*/  ISETP.GT.U32.AND P4, PT, R29, R20, PT ;  /* 0x000000141d00720c */ /* 0x000fe20003f84070 */
[--C-:B------:R-:W-:Y:S01]  /*3970*/  @!P6 IMAD.IADD R0, R0, 0x1, -R29.reuse ;  /* 0x000000010000e824 */ /* 0x100fe200078e0a1d */
[----:B------:R-:W-:Y:S01]  /*3980*/  IABS R2, R22 ;  /* 0x0000001600027213 */ /* 0x000fe20000000000 */
[--C-:B------:R-:W-:Y:S01]  /*3990*/  @!P5 IMAD.IADD R3, R3, 0x1, -R29.reuse ;  /* 0x000000010303d824 */ /* 0x100fe200078e0a1d */
[----:B------:R-:W-:Y:S01]  /*39a0*/  ISETP.GT.U32.AND P5, PT, R29, R18, PT ;  /* 0x000000121d00720c */ /* 0x000fe20003fa4070 */
[----:B------:R-:W-:-:S04]  /*39b0*/  @!P3 IMAD.IADD R5, R5, 0x1, -R29 ;  /* 0x000000010505b824 */ /* 0x000fc800078e0a1d */
[--C-:B------:R-:W-:Y:S01]  /*39c0*/  @!P2 IMAD.IADD R28, R28, 0x1, -R29.reuse ;  /* 0x000000011c1ca824 */ /* 0x100fe200078e0a1d */
[C---:B------:R-:W-:Y:S01]  /*39d0*/  ISETP.GT.U32.AND P2, PT, R29.reuse, R19, PT ;  /* 0x000000131d00720c */ /* 0x040fe20003f44070 */
[----:B------:R0:W-:Y:S01]  /*39e0*/  STL [R1+0x60], R0 ;  /* 0x0000600001007387 */ /* 0x0001e20000100800 */
[----:B------:R-:W-:Y:S01]  /*39f0*/  ISETP.GT.U32.AND P3, PT, R29, R17, PT ;  /* 0x000000111d00720c */ /* 0x000fe20003f64070 */
[----:B------:R-:W-:Y:S02]  /*3a00*/  IMAD.MOV.U32 R6, RZ, RZ, R2 ;  /* 0x000000ffff067224 */ /* 0x000fe400078e0002 */
[--C-:B------:R-:W-:Y:S01]  /*3a10*/  @!P0 IMAD.IADD R7, R7, 0x1, -R29.reuse ;  /* 0x0000000107078824 */ /* 0x100fe200078e0a1d */
[----:B------:R-:W-:Y:S01]  /*3a20*/  ISETP.GT.U32.AND P0, PT, R29, R16, PT ;  /* 0x000000101d00720c */ /* 0x000fe20003f04070 */
[--C-:B------:R-:W-:Y:S01]  /*3a30*/  @!P1 IMAD.IADD R21, R21, 0x1, -R29.reuse ;  /* 0x0000000115159824 */ /* 0x100fe200078e0a1d */
[----:B------:R-:W-:Y:S01]  /*3a40*/  ISETP.GT.U32.AND P1, PT, R29, R15, PT ;  /* 0x0000000f1d00720c */ /* 0x000fe20003f24070 */
[----:B0-----:R-:W3:Y:S01]  /*3a50*/  LDL.LU R0, [R1+0x14] ;  /* 0x0000140001007983 */ /* 0x001ee20000300800 */
[----:B------:R-:W-:-:S03]  /*3a60*/  @!P4 IMAD.IADD R20, R20, 0x1, -R29 ;  /* 0x000000011414c824 */ /* 0x000fc600078e0a1d */
[----:B------:R-:W4:Y:S01]  /*3a70*/  LDL.LU R2, [R1+0x10] ;  /* 0x0000100001027983 */ /* 0x000f220000300800 */
[----:B------:R-:W-:-:S03]  /*3a80*/  ISETP.GT.U32.AND P4, PT, R29, R14, PT ;  /* 0x0000000e1d00720c */ /* 0x000fc60003f84070 */
[----:B------:R0:W-:Y:S01]  /*3a90*/  STL [R1+0x5c], R3 ;  /* 0x00005c0301007387 */ /* 0x0001e20000100800 */
[----:B------:R-:W-:Y:S01]  /*3aa0*/  ISETP.GT.U32.AND P6, PT, R29, R28, PT ;  /* 0x0000001c1d00720c */ /* 0x000fe20003fc4070 */
[--C-:B------:R-:W-:Y:S02]  /*3ab0*/  @!P2 IMAD.IADD R19, R19, 0x1, -R29.reuse ;  /* 0x000000011313a824 */ /* 0x100fe400078e0a1d */
[----:B0-----:R-:W4:Y:S04]  /*3ac0*/  LDL.LU R3, [R1+0xc] ;  /* 0x00000c0001037983 */ /* 0x001f280000300800 */
[----:B------:R-:W4:Y:S04]  /*3ad0*/  LDL.LU R4, [R1+0x8] ;  /* 0x0000080001047983 */ /* 0x000f280000300800 */
[----:B------:R0:W-:Y:S01]  /*3ae0*/  STL [R1+0x58], R5 ;  /* 0x0000580501007387 */ /* 0x0001e20000100800 */
[----:B------:R-:W-:-:S02]  /*3af0*/  @!P5 IMAD.IADD R18, R18, 0x1, -R29 ;  /* 0x000000011212d824 */ /* 0x000fc400078e0a1d */
[--C-:B------:R-:W-:Y:S01]  /*3b00*/  @!P3 IMAD.IADD R17, R17, 0x1, -R29.reuse ;  /* 0x000000011111b824 */ /* 0x100fe200078e0a1d */
[----:B0-----:R-:W4:Y:S04]  /*3b10*/  LDL.LU R5, [R1+0x4] ;  /* 0x0000040001057983 */ /* 0x001f280000300800 */
[----:B------:R0:W-:Y:S01]  /*3b20*/  STL [R1+0x54], R7 ;  /* 0x0000540701007387 */ /* 0x0001e20000100800 */
[----:B------:R-:W-:-:S03]  /*3b30*/  @!P0 IMAD.IADD R16, R16, 0x1, -R29 ;  /* 0x0000000110108824 */ /* 0x000fc600078e0a1d */
[----:B0-----:R-:W4:Y:S04]  /*3b40*/  LDL R7, [R1] ;  /* 0x0000000001077983 */ /* 0x001f280000100800 */
[----:B------:R0:W-:Y:S01]  /*3b50*/  STL [R1+0x50], R21 ;  /* 0x0000501501007387 */ /* 0x0001e20000100800 */
[----:B------:R-:W-:-:S03]  /*3b60*/  @!P1 IMAD.IADD R15, R15, 0x1, -R29 ;  /* 0x000000010f0f9824 */ /* 0x000fc600078e0a1d */
[----:B0-----:R-:W4:Y:S04]  /*3b70*/  LDL.LU R21, [R1+0x2058] ;  /* 0x0020580001157983 */ /* 0x001f280000300800 */
[----:B------:R0:W-:Y:S01]  /*3b80*/  STL [R1+0x4c], R20 ;  /* 0x00004c1401007387 */ /* 0x0001e20000100800 */
[----:B------:R-:W-:-:S03]  /*3b90*/  @!P4 IMAD.IADD R14, R14, 0x1, -R29 ;  /* 0x000000010e0ec824 */ /* 0x000fc600078e0a1d */
[----:B0-----:R-:W4:Y:S04]  /*3ba0*/  LDL.LU R20, [R1+0x2054] ;  /* 0x0020540001147983 */ /* 0x001f280000300800 */
[----:B------:R0:W-:Y:S01]  /*3bb0*/  STL [R1+0x48], R19 ;  /* 0x0000481301007387 */ /* 0x0001e20000100800 */
[----:B------:R-:W-:-:S03]  /*3bc0*/  @!P6 IMAD.IADD R28, R28, 0x1, -R29 ;  /* 0x000000011c1ce824 */ /* 0x000fc600078e0a1d */
[----:B0-----:R-:W4:Y:S04]  /*3bd0*/  LDL.LU R19, [R1+0x2050] ;  /* 0x0020500001137983 */ /* 0x001f280000300800 */
[----:B------:R0:W-:Y:S04]  /*3be0*/  STL [R1+0x44], R18 ;  /* 0x0000441201007387 */ /* 0x0001e80000100800 */
        /* <DEDUP_REMOVED lines=10> */
[----:B0-----:R-:W4:Y:S01]  /*3c90*/  LDL.LU R28, [R1+0x2038] ;  /* 0x00203800011c7983 */ /* 0x001f220000300800 */
[----:B------:R-:W-:-:S02]  /*3ca0*/  ISETP.GT.U32.AND P2, PT, R29, R13, PT ;  /* 0x0000000d1d00720c */ /* 0x000fc40003f44070 */
[C---:B------:R-:W-:Y:S02]  /*3cb0*/  ISETP.GT.U32.AND P5, PT, R29.reuse, R12, PT ;  /* 0x0000000c1d00720c */ /* 0x040fe40003fa4070 */
[C---:B--2---:R-:W-:Y:S02]  /*3cc0*/  ISETP.GT.U32.AND P1, PT, R29.reuse, R9, PT ;  /* 0x000000091d00720c */ /* 0x044fe40003f24070 */
[C---:B------:R-:W-:Y:S02]  /*3cd0*/  ISETP.GT.U32.AND P3, PT, R29.reuse, R11, PT ;  /* 0x0000000b1d00720c */ /* 0x040fe40003f64070 */
[C---:B------:R-:W-:Y:S02]  /*3ce0*/  ISETP.GT.U32.AND P0, PT, R29.reuse, R10, PT ;  /* 0x0000000a1d00720c */ /* 0x040fe40003f04070 */
[----:B------:R-:W-:-:S03]  /*3cf0*/  ISETP.GT.U32.AND P4, PT, R29, R8, PT ;  /* 0x000000081d00720c */ /* 0x000fc60003f84070 */
[--C-:B------:R-:W-:Y:S02]  /*3d00*/  @!P2 IMAD.IADD R13, R13, 0x1, -R29.reuse ;  /* 0x000000010d0da824 */ /* 0x100fe400078e0a1d */
[--C-:B------:R-:W-:Y:S02]  /*3d10*/  @!P5 IMAD.IADD R12, R12, 0x1, -R29.reuse ;  /* 0x000000010c0cd824 */ /* 0x100fe400078e0a1d */
[--C-:B------:R-:W-:Y:S02]  /*3d20*/  @!P1 IMAD.IADD R9, R9, 0x1, -R29.reuse ;  /* 0x0000000109099824 */ /* 0x100fe400078e0a1d */
[--C-:B------:R-:W-:Y:S02]  /*3d30*/  @!P3 IMAD.IADD R11, R11, 0x1, -R29.reuse ;  /* 0x000000010b0bb824 */ /* 0x100fe400078e0a1d */
[--C-:B------:R-:W-:Y:S02]  /*3d40*/  @!P0 IMAD.IADD R10, R10, 0x1, -R29.reuse ;  /* 0x000000010a0a8824 */ /* 0x100fe400078e0a1d */
[----:B------:R-:W-:-:S02]  /*3d50*/  @!P4 IMAD.IADD R8, R8, 0x1, -R29 ;  /* 0x000000010808c824 */ /* 0x000fc400078e0a1d */
[----:B------:R-:W-:-:S04]  /*3d60*/  IMAD.HI.U32 R27, R27, R6, RZ ;  /* 0x000000061b1b7227 */ /* 0x000fc800078e00ff */
[----:B------:R-:W-:-:S04]  /*3d70*/  IMAD.MOV R27, RZ, RZ, -R27 ;  /* 0x000000ffff1b7224 */ /* 0x000fc800078e0a1b */
[C---:B------:R-:W-:Y:S01]  /*3d80*/  IMAD R27, R29.reuse, R27, R6 ;  /* 0x0000001b1d1b7224 */ /* 0x040fe200078e0206 */
[C---:B---3--:R-:W-:Y:S02]  /*3d90*/  ISETP.GT.U32.AND P6, PT, R29.reuse, R0, PT ;  /* 0x000000001d00720c */ /* 0x048fe40003fc4070 */
[C---:B----4-:R-:W-:Y:S02]  /*3da0*/  ISETP.GT.U32.AND P2, PT, R29.reuse, R2, PT ;  /* 0x000000021d00720c */ /* 0x050fe40003f44070 */
[C---:B------:R-:W-:Y:S02]  /*3db0*/  ISETP.GT.U32.AND P5, PT, R29.reuse, R3, PT ;  /* 0x000000031d00720c */ /* 0x040fe40003fa4070 */
[----:B------:R-:W-:-:S07]  /*3dc0*/  ISETP.GT.U32.AND P3, PT, R29, R4, PT ;  /* 0x000000041d00720c */ /* 0x000fce0003f64070 */
[--C-:B------:R-:W-:Y:S01]  /*3dd0*/  @!P6 IMAD.IADD R0, R0, 0x1, -R29.reuse ;  /* 0x000000010000e824 */ /* 0x100fe200078e0a1d */
[C---:B------:R-:W-:Y:S01]  /*3de0*/  ISETP.GT.U32.AND P6, PT, R29.reuse, R13, PT ;  /* 0x0000000d1d00720c */ /* 0x040fe20003fc4070 */
[--C-:B------:R-:W-:Y:S01]  /*3df0*/  @!P2 IMAD.IADD R2, R2, 0x1, -R29.reuse ;  /* 0x000000010202a824 */ /* 0x100fe200078e0a1d */
[C---:B------:R-:W-:Y:S02]  /*3e00*/  ISETP.GT.U32.AND P2, PT, R29.reuse, R12, PT ;  /* 0x0000000c1d00720c */ /* 0x040fe40003f44070 */
[----:B------:R-:W-:Y:S01]  /*3e10*/  ISETP.GT.U32.AND P0, PT, R29, R5, PT ;  /* 0x000000051d00720c */ /* 0x000fe20003f04070 */
[--C-:B------:R-:W-:Y:S01]  /*3e20*/  @!P5 IMAD.IADD R3, R3, 0x1, -R29.reuse ;  /* 0x000000010303d824 */ /* 0x100fe200078e0a1d */
[C---:B------:R-:W-:Y:S01]  /*3e30*/  ISETP.GT.U32.AND P1, PT, R29.reuse, R7, PT ;  /* 0x000000071d00720c */ /* 0x040fe20003f24070 */
[----:B------:R-:W-:Y:S01]  /*3e40*/  @!P3 IMAD.IADD R4, R4, 0x1, -R29 ;  /* 0x000000010404b824 */ /* 0x000fe200078e0a1d */
[----:B------:R-:W-:-:S09]  /*3e50*/  ISETP.GT.U32.AND P5, PT, R29, R11, PT ;  /* 0x0000000b1d00720c */ /* 0x000fd20003fa4070 */
[--C-:B------:R-:W-:Y:S01]  /*3e60*/  @!P0 IMAD.IADD R5, R5, 0x1, -R29.reuse ;  /* 0x0000000105058824 */ /* 0x100fe200078e0a1d */
[C---:B------:R-:W-:Y:S02]  /*3e70*/  ISETP.GT.U32.AND P3, PT, R29.reuse, R10, PT ;  /* 0x0000000a1d00720c */ /* 0x040fe40003f64070 */
[----:B------:R-:W-:Y:S01]  /*3e80*/  ISETP.GT.U32.AND P0, PT, R29, R9, PT ;  /* 0x000000091d00720c */ /* 0x000fe20003f04070 */
[----:B------:R-:W-:-:S05]  /*3e90*/  @!P1 IMAD.IADD R7, R7, 0x1, -R29 ;  /* 0x0000000107079824 */ /* 0x000fca00078e0a1d */
[----:B------:R-:W-:Y:S01]  /*3ea0*/  @!P1 STL [R1], R7 ;  /* 0x0000000701009387 */ /* 0x000fe20000100800 */
[----:B------:R-:W-:Y:S01]  /*3eb0*/  ISETP.GT.U32.AND P1, PT, R29, R8, PT ;  /* 0x000000081d00720c */ /* 0x000fe20003f24070 */
[--C-:B------:R-:W-:Y:S02]  /*3ec0*/  @!P6 IMAD.IADD R13, R13, 0x1, -R29.reuse ;  /* 0x000000010d0de824 */ /* 0x100fe400078e0a1d */
[--C-:B------:R-:W-:Y:S01]  /*3ed0*/  @!P2 IMAD.IADD R12, R12, 0x1, -R29.reuse ;  /* 0x000000010c0ca824 */ /* 0x100fe200078e0a1d */
[----:B------:R-:W-:Y:S01]  /*3ee0*/  ISETP.GT.U32.AND P2, PT, R29, R2, PT ;  /* 0x000000021d00720c */ /* 0x000fe20003f44070 */
[--C-:B------:R-:W-:Y:S01]  /*3ef0*/  @!P5 IMAD.IADD R11, R11, 0x1, -R29.reuse ;  /* 0x000000010b0bd824 */ /* 0x100fe200078e0a1d */
[----:B------:R0:W-:Y:S01]  /*3f00*/  STL [R1+0x2c], R13 ;  /* 0x00002c0d01007387 */ /* 0x0001e20000100800 */
[--C-:B------:R-:W-:Y:S01]  /*3f10*/  @!P3 IMAD.IADD R10, R10, 0x1, -R29.reuse ;  /* 0x000000010a0ab824 */ /* 0x100fe200078e0a1d */
[----:B------:R-:W-:Y:S01]  /*3f20*/  ISETP.GT.U32.AND P6, PT, R29, R3, PT ;  /* 0x000000031d00720c */ /* 0x000fe20003fc4070 */
[--C-:B------:R-:W-:Y:S01]  /*3f30*/  @!P0 IMAD.IADD R9, R9, 0x1, -R29.reuse ;  /* 0x0000000109098824 */ /* 0x100fe200078e0a1d */
[----:B------:R-:W-:Y:S01]  /*3f40*/  ISETP.GT.U32.AND P5, PT, R29, R4, PT ;  /* 0x000000041d00720c */ /* 0x000fe20003fa4070 */
[----:B0-----:R-:W2:Y:S02]  /*3f50*/  LDL.LU R13, [R1+0x2034] ;  /* 0x00203400010d7983 */ /* 0x001ea40000300800 */
[----:B------:R-:W-:-:S02]  /*3f60*/  @!P1 IMAD.IADD R8, R8, 0x1, -R29 ;  /* 0x0000000108089824 */ /* 0x000fc400078e0a1d */
[----:B------:R0:W-:Y:S01]  /*3f70*/  STL [R1+0x28], R12 ;  /* 0x0000280c01007387 */ /* 0x0001e20000100800 */
[----:B------:R-:W-:-:S03]  /*3f80*/  ISETP.GT.U32.AND P0, PT, R29, R5, PT ;  /* 0x000000051d00720c */ /* 0x000fc60003f04070 */
[----:B0-----:R-:W3:Y:S04]  /*3f90*/  LDL.LU R12, [R1+0x2030] ;  /* 0x00203000010c7983 */ /* 0x001ee80000300800 */
[----:B------:R0:W-:Y:S01]  /*3fa0*/  STL [R1+0x24], R11 ;  /* 0x0000240b01007387 */ /* 0x0001e20000100800 */
[----:B------:R-:W-:Y:S01]  /*3fb0*/  ISETP.GT.U32.AND P3, PT, R29, R7, PT ;  /* 0x000000071d00720c */ /* 0x000fe20003f64070 */
[--C-:B------:R-:W-:Y:S02]  /*3fc0*/  @!P2 IMAD.IADD R2, R2, 0x1, -R29.reuse ;  /* 0x000000010202a824 */ /* 0x100fe400078e0a1d */
[----:B0-----:R-:W4:Y:S04]  /*3fd0*/  LDL.LU R11, [R1+0x202c] ;  /* 0x00202c00010b7983 */ /* 0x001f280000300800 */
[----:B------:R0:W-:Y:S01]  /*3fe0*/  STL [R1+0x20], R10 ;  /* 0x0000200a01007387 */ /* 0x0001e20000100800 */
[----:B------:R-:W-:-:S03]  /*3ff0*/  @!P6 IMAD.IADD R3, R3, 0x1, -R29 ;  /* 0x000000010303e824 */ /* 0x000fc600078e0a1d */
[----:B0-----:R-:W2:Y:S04]  /*4000*/  LDL.LU R10, [R1+0x2028] ;  /* 0x00202800010a7983 */ /* 0x001ea80000300800 */
[----:B------:R0:W-:Y:S01]  /*4010*/  STL [R1+0x1c], R9 ;  /* 0x00001c0901007387 */ /* 0x0001e20000100800 */
[----:B------:R-:W-:-:S03]  /*4020*/  @!P5 IMAD.IADD R4, R4, 0x1, -R29 ;  /* 0x000000010404d824 */ /* 0x000fc600078e0a1d */
[----:B0-----:R-:W2:Y:S04]  /*4030*/  LDL.LU R9, [R1+0x2024] ;  /* 0x0020240001097983 */ /* 0x001ea80000300800 */
[----:B------:R0:W-:Y:S01]  /*4040*/  STL [R1+0x18], R8 ;  /* 0x0000180801007387 */ /* 0x0001e20000100800 */
[----:B------:R-:W-:-:S03]  /*4050*/  ISETP.GT.U32.AND P4, PT, R29, R28, PT ;  /* 0x0000001c1d00720c */ /* 0x000fc60003f84070 */
[----:B0-----:R-:W2:Y:S04]  /*4060*/  LDL.LU R8, [R1+0x2020] ;  /* 0x0020200001087983 */ /* 0x001ea80000300800 */
[----:B------:R-:W2:Y:S04]  /*4070*/  LDL.LU R7, [R1+0x201c] ;  /* 0x00201c0001077983 */ /* 0x000ea80000300800 */
[----:B------:R-:W3:Y:S02]  /*4080*/  LDL.LU R6, [R1+0x2018] ;  /* 0x0020180001067983 */ /* 0x000ee40000300800 */
[--C-:B------:R-:W-:Y:S01]  /*4090*/  @!P4 IMAD.IADD R28, R28, 0x1, -R29.reuse ;  /* 0x000000011c1cc824 */ /* 0x100fe200078e0a1d */
[----:B------:R-:W-:Y:S01]  /*40a0*/  ISETP.GT.U32.AND P4, PT, R29, R0, PT ;  /* 0x000000001d00720c */ /* 0x000fe20003f84070 */
[----:B------:R0:W-:Y:S01]  /*40b0*/  STL [R1+0x1fd0], R22 ;  /* 0x001fd01601007387 */ /* 0x0001e20000100800 */
[----:B------:R-:W-:-:S03]  /*40c0*/  @!P0 IMAD.IADD R5, R5, 0x1, -R29 ;  /* 0x0000000105058824 */ /* 0x000fc600078e0a1d */
[----:B0-----:R-:W3:Y:S08]  /*40d0*/  LDL.LU R22, [R1] ;  /* 0x0000000001167983 */ /* 0x001ef00000300800 */
[----:B------:R-:W-:-:S05]  /*40e0*/  @!P4 IMAD.IADD R0, R0, 0x1, -R29 ;  /* 0x000000010000c824 */ /* 0x000fca00078e0a1d */
        /* <DEDUP_REMOVED lines=10> */
[----:B------:R-:W-:-:S13]  /*4190*/  ISETP.GT.U32.AND P1, PT, R29, R28, PT ;  /* 0x0000001c1d00720c */ /* 0x000fda0003f24070 */
[--C-:B------:R-:W-:Y:S01]  /*41a0*/  @!P1 IMAD.IADD R28, R28, 0x1, -R29.reuse ;  /* 0x000000011c1c9824 */ /* 0x100fe200078e0a1d */
[C---:B--2---:R-:W-:Y:S01]  /*41b0*/  ISETP.GT.U32.AND P1, PT, R29.reuse, R7, PT ;  /* 0x000000071d00720c */ /* 0x044fe20003f24070 */
[----:B---3--:R-:W-:Y:S01]  /*41c0*/  @!P3 IMAD.IADD R22, R22, 0x1, -R29 ;  /* 0x000000011616b824 */ /* 0x008fe200078e0a1d */
[C---:B------:R-:W-:Y:S02]  /*41d0*/  ISETP.GT.U32.AND P3, PT, R29.reuse, R6, PT ;  /* 0x000000061d00720c */ /* 0x040fe40003f64070 */
[C---:B----4-:R-:W-:Y:S02]  /*41e0*/  ISETP.GT.U32.AND P4, PT, R29.reuse, R0, PT ;  /* 0x000000001d00720c */ /* 0x050fe40003f84070 */
[----:B------:R-:W-:-:S11]  /*41f0*/  ISETP.GT.U32.AND P2, PT, R29, R2, PT ;  /* 0x000000021d00720c */ /* 0x000fd60003f44070 */
[--C-:B------:R-:W-:Y:S01]  /*4200*/  @!P4 IMAD.IADD R0, R0, 0x1, -R29.reuse ;  /* 0x000000010000c824 */ /* 0x100fe200078e0a1d */
[C---:B------:R-:W-:Y:S02]  /*4210*/  ISETP.GT.U32.AND P4, PT, R29.reuse, R8, PT ;  /* 0x000000081d00720c */ /* 0x040fe40003f84070 */
[C---:B------:R-:W-:Y:S01]  /*4220*/  ISETP.GT.U32.AND P6, PT, R29.reuse, R3, PT ;  /* 0x000000031d00720c */ /* 0x040fe20003fc4070 */
[----:B------:R-:W-:Y:S01]  /*4230*/  @!P2 IMAD.IADD R2, R2, 0x1, -R29 ;  /* 0x000000010202a824 */ /* 0x000fe200078e0a1d */
[C---:B------:R-:W-:Y:S02]  /*4240*/  ISETP.GT.U32.AND P2, PT, R29.reuse, R9, PT ;  /* 0x000000091d00720c */ /* 0x040fe40003f44070 */
[----:B------:R-:W-:-:S09]  /*4250*/  ISETP.GT.U32.AND P5, PT, R29, R4, PT ;  /* 0x000000041d00720c */ /* 0x000fd20003fa4070 */
[--C-:B------:R-:W-:Y:S01]  /*4260*/  @!P6 IMAD.IADD R3, R3, 0x1, -R29.reuse ;  /* 0x000000010303e824 */ /* 0x100fe200078e0a1d */
[C---:B------:R-:W-:Y:S02]  /*4270*/  ISETP.GT.U32.AND P6, PT, R29.reuse, R10, PT ;  /* 0x0000000a1d00720c */ /* 0x040fe40003fc4070 */
[C---:B------:R-:W-:Y:S01]  /*4280*/  ISETP.GT.U32.AND P0, PT, R29.reuse, R5, PT ;  /* 0x000000051d00720c */ /* 0x040fe20003f04070 */
[--C-:B------:R-:W-:Y:S01]  /*4290*/  @!P5 IMAD.IADD R4, R4, 0x1, -R29.reuse ;  /* 0x000000010404d824 */ /* 0x100fe200078e0a1d */
[----:B------:R-:W-:Y:S01]  /*42a0*/  ISETP.GT.U32.AND P5, PT, R29, R11, PT ;  /* 0x0000000b1d00720c */ /* 0x000fe20003fa4070 */
[----:B------:R-:W-:Y:S01]  /*42b0*/  @!P1 IMAD.IADD R7, R7, 0x1, -R29 ;  /* 0x0000000107079824 */ /* 0x000fe200078e0a1d */
[----:B------:R0:W-:Y:S01]  /*42c0*/  STL [R1+0x1fe4], R22 ;  /* 0x001fe41601007387 */ /* 0x0001e20000100800 */
[----:B------:R-:W-:-:S08]  /*42d0*/  ISETP.GT.U32.AND P1, PT, R29, R0, PT ;  /* 0x000000001d00720c */ /* 0x000fd00003f24070 */
[--C-:B------:R-:W-:Y:S01]  /*42e0*/  @!P0 IMAD.IADD R5, R5, 0x1, -R29.reuse ;  /* 0x0000000105058824 */ /* 0x100fe200078e0a1d */
[C---:B------:R-:W-:Y:S01]  /*42f0*/  ISETP.GT.U32.AND P0, PT, R29.reuse, R12, PT ;  /* 0x0000000c1d00720c */ /* 0x040fe20003f04070 */
[----:B0-----:R-:W0:Y:S01]  /*4300*/  S2R R22, SR_TID.X ;  /* 0x0000000000167919 */ /* 0x001e220000002100 */
        /* <DEDUP_REMOVED lines=8> */
[----:B------:R-:W-:Y:S01]  /*4390*/  @!P5 IMAD.IADD R11, R11, 0x1, -R29 ;  /* 0x000000010b0bd824 */ /* 0x000fe200078e0a1d */
[----:B------:R-:W-:-:S02]  /*43a0*/  ISETP.GT.U32.AND P5, PT, R29, R5, PT ;  /* 0x000000051d00720c */ /* 0x000fc40003fa4070 */
[--C-:B------:R-:W-:Y:S01]  /*43b0*/  @!P0 IMAD.IADD R12, R12, 0x1, -R29.reuse ;  /* 0x000000010c0c8824 */ /* 0x100fe200078e0a1d */
[C---:B------:R-:W-:Y:S01]  /*43c0*/  ISETP.GT.U32.AND P0, PT, R29.reuse, R6, PT ;  /* 0x000000061d00720c */ /* 0x040fe20003f04070 */
[--C-:B------:R-:W-:Y:S01]  /*43d0*/  @!P1 IMAD.IADD R0, R0, 0x1, -R29.reuse ;  /* 0x0000000100009824 */ /* 0x100fe200078e0a1d */
[----:B------:R-:W-:Y:S01]  /*43e0*/  ISETP.GT.U32.AND P1, PT, R29, R7, PT ;  /* 0x000000071d00720c */ /* 0x000fe20003f24070 */
[--C-:B------:R-:W-:Y:S01]  /*43f0*/  @!P3 IMAD.IADD R13, R13, 0x1, -R29.reuse ;  /* 0x000000010d0db824 */ /* 0x100fe200078e0a1d */
[----:B------:R-:W-:Y:S01]  /*4400*/  ISETP.GT.U32.AND P3, PT, R29, R8, PT ;  /* 0x000000081d00720c */ /* 0x000fe20003f64070 */
[--C-:B------:R-:W-:Y:S01]  /*4410*/  @!P2 IMAD.IADD R3, R3, 0x1, -R29.reuse ;  /* 0x000000010303a824 */ /* 0x100fe200078e0a1d */
[C---:B------:R-:W-:Y:S01]  /*4420*/  ISETP.GT.U32.AND P2, PT, R29.reuse, R9, PT ;  /* 0x000000091d00720c */ /* 0x040fe20003f44070 */
[--C-:B------:R-:W-:Y:S01]  /*4430*/  @!P4 IMAD.IADD R2, R2, 0x1, -R29.reuse ;  /* 0x000000010202c824 */ /* 0x100fe200078e0a1d */
[----:B------:R-:W-:Y:S01]  /*4440*/  ISETP.GT.U32.AND P4, PT, R29, R10, PT ;  /* 0x0000000a1d00720c */ /* 0x000fe20003f84070 */
[--C-:B------:R-:W-:Y:S01]  /*4450*/  @!P6 IMAD.IADD R4, R4, 0x1, -R29.reuse ;  /* 0x000000010404e824 */ /* 0x100fe200078e0a1d */
[----:B------:R-:W-:Y:S01]  /*4460*/  STL [R1+0x1fe0], R28 ;  /* 0x001fe01c01007387 */ /* 0x000fe20000100800 */
[--C-:B------:R-:W-:Y:S01]  /*4470*/  @!P5 IMAD.IADD R5, R5, 0x1, -R29.reuse ;  /* 0x000000010505d824 */ /* 0x100fe200078e0a1d */
[----:B0-----:R-:W-:Y:S01]  /*4480*/  LOP3.LUT R22, R22, 0x7, RZ, 0xc0, !PT ;  /* 0x0000000716167812 */ /* 0x001fe200078ec0ff */
[--C-:B------:R-:W-:Y:S01]  /*4490*/  @!P0 IMAD.IADD R6, R6, 0x1, -R29.reuse ;  /* 0x0000000106068824 */ /* 0x100fe200078e0a1d */
[----:B------:R0:W-:Y:S01]  /*44a0*/  STL [R1+0x1fdc], R0 ;  /* 0x001fdc0001007387 */ /* 0x0001e20000100800 */
[----:B------:R-:W-:-:S03]  /*44b0*/  @!P1 IMAD.IADD R7, R7, 0x1, -R29 ;  /* 0x0000000107079824 */ /* 0x000fc600078e0a1d */
[----:B------:R-:W-:Y:S04]  /*44c0*/  STL [R1+0x1fd8], R2 ;  /* 0x001fd80201007387 */ /* 0x000fe80000100800 */
[----:B------:R1:W-:Y:S01]  /*44d0*/  STL [R1+0x1fd4], R3 ;  /* 0x001fd40301007387 */ /* 0x0003e20000100800 */
[----:B0-----:R-:W-:-:S03]  /*44e0*/  IMAD R0, R22, 0x110, RZ ;  /* 0x0000011016007824 */ /* 0x001fc600078e02ff */
[----:B------:R-:W-:Y:S04]  /*44f0*/  STL [R1+0x1fe8], R4 ;  /* 0x001fe80401007387 */ /* 0x000fe80000100800 */
[----:B------:R0:W-:Y:S01]  /*4500*/  STL [R1+0x1fec], R5 ;  /* 0x001fec0501007387 */ /* 0x0001e20000100800 */
[----:B------:R-:W-:-:S03]  /*4510*/  @!P3 IMAD.IADD R8, R8, 0x1, -R29 ;  /* 0x000000010808b824 */ /* 0x000fc600078e0a1d */
[----:B------:R-:W-:Y:S01]  /*4520*/  STL [R1+0x1ff0], R6 ;  /* 0x001ff00601007387 */ /* 0x000fe20000100800 */
[----:B------:R-:W-:-:S03]  /*4530*/  @!P2 IMAD.IADD R9, R9, 0x1, -R29 ;  /* 0x000000010909a824 */ /* 0x000fc600078e0a1d */
[----:B-1----:R-:W2:Y:S04]  /*4540*/  LDL R3, [R1+0xbd8] ;  /* 0x000bd80001037983 */ /* 0x002ea80000100800 */
[----:B0-----:R-:W3:Y:S04]  /*4550*/  LDL R5, [R1+0xbd4] ;  /* 0x000bd40001057983 */ /* 0x001ee80000100800 */
[----:B------:R-:W4:Y:S04]  /*4560*/  LDL R22, [R1+0xbe0] ;  /* 0x000be00001167983 */ /* 0x000f280000100800 */
[----:B------:R-:W4:Y:S01]  /*4570*/  LDL R28, [R1+0xbdc] ;  /* 0x000bdc00011c7983 */ /* 0x000f220000100800 */
[----:B------:R-:W-:-:S03]  /*4580*/  @!P4 IMAD.IADD R10, R10, 0x1, -R29 ;  /* 0x000000010a0ac824 */ /* 0x000fc600078e0a1d */
[----:B------:R0:W-:Y:S04]  /*4590*/  STL [R1+0x1ff4], R7 ;  /* 0x001ff40701007387 */ /* 0x0001e80000100800 */
[----:B0-----:R-:W4:Y:S04]  /*45a0*/  LDL.LU R7, [R1+0xb0] ;  /* 0x0000b00001077983 */ /* 0x001f280000300800 */
[----:B------:R0:W-:Y:S04]  /*45b0*/  STL [R1+0x1ff8], R8 ;  /* 0x001ff80801007387 */ /* 0x0001e80000100800 */
[----:B------:R-:W-:Y:S04]  /*45c0*/  STL [R1+0x1ffc], R9 ;  /* 0x001ffc0901007387 */ /* 0x000fe80000100800 */
[----:B------:R1:W-:Y:S04]  /*45d0*/  STL [R1+0x2000], R10 ;  /* 0x0020000a01007387 */ /* 0x0003e80000100800 */
[----:B------:R-:W4:Y:S01]  /*45e0*/  LDL R4, [R1+0x1ee0] ;  /* 0x001ee00001047983 */ /* 0x000f220000100800 */
[----:B------:R-:W-:-:S02]  /*45f0*/  ISETP.GT.U32.AND P5, PT, R29, R11, PT ;  /* 0x0000000b1d00720c */ /* 0x000fc40003fa4070 */
[C---:B------:R-:W-:Y:S02]  /*4600*/  ISETP.GT.U32.AND P3, PT, R29.reuse, R15, PT ;  /* 0x0000000f1d00720c */ /* 0x040fe40003f64070 */
[C---:B------:R-:W-:Y:S02]  /*4610*/  ISETP.GT.U32.AND P2, PT, R29.reuse, R16, PT ;  /* 0x000000101d00720c */ /* 0x040fe40003f44070 */
[C---:B------:R-:W-:Y:S02]  /*4620*/  ISETP.GT.U32.AND P0, PT, R29.reuse, R12, PT ;  /* 0x0000000c1d00720c */ /* 0x040fe40003f04070 */
[C---:B------:R-:W-:Y:S02]  /*4630*/  ISETP.GT.U32.AND P1, PT, R29.reuse, R14, PT ;  /* 0x0000000e1d00720c */ /* 0x040fe40003f24070 */
[C---:B------:R-:W-:Y:S02]  /*4640*/  ISETP.GT.U32.AND P4, PT, R29.reuse, R17, PT ;  /* 0x000000111d00720c */ /* 0x040fe40003f84070 */
[----:B------:R-:W-:Y:S01]  /*4650*/  ISETP.GT.U32.AND P6, PT, R29, R13, PT ;  /* 0x0000000d1d00720c */ /* 0x000fe20003fc4070 */
[--C-:B------:R-:W-:Y:S01]  /*4660*/  @!P5 IMAD.IADD R11, R11, 0x1, -R29.reuse ;  /* 0x000000010b0bd824 */ /* 0x100fe200078e0a1d */
[----:B------:R-:W-:Y:S01]  /*4670*/  ISETP.GT.U32.AND P5, PT, R29, R18, PT ;  /* 0x000000121d00720c */ /* 0x000fe20003fa4070 */
[--C-:B------:R-:W-:Y:S01]  /*4680*/  @!P3 IMAD.IADD R15, R15, 0x1, -R29.reuse ;  /* 0x000000010f0fb824 */ /* 0x100fe200078e0a1d */
[C---:B------:R-:W-:Y:S01]  /*4690*/  ISETP.GT.U32.AND P3, PT, R29.reuse, R23, PT ;  /* 0x000000171d00720c */ /* 0x040fe20003f64070 */
[--C-:B------:R-:W-:Y:S01]  /*46a0*/  @!P2 IMAD.IADD R16, R16, 0x1, -R29.reuse ;  /* 0x000000011010a824 */ /* 0x100fe200078e0a1d */
[C---:B------:R-:W-:Y:S01]  /*46b0*/  ISETP.GT.U32.AND P2, PT, R29.reuse, R24, PT ;  /* 0x000000181d00720c */ /* 0x040fe20003f44070 */
[--C-:B------:R-:W-:Y:S01]  /*46c0*/  @!P0 IMAD.IADD R12, R12, 0x1, -R29.reuse ;  /* 0x000000010c0c8824 */ /* 0x100fe200078e0a1d */
[C---:B------:R-:W-:Y:S01]  /*46d0*/  ISETP.GT.U32.AND P0, PT, R29.reuse, R19, PT ;  /* 0x000000131d00720c */ /* 0x040fe20003f04070 */
[--C-:B------:R-:W-:Y:S01]  /*46e0*/  @!P1 IMAD.IADD R14, R14, 0x1, -R29.reuse ;  /* 0x000000010e0e9824 */ /* 0x100fe200078e0a1d */
[----:B------:R-:W-:Y:S01]  /*46f0*/  ISETP.GT.U32.AND P1, PT, R29, R21, PT ;  /* 0x000000151d00720c */ /* 0x000fe20003f24070 */
[--C-:B------:R-:W-:Y:S01]  /*4700*/  @!P4 IMAD.IADD R17, R17, 0x1, -R29.reuse ;  /* 0x000000011111c824 */ /* 0x100fe200078e0a1d */
[----:B------:R-:W-:Y:S01]  /*4710*/  ISETP.GT.U32.AND P4, PT, R29, R25, PT ;  /* 0x000000191d00720c */ /* 0x000fe20003f84070 */
[----:B------:R-:W1:Y:S01]  /*4720*/  S2R R2, SR_TID.X ;  /* 0x0000000000027919 */ /* 0x000e620000002100 */
[--C-:B------:R-:W-:Y:S01]  /*4730*/  @!P6 IMAD.IADD R13, R13, 0x1, -R29.reuse ;  /* 0x000000010d0de824 */ /* 0x100fe200078e0a1d */
[C---:B------:R-:W-:Y:S01]  /*4740*/  ISETP.GT.U32.AND P6, PT, R29.reuse, R20, PT ;  /* 0x000000141d00720c */ /* 0x040fe20003fc4070 */
[--C-:B------:R-:W-:Y:S01]  /*4750*/  @!P5 IMAD.IADD R18, R18, 0x1, -R29.reuse ;  /* 0x000000011212d824 */ /* 0x100fe200078e0a1d */
[----:B------:R-:W-:Y:S01]  /*4760*/  ISETP.GT.U32.AND P5, PT, R29, R26, PT ;  /* 0x0000001a1d00720c */ /* 0x000fe20003fa4070 */
[----:B0-----:R-:W0:Y:S01]  /*4770*/  S2R R8, SR_TID.X ;  /* 0x0000000000087919 */ /* 0x001e220000002100 */
[--C-:B------:R-:W-:Y:S01]  /*4780*/  @!P3 IMAD.IADD R23, R23, 0x1, -R29.reuse ;  /* 0x000000011717b824 */ /* 0x100fe200078e0a1d */
[C---:B------:R-:W-:Y:S01]  /*4790*/  ISETP.GT.U32.AND P3, PT, R29.reuse, R16, PT ;  /* 0x000000101d00720c */ /* 0x040fe20003f64070 */
[--C-:B------:R-:W-:Y:S01]  /*47a0*/  @!P2 IMAD.IADD R24, R24, 0x1, -R29.reuse ;  /* 0x000000011818a824 */ /* 0x100fe200078e0a1d */
[----:B------:R-:W-:Y:S01]  /*47b0*/  ISETP.GT.U32.AND P2, PT, R29, R17, PT ;  /* 0x000000111d00720c */ /* 0x000fe20003f44070 */
[--C-:B------:R-:W-:Y:S01]  /*47c0*/  @!P0 IMAD.IADD R19, R19, 0x1, -R29.reuse ;  /* 0x0000000113138824 */ /* 0x100fe200078e0a1d */
        /* <DEDUP_REMOVED lines=11> */
[----:B------:R-:W-:Y:S01]  /*4880*/  @!P2 IMAD.IADD R17, R17, 0x1, -R29 ;  /* 0x000000011111a824 */ /* 0x000fe200078e0a1d */
[----:B------:R-:W-:Y:S01]  /*4890*/  ISETP.GT.U32.AND P2, PT, R29, R24, PT ;  /* 0x000000181d00720c */ /* 0x000fe20003f44070 */
[----:B-1----:R-:W-:-:S02]  /*48a0*/  IMAD.SHL.U32 R2, R2, 0x200, RZ ;  /* 0x0000020002027824 */ /* 0x002fc400078e00ff */
[--C-:B------:R-:W-:Y:S01]  /*48b0*/  @!P0 IMAD.IADD R27, R27, 0x1, -R29.reuse ;  /* 0x000000011b1b8824 */ /* 0x100fe200078e0a1d */
[----:B------:R-:W-:Y:S01]  /*48c0*/  ISETP.GT.U32.AND P0, PT, R29, R20, PT ;  /* 0x000000141d00720c */ /* 0x000fe20003f04070 */
[--C-:B------:R-:W-:Y:S01]  /*48d0*/  @!P1 IMAD.IADD R15, R15, 0x1, -R29.reuse ;  /* 0x000000010f0f9824 */ /* 0x100fe200078e0a1d */
[C---:B------:R-:W-:Y:S01]  /*48e0*/  ISETP.GT.U32.AND P1, PT, R29.reuse, R21, PT ;  /* 0x000000151d00720c */ /* 0x040fe20003f24070 */
[--C-:B------:R-:W-:Y:S01]  /*48f0*/  @!P4 IMAD.IADD R18, R18, 0x1, -R29.reuse ;  /* 0x000000011212c824 */ /* 0x100fe200078e0a1d */
[C---:B------:R-:W-:Y:S02]  /*4900*/  ISETP.GT.U32.AND P4, PT, R29.reuse, R25, PT ;  /* 0x000000191d00720c */ /* 0x040fe40003f84070 */
[----:B------:R-:W-:Y:S01]  /*4910*/  LOP3.LUT R6, R2, 0x2000, RZ, 0xc0, !PT ;  /* 0x0000200002067812 */ /* 0x000fe200078ec0ff */
[----:B0-----:R-:W-:Y:S01]  /*4920*/  IMAD.SHL.U32 R8, R8, 0x2, RZ ;  /* 0x0000000208087824 */ /* 0x001fe200078e00ff */
[----:B------:R-:W4:Y:S01]  /*4930*/  LDL R2, [R1+0x1edc] ;  /* 0x001edc0001027983 */ /* 0x000f220000100800 */
[--C-:B------:R-:W-:Y:S01]  /*4940*/  @!P6 IMAD.IADD R14, R14, 0x1, -R29.reuse ;  /* 0x000000010e0ee824 */ /* 0x100fe200078e0a1d */
[----:B------:R-:W-:Y:S01]  /*4950*/  ISETP.GT.U32.AND P6, PT, R29, R26, PT ;  /* 0x0000001a1d00720c */ /* 0x000fe20003fc4070 */
[--C-:B------:R-:W-:Y:S01]  /*4960*/  @!P5 IMAD.IADD R19, R19, 0x1, -R29.reuse ;  /* 0x000000011313d824 */ /* 0x100fe200078e0a1d */
[----:B------:R-:W-:Y:S01]  /*4970*/  ISETP.GT.U32.AND P5, PT, R29, R27, PT ;  /* 0x0000001b1d00720c */ /* 0x000fe20003fa4070 */
[--C-:B------:R-:W-:Y:S01]  /*4980*/  @!P3 IMAD.IADD R23, R23, 0x1, -R29.reuse ;  /* 0x000000011717b824 */ /* 0x100fe200078e0a1d */
[----:B------:R-:W-:Y:S01]  /*4990*/  LOP3.LUT R8, R0, 0x30, R8, 0x78, !PT ;  /* 0x0000003000087812 */ /* 0x000fe200078e7808 */
[--C-:B------:R-:W-:Y:S01]  /*49a0*/  @!P2 IMAD.IADD R24, R24, 0x1, -R29.reuse ;  /* 0x000000011818a824 */ /* 0x100fe200078e0a1d */
[----:B------:R-:W4:Y:S01]  /*49b0*/  LDL R0, [R1+0x1ed4] ;  /* 0x001ed40001007983 */ /* 0x000f220000100800 */
[----:B------:R-:W-:-:S02]  /*49c0*/  @!P0 IMAD.IADD R20, R20, 0x1, -R29 ;  /* 0x0000000114148824 */ /* 0x000fc400078e0a1d */
[--C-:B------:R-:W-:Y:S02]  /*49d0*/  @!P1 IMAD.IADD R21, R21, 0x1, -R29.reuse ;  /* 0x0000000115159824 */ /* 0x100fe400078e0a1d */
[--C-:B------:R-:W-:Y:S02]  /*49e0*/  @!P4 IMAD.IADD R25, R25, 0x1, -R29.reuse ;  /* 0x000000011919c824 */ /* 0x100fe400078e0a1d */
[--C-:B------:R-:W-:Y:S02]  /*49f0*/  @!P6 IMAD.IADD R26, R26, 0x1, -R29.reuse ;  /* 0x000000011a1ae824 */ /* 0x100fe400078e0a1d */
[----:B------:R-:W-:Y:S01]  /*4a00*/  @!P5 IMAD.IADD R27, R27, 0x1, -R29 ;  /* 0x000000011b1bd824 */ /* 0x000fe200078e0a1d */
[----:B--2---:R-:W-:Y:S02]  /*4a10*/  ISETP.GE.AND P1, PT, R3, RZ, PT ;  /* 0x000000ff0300720c */ /* 0x004fe40003f26270 */
[----:B---3--:R-:W-:Y:S02]  /*4a20*/  ISETP.GE.AND P0, PT, R5, RZ, PT ;  /* 0x000000ff0500720c */ /* 0x008fe40003f06270 */
[----:B----4-:R-:W-:-:S02]  /*4a30*/  ISETP.GE.AND P3, PT, R22, RZ, PT ;  /* 0x000000ff1600720c */ /* 0x010fc40003f66270 */
[----:B------:R-:W-:Y:S01]  /*4a40*/  ISETP.GE.AND P2, PT, R28, RZ, PT ;  /* 0x000000ff1c00720c */ /* 0x000fe20003f46270 */
[----:B------:R-:W-:-:S05]  /*4a50*/  IMAD.IADD R6, R6, 0x1, R7 ;  /* 0x0000000106067824 */ /* 0x000fca00078e0207 */
[----:B------:R0:W-:Y:S04]  /*4a60*/  STL [R1+0x510], R6 ;  /* 0x0005100601007387 */ /* 0x0001e80000100800 */
[----:B------:R-:W2:Y:S04]  /*4a70*/  LDL R22, [R1+0x1ed8] ;  /* 0x001ed80001167983 */ /* 0x000ea80000100800 */
[----:B------:R-:W3:Y:S04]  /*4a80*/  LDL R7, [R1+0x1ecc] ;  /* 0x001ecc0001077983 */ /* 0x000ee80000100800 */
[----:B------:R-:W4:Y:S01]  /*4a90*/  LDL R28, [R1+0x1ed0] ;  /* 0x001ed000011c7983 */ /* 0x000f220000100800 */
[----:B------:R-:W-:-:S03]  /*4aa0*/  ISETP.GE.AND P4, PT, R4, RZ, PT ;  /* 0x000000ff0400720c */ /* 0x000fc60003f86270 */
[----:B------:R-:W2:Y:S04]  /*4ab0*/  LDL.LU R10, [R1+0x9c] ;  /* 0x00009c00010a7983 */ /* 0x000ea80000300800 */
[----:B------:R-:W3:Y:S04]  /*4ac0*/  LDL R3, [R1+0x1ec8] ;  /* 0x001ec80001037983 */ /* 0x000ee80000100800 */
[----:B------:R-:W3:Y:S04]  /*4ad0*/  LDL R5, [R1+0x1ec4] ;  /* 0x001ec40001057983 */ /* 0x000ee80000100800 */
[----:B------:R-:W3:Y:S04]  /*4ae0*/  LDL.LU R4, [R1+0x98] ;  /* 0x0000980001047983 */ /* 0x000ee80000300800 */
[----:B0-----:R-:W4:Y:S04]  /*4af0*/  LDL R6, [R1+0x1ec0] ;  /* 0x001ec00001067983 */ /* 0x001f280000100800 */
[----:B------:R-:W4:Y:S04]  /*4b00*/  LDL.LU R9, [R1+0x94] ;  /* 0x0000940001097983 */ /* 0x000f280000300800 */
[----:B------:R-:W4:Y:S01]  /*4b10*/  LDL.LU R29, [R1+0x90] ;  /* 0x00009000011d7983 */ /* 0x000f220000300800 */
[----:B------:R-:W-:-:S02]  /*4b20*/  ISETP.NE.AND P5, PT, RZ, c[0x0][0x178], PT ;  /* 0x00005e00ff007a0c */ /* 0x000fc40003fa5270 */
[----:B------:R-:W-:Y:S01]  /*4b30*/  LOP3.LUT R8, RZ, c[0x0][0x178], RZ, 0x33, !PT ;  /* 0x00005e00ff087a12 */ /* 0x000fe200078e33ff */
[----:B--2---:R-:W-:Y:S01]  /*4b40*/  @!P0 IMAD.MOV R10, RZ, RZ, -R10 ;  /* 0x000000ffff0a8224 */ /* 0x004fe200078e0a0a */
[----:B------:R-:W-:Y:S02]  /*4b50*/  ISETP.GE.AND P0, PT, R2, RZ, PT ;  /* 0x000000ff0200720c */ /* 0x000fe40003f06270 */
[----:B------:R-:W2:Y:S02]  /*4b60*/  LDL R2, [R1+0x1ebc] ;  /* 0x001ebc0001027983 */ /* 0x000ea40000100800 */
[----:B------:R-:W-:Y:S01]  /*4b70*/  SEL R10, R8, R10, !P5 ;  /* 0x0000000a080a7207 */ /* 0x000fe20006800000 */
[----:B---3--:R-:W-:Y:S01]  /*4b80*/  @!P1 IMAD.MOV R4, RZ, RZ, -R4 ;  /* 0x000000ffff049224 */ /* 0x008fe200078e0a04 */
[----:B------:R-:W-:Y:S02]  /*4b90*/  ISETP.GE.AND P1, PT, R0, RZ, PT ;  /* 0x000000ff0000720c */ /* 0x000fe40003f26270 */
[----:B------:R-:W3:Y:S02]  /*4ba0*/  LDL R0, [R1+0x1eb8] ;  /* 0x001eb80001007983 */ /* 0x000ee40000100800 */
[----:B------:R-:W-:Y:S01]  /*4bb0*/  SEL R4, R8, R4, !P5 ;  /* 0x0000000408047207 */ /* 0x000fe20006800000 */
[----:B----4-:R-:W-:Y:S01]  /*4bc0*/  @!P3 IMAD.MOV R9, RZ, RZ, -R9 ;  /* 0x000000ffff09b224 */ /* 0x010fe200078e0a09 */
[----:B------:R0:W-:Y:S01]  /*4bd0*/  STL [R1+0xe0], R10 ;  /* 0x0000e00a01007387 */ /* 0x0001e20000100800 */
[----:B------:R-:W-:-:S03]  /*4be0*/  @!P2 IMAD.MOV R29, RZ, RZ, -R29 ;  /* 0x000000ffff1da224 */ /* 0x000fc600078e0a1d */
[C---:B------:R-:W-:Y:S02]  /*4bf0*/  SEL R9, R8.reuse, R9, !P5 ;  /* 0x0000000908097207 */ /* 0x040fe40006800000 */
[----:B------:R-:W-:Y:S01]  /*4c00*/  SEL R8, R8, R29, !P5 ;  /* 0x0000001d08087207 */ /* 0x000fe20006800000 */
[----:B0-----:R-:W4:Y:S01]  /*4c10*/  LDL.LU R10, [R1+0x2000] ;  /* 0x00200000010a7983 */ /* 0x001f220000300800 */
[----:B------:R-:W-:-:S03]  /*4c20*/  ISETP.GE.AND P5, PT, R22, RZ, PT ;  /* 0x000000ff1600720c */ /* 0x000fc60003fa6270 */
[----:B------:R0:W-:Y:S01]  /*4c30*/  STL [R1+0xdc], R4 ;  /* 0x0000dc0401007387 */ /* 0x0001e20000100800 */
[----:B------:R-:W-:-:S03]  /*4c40*/  ISETP.GE.AND P3, PT, R28, RZ, PT ;  /* 0x000000ff1c00720c */ /* 0x000fc60003f66270 */
[----:B0-----:R-:W2:Y:S04]  /*4c50*/  LDL R4, [R1+0x1eb4] ;  /* 0x001eb40001047983 */ /* 0x001ea80000100800 */
[----:B------:R0:W-:Y:S01]  /*4c60*/  STL [R1+0xd8], R9 ;  /* 0x0000d80901007387 */ /* 0x0001e20000100800 */
[----:B------:R-:W-:-:S03]  /*4c70*/  ISETP.GE.AND P2, PT, R7, RZ, PT ;  /* 0x000000ff0700720c */ /* 0x000fc60003f46270 */
[----:B0-----:R-:W2:Y:S04]  /*4c80*/  LDL.LU R9, [R1+0x1ffc] ;  /* 0x001ffc0001097983 */ /* 0x001ea80000300800 */
[----:B------:R-:W2:Y:S04]  /*4c90*/  LDL R22, [R1+0x1eb0] ;  /* 0x001eb00001167983 */ /* 0x000ea80000100800 */
[----:B------:R0:W-:Y:S04]  /*4ca0*/  STL [R1+0xd4], R8 ;  /* 0x0000d40801007387 */ /* 0x0001e80000100800 */
[----:B0-----:R-:W2:Y:S04]  /*4cb0*/  LDL.LU R8, [R1+0x8c] ;  /* 0x00008c0001087983 */ /* 0x001ea80000300800 */
[----:B------:R-:W3:Y:S04]  /*4cc0*/  LDL R28, [R1+0x1eac] ;  /* 0x001eac00011c7983 */ /* 0x000ee80000100800 */
[----:B------:R-:W3:Y:S01]  /*4cd0*/  LDL.LU R7, [R1+0x88] ;  /* 0x0000880001077983 */ /* 0x000ee20000300800 */
[----:B--2---:R-:W-:Y:S01]  /*4ce0*/  @!P4 IMAD.MOV R8, RZ, RZ, -R8 ;  /* 0x000000ffff08c224 */ /* 0x004fe200078e0a08 */
[----:B------:R-:W-:-:S02]  /*4cf0*/  ISETP.GE.AND P4, PT, R3, RZ, PT ;  /* 0x000000ff0300720c */ /* 0x000fc40003f86270 */
[----:B------:R-:W2:Y:S04]  /*4d00*/  LDL R3, [R1+0x1ea8] ;  /* 0x001ea80001037983 */ /* 0x000ea80000100800 */
[----:B------:R0:W-:Y:S01]  /*4d10*/  STL [R1+0x8c], R8 ;  /* 0x00008c0801007387 */ /* 0x0001e20000100800 */
[----:B---3--:R-:W-:Y:S01]  /*4d20*/  @!P0 IMAD.MOV R7, RZ, RZ, -R7 ;  /* 0x000000ffff078224 */ /* 0x008fe200078e0a07 */
[----:B------:R-:W-:Y:S02]  /*4d30*/  ISETP.GE.AND P0, PT, R5, RZ, PT ;  /* 0x000000ff0500720c */ /* 0x000fe40003f06270 */
[----:B0-----:R-:W3:Y:S04]  /*4d40*/  LDL.LU R8, [R1+0x84] ;  /* 0x0000840001087983 */ /* 0x001ee80000300800 */
[----:B------:R-:W2:Y:S04]  /*4d50*/  LDL R5, [R1+0x1ea4] ;  /* 0x001ea40001057983 */ /* 0x000ea80000100800 */
[----:B------:R0:W-:Y:S04]  /*4d60*/  STL [R1+0x88], R7 ;  /* 0x0000880701007387 */ /* 0x0001e80000100800 */
[----:B0-----:R-:W2:Y:S01]  /*4d70*/  LDL.LU R7, [R1+0x80] ;  /* 0x0000800001077983 */ /* 0x001ea20000300800 */
[----:B---3--:R-:W-:Y:S01]  /*4d80*/  @!P1 IMAD.MOV R8, RZ, RZ, -R8 ;  /* 0x000000ffff089224 */ /* 0x008fe200078e0a08 */
[----:B------:R-:W-:-:S02]  /*4d90*/  ISETP.GE.AND P1, PT, R6, RZ, PT ;  /* 0x000000ff0600720c */ /* 0x000fc40003f26270 */
[----:B------:R-:W3:Y:S04]  /*4da0*/  LDL R6, [R1+0x1ea0] ;  /* 0x001ea00001067983 */ /* 0x000ee80000100800 */
[----:B------:R0:W-:Y:S04]  /*4db0*/  STL [R1+0x84], R8 ;  /* 0x0000840801007387 */ /* 0x0001e80000100800 */
[----:B0-----:R-:W3:Y:S01]  /*4dc0*/  LDL.LU R8, [R1+0x7c] ;  /* 0x00007c0001087983 */ /* 0x001ee20000300800 */
[----:B--2---:R-:W-:Y:S01]  /*4dd0*/  @!P5 IMAD.MOV R7, RZ, RZ, -R7 ;  /* 0x000000ffff07d224 */ /* 0x004fe200078e0a07 */
[----:B------:R-:W-:-:S02]  /*4de0*/  ISETP.GE.AND P5, PT, R2, RZ, PT ;  /* 0x000000ff0200720c */ /* 0x000fc40003fa6270 */
        /* <DEDUP_REMOVED lines=54> */
[----:B------:R-:W-:-:S04]  /*5150*/  ISETP.GE.AND P1, PT, R22, RZ, PT ;  /* 0x000000ff1600720c */ /* 0x000fc80003f26270 */
[----:B------:R0:W-:Y:S04]  /*5160*/  STL [R1+0x54], R8 ;  /* 0x0000540801007387 */ /* 0x0001e80000100800 */
[----:B0-----:R-:W3:Y:S01]  /*5170*/  LDL.LU R8, [R1+0x4c] ;  /* 0x00004c0001087983 */ /* 0x001ee20000300800 */
[----:B--2---:R-:W-:-:S03]  /*5180*/  @!P5 IMAD.MOV R7, RZ, RZ, -R7 ;  /* 0x000000ffff07d224 */ /* 0x004fc600078e0a07 */
[----:B------:R-:W2:Y:S04]  /*5190*/  LDL R22, [R1+0x1e70] ;  /* 0x001e700001167983 */ /* 0x000ea80000100800 */
[----:B------:R0:W-:Y:S04]  /*51a0*/  STL [R1+0x50], R7 ;  /* 0x0000500701007387 */ /* 0x0001e80000100800 */
[----:B0-----:R-:W2:Y:S01]  /*51b0*/  LDL.LU R7, [R1+0x48] ;  /* 0x0000480001077983 */ /* 0x001ea20000300800 */
[----:B------:R-:W-:-:S03]  /*51c0*/  ISETP.GE.AND P5, PT, R28, RZ, PT ;  /* 0x000000ff1c00720c */ /* 0x000fc60003fa6270 */
[----:B------:R-:W4:Y:S01]  /*51d0*/  LDL R28, [R1+0x1e6c] ;  /* 0x001e6c00011c7983 */ /* 0x000f220000100800 */
[----:B---3--:R-:W-:Y:S01]  /*51e0*/  @!P2 IMAD.MOV R8, RZ, RZ, -R8 ;  /* 0x000000ffff08a224 */ /* 0x008fe200078e0a08 */
[----:B------:R-:W-:Y:S02]  /*51f0*/  ISETP.GE.AND P2, PT, R3, RZ, PT ;  /* 0x000000ff0300720c */ /* 0x000fe40003f46270 */
[----:B------:R-:W3:Y:S04]  /*5200*/  LDL.LU R3, [R1+0x44] ;  /* 0x0000440001037983 */ /* 0x000ee80000300800 */
[----:B------:R0:W-:Y:S04]  /*5210*/  STL [R1+0x4c], R8 ;  /* 0x00004c0801007387 */ /* 0x0001e80000100800 */
[----:B0-----:R-:W4:Y:S01]  /*5220*/  LDL R8, [R1+0x1e68] ;  /* 0x001e680001087983 */ /* 0x001f220000100800 */
[----:B--2---:R-:W-:Y:S01]  /*5230*/  @!P3 IMAD.MOV R7, RZ, RZ, -R7 ;  /* 0x000000ffff07b224 */ /* 0x004fe200078e0a07 */
[----:B------:R-:W-:-:S02]  /*5240*/  ISETP.GE.AND P3, PT, R5, RZ, PT ;  /* 0x000000ff0500720c */ /* 0x000fc40003f66270 */
[----:B------:R-:W2:Y:S04]  /*5250*/  LDL.LU R5, [R1+0x40] ;  /* 0x0000400001057983 */ /* 0x000ea80000300800 */
[----:B------:R-:W-:Y:S01]  /*5260*/  STL [R1+0x48], R7 ;  /* 0x0000480701007387 */ /* 0x000fe20000100800 */
[----:B---3--:R-:W-:Y:S01]  /*5270*/  @!P4 IMAD.MOV R3, RZ, RZ, -R3 ;  /* 0x000000ffff03c224 */ /* 0x008fe200078e0a03 */
[----:B------:R-:W-:-:S04]  /*5280*/  ISETP.GE.AND P4, PT, R6, RZ, PT ;  /* 0x000000ff0600720c */ /* 0x000fc80003f86270 */
[----:B------:R0:W-:Y:S04]  /*5290*/  STL [R1+0x44], R3 ;  /* 0x0000440301007387 */ /* 0x0001e80000100800 */
[----:B0-----:R-:W3:Y:S01]  /*52a0*/  LDL R3, [R1+0x1e64] ;  /* 0x001e640001037983 */ /* 0x001ee20000100800 */
[----:B--2---:R-:W-:-:S03]  /*52b0*/  @!P0 IMAD.MOV R5, RZ, RZ, -R5 ;  /* 0x000000ffff058224 */ /* 0x004fc600078e0a05 */
[----:B------:R-:W2:Y:S01]  /*52c0*/  LDL.LU R6, [R1+0x3c] ;  /* 0x00003c0001067983 */ /* 0x000ea20000300800 */
[----:B------:R-:W-:-:S03]  /*52d0*/  ISETP.GE.AND P0, PT, R2, RZ, PT ;  /* 0x000000ff0200720c */ /* 0x000fc60003f06270 */
[----:B------:R-:W3:Y:S04]  /*52e0*/  LDL R7, [R1+0x1e60] ;  /* 0x001e600001077983 */ /* 0x000ee80000100800 */
[----:B------:R-:W3:Y:S04]  /*52f0*/  LDL R2, [R1+0x1e5c] ;  /* 0x001e5c0001027983 */ /* 0x000ee80000100800 */
[----:B------:R0:W-:Y:S04]  /*5300*/  STL [R1+0x40], R5 ;  /* 0x0000400501007387 */ /* 0x0001e80000100800 */
[----:B0-----:R-:W3:Y:S01]  /*5310*/  LDL.LU R5, [R1+0x38] ;  /* 0x0000380001057983 */ /* 0x001ee20000300800 */
[----:B--2---:R-:W-:Y:S01]  /*5320*/  @!P1 IMAD.MOV R6, RZ, RZ, -R6 ;  /* 0x000000ffff069224 */ /* 0x004fe200078e0a06 */
[----:B------:R-:W-:-:S04]  /*5330*/  ISETP.GE.AND P1, PT, R0, RZ, PT ;  /* 0x000000ff0000720c */ /* 0x000fc80003f26270 */
[----:B------:R0:W-:Y:S04]  /*5340*/  STL [R1+0x3c], R6 ;  /* 0x00003c0601007387 */ /* 0x0001e80000100800 */
[----:B0-----:R-:W2:Y:S04]  /*5350*/  LDL R6, [R1+0x1e58] ;  /* 0x001e580001067983 */ /* 0x001ea80000100800 */
[----:B------:R-:W2:Y:S01]  /*5360*/  LDL.LU R0, [R1+0x34] ;  /* 0x0000340001007983 */ /* 0x000ea20000300800 */
[----:B---3--:R-:W-:-:S05]  /*5370*/  @!P5 IMAD.MOV R5, RZ, RZ, -R5 ;  /* 0x000000ffff05d224 */ /* 0x008fca00078e0a05 */
[----:B------:R0:W-:Y:S04]  /*5380*/  STL [R1+0x38], R5 ;  /* 0x0000380501007387 */ /* 0x0001e80000100800 */
[----:B0-----:R-:W3:Y:S04]  /*5390*/  LDL R5, [R1+0x1e54] ;  /* 0x001e540001057983 */ /* 0x001ee80000100800 */
[----:B------:R-:W3:Y:S01]  /*53a0*/  LDL.LU R29, [R1+0x30] ;  /* 0x00003000011d7983 */ /* 0x000ee20000300800 */
[----:B------:R-:W-:-:S03]  /*53b0*/  ISETP.GE.AND P5, PT, R4, RZ, PT ;  /* 0x000000ff0400720c */ /* 0x000fc60003fa6270 */
[----:B------:R-:W4:Y:S01]  /*53c0*/  LDL R4, [R1+0x1e50] ;  /* 0x001e500001047983 */ /* 0x000f220000100800 */
[----:B--2---:R-:W-:Y:S01]  /*53d0*/  @!P2 IMAD.MOV R0, RZ, RZ, -R0 ;  /* 0x000000ffff00a224 */ /* 0x004fe200078e0a00 */
[----:B------:R-:W-:-:S04]  /*53e0*/  ISETP.GE.AND P2, PT, R22, RZ, PT ;  /* 0x000000ff1600720c */ /* 0x000fc80003f46270 */
[----:B------:R0:W-:Y:S04]  /*53f0*/  STL [R1+0x34], R0 ;  /* 0x0000340001007387 */ /* 0x0001e80000100800 */
[----:B0-----:R-:W2:Y:S04]  /*5400*/  LDL.LU R0, [R1+0x2c] ;  /* 0x00002c0001007983 */ /* 0x001ea80000300800 */
[----:B------:R-:W2:Y:S01]  /*5410*/  LDL R22, [R1+0x1e4c] ;  /* 0x001e4c0001167983 */ /* 0x000ea20000100800 */
[----:B---3--:R-:W-:Y:S01]  /*5420*/  @!P3 IMAD.MOV R29, RZ, RZ, -R29 ;  /* 0x000000ffff1db224 */ /* 0x008fe200078e0a1d */
[----:B----4-:R-:W-:-:S02]  /*5430*/  ISETP.GE.AND P3, PT, R28, RZ, PT ;  /* 0x000000ff1c00720c */ /* 0x010fc40003f66270 */
[----:B------:R-:W3:Y:S04]  /*5440*/  LDL R28, [R1+0x1e48] ;  /* 0x001e4800011c7983 */ /* 0x000ee80000100800 */
[----:B------:R0:W-:Y:S04]  /*5450*/  STL [R1+0x30], R29 ;  /* 0x0000301d01007387 */ /* 0x0001e80000100800 */
[----:B0-----:R-:W4:Y:S01]  /*5460*/  LDL.LU R29, [R1+0x28] ;  /* 0x00002800011d7983 */ /* 0x001f220000300800 */
[----:B--2---:R-:W-:Y:S01]  /*5470*/  @!P4 IMAD.MOV R0, RZ, RZ, -R0 ;  /* 0x000000ffff00c224 */ /* 0x004fe200078e0a00 */
[----:B------:R-:W-:-:S04]  /*5480*/  ISETP.GE.AND P4, PT, R8, RZ, PT ;  /* 0x000000ff0800720c */ /* 0x000fc80003f86270 */
[----:B------:R0:W-:Y:S04]  /*5490*/  STL [R1+0x2c], R0 ;  /* 0x00002c0001007387 */ /* 0x0001e80000100800 */
[----:B0-----:R-:W2:Y:S04]  /*54a0*/  LDL R0, [R1+0x1e44] ;  /* 0x001e440001007983 */ /* 0x001ea80000100800 */
[----:B------:R-:W2:Y:S01]  /*54b0*/  LDL.LU R8, [R1+0x24] ;  /* 0x0000240001087983 */ /* 0x000ea20000300800 */
[----:B----4-:R-:W-:Y:S01]  /*54c0*/  @!P0 IMAD.MOV R29, RZ, RZ, -R29 ;  /* 0x000000ffff1d8224 */ /* 0x010fe200078e0a1d */
[----:B------:R-:W-:-:S04]  /*54d0*/  ISETP.GE.AND P0, PT, R3, RZ, PT ;  /* 0x000000ff0300720c */ /* 0x000fc80003f06270 */
[----:B------:R0:W-:Y:S04]  /*54e0*/  STL [R1+0x28], R29 ;  /* 0x0000281d01007387 */ /* 0x0001e80000100800 */
[----:B0-----:R-:W4:Y:S04]  /*54f0*/  LDL R29, [R1+0x1e40] ;  /* 0x001e4000011d7983 */ /* 0x001f280000100800 */
[----:B------:R-:W3:Y:S01]  /*5500*/  LDL.LU R3, [R1+0x20] ;  /* 0x0000200001037983 */ /* 0x000ee20000300800 */
[----:B--2---:R-:W-:Y:S01]  /*5510*/  @!P1 IMAD.MOV R8, RZ, RZ, -R8 ;  /* 0x000000ffff089224 */ /* 0x004fe200078e0a08 */
[----:B------:R-:W-:-:S04]  /*5520*/  ISETP.GE.AND P1, PT, R7, RZ, PT ;  /* 0x000000ff0700720c */ /* 0x000fc80003f26270 */
[----:B------:R0:W-:Y:S04]  /*5530*/  STL [R1+0x24], R8 ;  /* 0x0000240801007387 */ /* 0x0001e80000100800 */
[----:B0-----:R-:W2:Y:S04]  /*5540*/  LDL.LU R8, [R1+0x1ff8] ;  /* 0x001ff80001087983 */ /* 0x001ea80000300800 */
[----:B------:R-:W2:Y:S01]  /*5550*/  LDL.LU R7, [R1+0x1c] ;  /* 0x00001c0001077983 */ /* 0x000ea20000300800 */
[----:B---3--:R-:W-:-:S05]  /*5560*/  @!P5 IMAD.MOV R3, RZ, RZ, -R3 ;  /* 0x000000ffff03d224 */ /* 0x008fca00078e0a03 */
[----:B------:R0:W-:Y:S04]  /*5570*/  STL [R1+0x20], R3 ;  /* 0x0000200301007387 */ /* 0x0001e80000100800 */
[----:B0-----:R-:W3:Y:S01]  /*5580*/  LDL.LU R3, [R1+0x18] ;  /* 0x0000180001037983 */ /* 0x001ee20000300800 */
[----:B------:R-:W-:-:S03]  /*5590*/  ISETP.GE.AND P5, PT, R2, RZ, PT ;  /* 0x000000ff0200720c */ /* 0x000fc60003fa6270 */
[----:B------:R-:W4:Y:S01]  /*55a0*/  LDL R2, [R1+0x1e38] ;  /* 0x001e380001027983 */ /* 0x000f220000100800 */
[----:B--2---:R-:W-:Y:S01]  /*55b0*/  @!P2 IMAD.MOV R7, RZ, RZ, -R7 ;  /* 0x000000ffff07a224 */ /* 0x004fe200078e0a07 */
[----:B------:R-:W-:-:S04]  /*55c0*/  ISETP.GE.AND P2, PT, R6, RZ, PT ;  /* 0x000000ff0600720c */ /* 0x000fc80003f46270 */
[----:B------:R0:W-:Y:S04]  /*55d0*/  STL [R1+0x1c], R7 ;  /* 0x00001c0701007387 */ /* 0x0001e80000100800 */
[----:B0-----:R-:W2:Y:S04]  /*55e0*/  LDL.LU R7, [R1+0x1ff4] ;  /* 0x001ff40001077983 */ /* 0x001ea80000300800 */
[----:B------:R-:W2:Y:S01]  /*55f0*/  LDL.LU R6, [R1+0x14] ;  /* 0x0000140001067983 */ /* 0x000ea20000300800 */
[----:B---3--:R-:W-:Y:S01]  /*5600*/  @!P3 IMAD.MOV R3, RZ, RZ, -R3 ;  /* 0x000000ffff03b224 */ /* 0x008fe200078e0a03 */
[----:B------:R-:W-:-:S04]  /*5610*/  ISETP.GE.AND P3, PT, R5, RZ, PT ;  /* 0x000000ff0500720c */ /* 0x000fc80003f66270 */
[----:B------:R0:W-:Y:S04]  /*5620*/  STL [R1+0x18], R3 ;  /* 0x0000180301007387 */ /* 0x0001e80000100800 */
[----:B0-----:R-:W3:Y:S04]  /*5630*/  LDL R3, [R1+0x1e34] ;  /* 0x001e340001037983 */ /* 0x001ee80000100800 */
[----:B------:R-:W3:Y:S01]  /*5640*/  LDL.LU R5, [R1+0x10] ;  /* 0x0000100001057983 */ /* 0x000ee20000300800 */
        /* <DEDUP_REMOVED lines=8> */
[----:B0-----:R-:W3:Y:S04]  /*56d0*/  LDL.LU R5, [R1+0x1fec] ;  /* 0x001fec0001057983 */ /* 0x001ee80000300800 */
        /* <DEDUP_REMOVED lines=9> */
[----:B------:R-:W-:Y:S01]  /*5770*/  ISETP.GE.AND P5, PT, R0, RZ, PT ;  /* 0x000000ff0000720c */ /* 0x000fe20003fa6270 */
[----:B--2---:R-:W-:Y:S02]  /*5780*/  @!P2 IMAD.MOV R28, RZ, RZ, -R28 ;  /* 0x000000ffff1ca224 */ /* 0x004fe400078e0a1c */
[----:B---3--:R-:W-:Y:S02]  /*5790*/  IMAD.MOV.U32 R0, RZ, RZ, R22 ;  /* 0x000000ffff007224 */ /* 0x008fe400078e0016 */
[----:B------:R-:W2:Y:S04]  /*57a0*/  LDL R22, [R1+0x1e28] ;  /* 0x001e280001167983 */ /* 0x000ea80000100800 */
[----:B------:R0:W-:Y:S04]  /*57b0*/  STL [R1+0x4], R28 ;  /* 0x0000041c01007387 */ /* 0x0001e80000100800 */
[----:B0-----:R-:W3:Y:S01]  /*57c0*/  LDL.LU R28, [R1+0x1fe0] ;  /* 0x001fe000011c7983 */ /* 0x001ee20000300800 */
[----:B------:R-:W-:Y:S01]  /*57d0*/  @!P3 IMAD.MOV R0, RZ, RZ, -R0 ;  /* 0x000000ffff00b224 */ /* 0x000fe200078e0a00 */
[----:B----4-:R-:W-:Y:S01]  /*57e0*/  ISETP.GE.AND P2, PT, R29, RZ, PT ;  /* 0x000000ff1d00720c */ /* 0x010fe20003f46270 */
[----:B---3--:R-:W-:-:S02]  /*57f0*/  IMAD.MOV.U32 R29, RZ, RZ, R28 ;  /* 0x000000ffff1d7224 */ /* 0x008fc400078e001c */
[----:B------:R-:W3:Y:S04]  /*5800*/  LDL R28, [R1+0x1e3c] ;  /* 0x001e3c00011c7983 */ /* 0x000ee80000100800 */
[----:B------:R0:W-:Y:S04]  /*5810*/  STL [R1], R0 ;  /* 0x0000000001007387 */ /* 0x0001e80000100800 */
[----:B0-----:R-:W4:Y:S01]  /*5820*/  LDL.LU R0, [R1+0x1fdc] ;  /* 0x001fdc0001007983 */ /* 0x001f220000300800 */
[----:B------:R-:W-:Y:S01]  /*5830*/  @!P4 IMAD.MOV R29, RZ, RZ, -R29 ;  /* 0x000000ffff1dc224 */ /* 0x000fe200078e0a1d */
[----:B------:R-:W-:-:S02]  /*5840*/  ISETP.GE.AND P4, PT, R2, RZ, PT ;  /* 0x000000ff0200720c */ /* 0x000fc40003f86270 */
[----:B---3--:R-:W-:Y:S01]  /*5850*/  ISETP.GE.AND P3, PT, R28, RZ, PT ;  /* 0x000000ff1c00720c */ /* 0x008fe20003f66270 */
[----:B----4-:R-:W-:Y:S02]  /*5860*/  IMAD.MOV.U32 R28, RZ, RZ, R0 ;  /* 0x000000ffff1c7224 */ /* 0x010fe400078e0000 */
[----:B------:R-:W3:Y:S02]  /*5870*/  LDL R0, [R1+0x1e24] ;  /* 0x001e240001007983 */ /* 0x000ee40000100800 */
[----:B------:R-:W-:Y:S02]  /*5880*/  @!P0 IMAD.MOV R28, RZ, RZ, -R28 ;  /* 0x000000ffff1c8224 */ /* 0x000fe400078e0a1c */
[----:B------:R0:W-:Y:S01]  /*5890*/  STL [R1+0x1f50], R29 ;  /* 0x001f501d01007387 */ /* 0x0001e20000100800 */
[----:B------:R-:W-:-:S03]  /*58a0*/  ISETP.GE.AND P0, PT, R3, RZ, PT ;  /* 0x000000ff0300720c */ /* 0x000fc60003f06270 */
[----:B0-----:R-:W4:Y:S04]  /*58b0*/  LDL R29, [R1+0x1e2c] ;  /* 0x001e2c00011d7983 */ /* 0x001f280000100800 */
[----:B------:R-:W2:Y:S04]  /*58c0*/  LDL.LU R2, [R1+0x1fd8] ;  /* 0x001fd80001027983 */ /* 0x000ea80000300800 */
[----:B------:R0:W-:Y:S04]  /*58d0*/  STL [R1+0x1f54], R28 ;  /* 0x001f541c01007387 */ /* 0x0001e80000100800 */
[----:B0-----:R-:W3:Y:S04]  /*58e0*/  LDL R28, [R1+0x1e30] ;  /* 0x001e3000011c7983 */ /* 0x001ee80000100800 */
[----:B------:R-:W4:Y:S01]  /*58f0*/  LDL.LU R3, [R1+0x1fd4] ;  /* 0x001fd40001037983 */ /* 0x000f220000300800 */
[----:B------:R-:W-:-:S02]  /*5900*/  @!P2 IMAD.MOV R4, RZ, RZ, -R4 ;  /* 0x000000ffff04a224 */ /* 0x000fc400078e0a04 */
[----:B------:R-:W-:Y:S02]  /*5910*/  @!P3 IMAD.MOV R5, RZ, RZ, -R5 ;  /* 0x000000ffff05b224 */ /* 0x000fe400078e0a05 */
[----:B--2---:R-:W-:-:S05]  /*5920*/  @!P1 IMAD.MOV R2, RZ, RZ, -R2 ;  /* 0x000000ffff029224 */ /* 0x004fca00078e0a02 */
[----:B------:R0:W-:Y:S01]  /*5930*/  STL [R1+0x1f58], R2 ;  /* 0x001f580201007387 */ /* 0x0001e20000100800 */
[----:B---3--:R-:W-:-:S03]  /*5940*/  ISETP.GE.AND P1, PT, R28, RZ, PT ;  /* 0x000000ff1c00720c */ /* 0x008fc60003f26270 */
[----:B0-----:R-:W2:Y:S01]  /*5950*/  LDL R2, [R1+0x1e18] ;  /* 0x001e180001027983 */ /* 0x001ea20000100800 */
[----:B----4-:R-:W-:-:S03]  /*5960*/  @!P5 IMAD.MOV R3, RZ, RZ, -R3 ;  /* 0x000000ffff03d224 */ /* 0x010fc600078e0a03 */
[----:B------:R-:W3:Y:S01]  /*5970*/  LDL R28, [R1+0x1e14] ;  /* 0x001e1400011c7983 */ /* 0x000ee20000100800 */
[----:B------:R-:W-:-:S03]  /*5980*/  ISETP.GE.AND P5, PT, R29, RZ, PT ;  /* 0x000000ff1d00720c */ /* 0x000fc60003fa6270 */
[----:B------:R0:W-:Y:S04]  /*5990*/  STL [R1+0x1f5c], R3 ;  /* 0x001f5c0301007387 */ /* 0x0001e80000100800 */
[----:B------:R-:W4:Y:S04]  /*59a0*/  LDL R29, [R1+0x1e10] ;  /* 0x001e1000011d7983 */ /* 0x000f280000100800 */
[----:B0-----:R-:W3:Y:S04]  /*59b0*/  LDL R3, [R1+0x1e1c] ;  /* 0x001e1c0001037983 */ /* 0x001ee80000100800 */
[----:B------:R0:W-:Y:S04]  /*59c0*/  STL [R1+0x1f60], R4 ;  /* 0x001f600401007387 */ /* 0x0001e80000100800 */
[----:B0-----:R-:W3:Y:S01]  /*59d0*/  LDL R4, [R1+0x1e20] ;  /* 0x001e200001047983 */ /* 0x001ee20000100800 */
[----:B------:R-:W-:-:S02]  /*59e0*/  ISETP.GE.AND P2, PT, R22, RZ, PT ;  /* 0x000000ff1600720c */ /* 0x000fc40003f46270 */
[----:B------:R-:W-:Y:S01]  /*59f0*/  ISETP.GE.AND P3, PT, R0, RZ, PT ;  /* 0x000000ff0000720c */ /* 0x000fe20003f66270 */
[----:B------:R-:W4:Y:S04]  /*5a00*/  LDL.LU R22, [R1+0x1fd0] ;  /* 0x001fd00001167983 */ /* 0x000f280000300800 */
[----:B------:R0:W-:Y:S04]  /*5a10*/  STL [R1+0x1f64], R5 ;  /* 0x001f640501007387 */ /* 0x0001e80000100800 */
[----:B------:R-:W4:Y:S01]  /*5a20*/  LDL R0, [R1+0x1e0c] ;  /* 0x001e0c0001007983 */ /* 0x000f220000100800 */
[----:B------:R-:W-:-:S02]  /*5a30*/  @!P4 IMAD.MOV R6, RZ, RZ, -R6 ;  /* 0x000000ffff06c224 */ /* 0x000fc400078e0a06 */
[----:B------:R-:W-:-:S03]  /*5a40*/  @!P0 IMAD.MOV R7, RZ, RZ, -R7 ;  /* 0x000000ffff078224 */ /* 0x000fc600078e0a07 */
[----:B------:R1:W-:Y:S04]  /*5a50*/  STL [R1+0x1f68], R6 ;  /* 0x001f680601007387 */ /* 0x0003e80000100800 */
[----:B0-----:R-:W4:Y:S04]  /*5a60*/  LDL R5, [R1+0x1e04] ;  /* 0x001e040001057983 */ /* 0x001f280000100800 */
[----:B-1----:R-:W4:Y:S04]  /*5a70*/  LDL R6, [R1+0x1e08] ;  /* 0x001e080001067983 */ /* 0x002f280000100800 */
[----:B------:R-:W-:Y:S01]  /*5a80*/  STL [R1+0x1f6c], R7 ;  /* 0x001f6c0701007387 */ /* 0x000fe20000100800 */
[----:B------:R-:W-:-:S02]  /*5a90*/  @!P1 IMAD.MOV R8, RZ, RZ, -R8 ;  /* 0x000000ffff089224 */ /* 0x000fc400078e0a08 */
[----:B------:R-:W-:Y:S01]  /*5aa0*/  @!P5 IMAD.MOV R9, RZ, RZ, -R9 ;  /* 0x000000ffff09d224 */ /* 0x000fe200078e0a09 */
[----:B--2---:R-:W-:Y:S02]  /*5ab0*/  ISETP.GE.AND P1, PT, R2, RZ, PT ;  /* 0x000000ff0200720c */ /* 0x004fe40003f26270 */
[----:B---3--:R-:W-:Y:S02]  /*5ac0*/  ISETP.GE.AND P4, PT, R4, RZ, PT ;  /* 0x000000ff0400720c */ /* 0x008fe40003f86270 */
[----:B------:R-:W2:Y:S01]  /*5ad0*/  LDL R4, [R1+0x1e00] ;  /* 0x001e000001047983 */ /* 0x000ea20000100800 */
[----:B------:R-:W-:-:S03]  /*5ae0*/  ISETP.GE.AND P0, PT, R3, RZ, PT ;  /* 0x000000ff0300720c */ /* 0x000fc60003f06270 */
[----:B------:R-:W-:Y:S04]  /*5af0*/  STL [R1+0x1f70], R8 ;  /* 0x001f700801007387 */ /* 0x000fe80000100800 */
[----:B------:R-:W3:Y:S04]  /*5b00*/  LDL R3, [R1+0x1dfc] ;  /* 0x001dfc0001037983 */ /* 0x000ee80000100800 */
[----:B------:R-:W-:Y:S04]  /*5b10*/  STL [R1+0x1f74], R9 ;  /* 0x001f740901007387 */ /* 0x000fe80000100800 */
[----:B------:R-:W3:Y:S01]  /*5b20*/  LDL R2, [R1+0x1df8] ;  /* 0x001df80001027983 */ /* 0x000ee20000100800 */
[----:B------:R-:W-:-:S02]  /*5b30*/  @!P2 IMAD.MOV R10, RZ, RZ, -R10 ;  /* 0x000000ffff0aa224 */ /* 0x000fc400078e0a0a */
[----:B------:R-:W-:Y:S01]  /*5b40*/  @!P3 IMAD.MOV R11, RZ, RZ, -R11 ;  /* 0x000000ffff0bb224 */ /* 0x000fe200078e0a0b */
[----:B------:R-:W-:Y:S02]  /*5b50*/  ISETP.GE.AND P5, PT, R28, RZ, PT ;  /* 0x000000ff1c00720c */ /* 0x000fe40003fa6270 */
[----:B------:R-:W-:Y:S01]  /*5b60*/  STL [R1+0x1f78], R10 ;  /* 0x001f780a01007387 */ /* 0x000fe20000100800 */
[----:B----4-:R-:W-:Y:S02]  /*5b70*/  ISETP.GE.AND P2, PT, R29, RZ, PT ;  /* 0x000000ff1d00720c */ /* 0x010fe40003f46270 */
[----:B------:R-:W-:Y:S01]  /*5b80*/  ISETP.GE.AND P3, PT, R0, RZ, PT ;  /* 0x000000ff0000720c */ /* 0x000fe20003f66270 */
[----:B------:R-:W4:Y:S04]  /*5b90*/  LDL R28, [R1+0x1df4] ;  /* 0x001df400011c7983 */ /* 0x000f280000100800 */
[----:B------:R-:W4:Y:S04]  /*5ba0*/  LDL R29, [R1+0x1df0] ;  /* 0x001df000011d7983 */ /* 0x000f280000100800 */
[----:B------:R-:W-:Y:S04]  /*5bb0*/  STL [R1+0x1f7c], R11 ;  /* 0x001f7c0b01007387 */ /* 0x000fe80000100800 */
[----:B------:R-:W4:Y:S01]  /*5bc0*/  LDL R0, [R1+0x1de8] ;  /* 0x001de80001007983 */ /* 0x000f220000100800 */
[----:B------:R-:W-:Y:S01]  /*5bd0*/  @!P4 IMAD.MOV R12, RZ, RZ, -R12 ;  /* 0x000000ffff0cc224 */ /* 0x000fe200078e0a0c */
[----:B------:R-:W-:Y:S01]  /*5be0*/  ISETP.GE.AND P4, PT, R6, RZ, PT ;  /* 0x000000ff0600720c */ /* 0x000fe20003f86270 */
[----:B------:R-:W-:Y:S01]  /*5bf0*/  @!P0 IMAD.MOV R13, RZ, RZ, -R13 ;  /* 0x000000ffff0d8224 */ /* 0x000fe200078e0a0d */
[----:B------:R-:W-:Y:S01]  /*5c00*/  ISETP.GE.AND P0, PT, R5, RZ, PT ;  /* 0x000000ff0500720c */ /* 0x000fe20003f06270 */
[----:B------:R-:W-:Y:S01]  /*5c10*/  @!P1 IMAD.MOV R14, RZ, RZ, -R14 ;  /* 0x000000ffff0e9224 */ /* 0x000fe200078e0a0e */
[----:B------:R-:W-:Y:S04]  /*5c20*/  STL [R1+0x1f80], R12 ;  /* 0x001f800c01007387 */ /* 0x000fe80000100800 */
[----:B------:R-:W-:Y:S01]  /*5c30*/  STL [R1+0x1f84], R13 ;  /* 0x001f840d01007387 */ /* 0x000fe20000100800 */
[----:B------:R-:W-:-:S03]  /*5c40*/  @!P5 IMAD.MOV R15, RZ, RZ, -R15 ;  /* 0x000000ffff0fd224 */ /* 0x000fc600078e0a0f */
[----:B------:R-:W-:Y:S01]  /*5c50*/  STL [R1+0x1f88], R14 ;  /* 0x001f880e01007387 */ /* 0x000fe20000100800 */
[----:B------:R-:W-:-:S03]  /*5c60*/  @!P2 IMAD.MOV R16, RZ, RZ, -R16 ;  /* 0x000000ffff10a224 */ /* 0x000fc600078e0a10 */
[----:B------:R-:W4:Y:S01]  /*5c70*/  LDL R5, [R1+0xbd0] ;  /* 0x000bd00001057983 */ /* 0x000f220000100800 */
[----:B------:R-:W-:Y:S02]  /*5c80*/  @!P3 IMAD.MOV R17, RZ, RZ, -R17 ;  /* 0x000000ffff11b224 */ /* 0x000fe400078e0a11 */
[----:B------:R-:W-:Y:S01]  /*5c90*/  @!P4 IMAD.MOV R18, RZ, RZ, -R18 ;  /* 0x000000ffff12c224 */ /* 0x000fe200078e0a12 */
[----:B------:R-:W-:Y:S01]  /*5ca0*/  STL [R1+0x1f8c], R15 ;  /* 0x001f8c0f01007387 */ /* 0x000fe20000100800 */
[----:B------:R-:W-:-:S03]  /*5cb0*/  @!P0 IMAD.MOV R19, RZ, RZ, -R19 ;  /* 0x000000ffff138224 */ /* 0x000fc600078e0a13 */
[----:B------:R-:W-:Y:S04]  /*5cc0*/  STL [R1+0x1f90], R16 ;  /* 0x001f901001007387 */ /* 0x000fe80000100800 */
[----:B------:R-:W-:Y:S04]  /*5cd0*/  STL [R1+0x1f94], R17 ;  /* 0x001f941101007387 */ /* 0x000fe80000100800 */
[----:B------:R-:W-:Y:S04]  /*5ce0*/  STL [R1+0x1f98], R18 ;  /* 0x001f981201007387 */ /* 0x000fe80000100800 */
[----:B------:R-:W-:Y:S01]  /*5cf0*/  STL [R1+0x1f9c], R19 ;  /* 0x001f9c1301007387 */ /* 0x000fe20000100800 */
[----:B--2---:R-:W-:-:S13]  /*5d00*/  ISETP.GE.AND P1, PT, R4, RZ, PT ;  /* 0x000000ff0400720c */ /* 0x004fda0003f26270 */
[----:B------:R-:W-:Y:S01]  /*5d10*/  @!P1 IMAD.MOV R20, RZ, RZ, -R20 ;  /* 0x000000ffff149224 */ /* 0x000fe200078e0a14 */
[----:B------:R-:W-:Y:S02]  /*5d20*/  ISETP.GE.AND P1, PT, R22, RZ, PT ;  /* 0x000000ff1600720c */ /* 0x000fe40003f26270 */
[----:B---3--:R-:W-:Y:S02]  /*5d30*/  ISETP.GE.AND P5, PT, R3, RZ, PT ;  /* 0x000000ff0300720c */ /* 0x008fe40003fa6270 */
[----:B------:R-:W-:Y:S01]  /*5d40*/  STL [R1+0x1fa0], R20 ;  /* 0x001fa01401007387 */ /* 0x000fe20000100800 */
[----:B------:R-:W-:-:S03]  /*5d50*/  ISETP.GE.AND P2, PT, R2, RZ, PT ;  /* 0x000000ff0200720c */ /* 0x000fc60003f46270 */
[----:B------:R-:W2:Y:S04]  /*5d60*/  LDL.LU R22, [R1+0x1fcc] ;  /* 0x001fcc0001167983 */ /* 0x000ea80000300800 */
[----:B------:R-:W3:Y:S04]  /*5d70*/  LDL.LU R4, [R1+0x8c] ;  /* 0x00008c0001047983 */ /* 0x000ee80000300800 */
[----:B------:R-:W3:Y:S04]  /*5d80*/  LDL.LU R3, [R1+0x88] ;  /* 0x0000880001037983 */ /* 0x000ee80000300800 */
[----:B------:R-:W3:Y:S01]  /*5d90*/  LDL.LU R2, [R1+0x84] ;  /* 0x0000840001027983 */ /* 0x000ee20000300800 */
[----:B----4-:R-:W-:-:S03]  /*5da0*/  ISETP.GE.AND P0, PT, R0, RZ, PT ;  /* 0x000000ff0000720c */ /* 0x010fc60003f06270 */
[----:B------:R-:W0:Y:S01]  /*5db0*/  S2R R0, SR_TID.X ;  /* 0x0000000000007919 */ /* 0x000e220000002100 */
[----:B------:R-:W-:Y:S02]  /*5dc0*/  ISETP.GE.AND P3, PT, R28, RZ, PT ;  /* 0x000000ff1c00720c */ /* 0x000fe40003f66270 */
[----:B------:R-:W-:Y:S01]  /*5dd0*/  ISETP.GE.AND P4, PT, R29, RZ, PT ;  /* 0x000000ff1d00720c */ /* 0x000fe20003f86270 */
[----:B------:R-:W-:Y:S01]  /*5de0*/  @!P5 IMAD.MOV R21, RZ, RZ, -R21 ;  /* 0x000000ffff15d224 */ /* 0x000fe200078e0a15 */
[----:B------:R-:W4:Y:S01]  /*5df0*/  LDL.LU R28, [R1+0x80] ;  /* 0x00008000011c7983 */ /* 0x000f220000300800 */
[----:B------:R-:W-:-:S03]  /*5e00*/  @!P2 IMAD.MOV R23, RZ, RZ, -R23 ;  /* 0x000000ffff17a224 */ /* 0x000fc600078e0a17 */
[----:B------:R-:W4:Y:S01]  /*5e10*/  LDL.LU R29, [R1+0x7c] ;  /* 0x00007c00011d7983 */ /* 0x000f220000300800 */
[----:B------:R-:W-:Y:S02]  /*5e20*/  ISETP.GE.AND P5, PT, R5, RZ, PT ;  /* 0x000000ff0500720c */ /* 0x000fe40003fa6270 */
[----:B0-----:R-:W-:-:S05]  /*5e30*/  LOP3.LUT R0, R0, 0x7f, RZ, 0xc0, !PT ;  /* 0x0000007f00007812 */ /* 0x001fca00078ec0ff */
[----:B------:R-:W-:Y:S01]  /*5e40*/  IMAD R0, R0, c[0x0][0x18c], RZ ;  /* 0x0000630000007a24 */ /* 0x000fe200078e02ff */
[----:B------:R-:W-:Y:S04]  /*5e50*/  STL [R1+0x1fa4], R21 ;  /* 0x001fa41501007387 */ /* 0x000fe80000100800 */
[----:B------:R-:W-:Y:S01]  /*5e60*/  LEA R0, P6, R0, c[0x0][0x168], 0x1 ;  /* 0x00005a0000007a11 */ /* 0x000fe200078c08ff */
[----:B------:R-:W-:Y:S01]  /*5e70*/  STL [R1+0x1fa8], R23 ;  /* 0x001fa81701007387 */ /* 0x000fe20000100800 */
[----:B------:R-:W-:Y:S01]  /*5e80*/  @!P3 IMAD.MOV R24, RZ, RZ, -R24 ;  /* 0x000000ffff18b224 */ /* 0x000fe200078e0a18 */
[----:B------:R-:W-:Y:S01]  /*5e90*/  ISETP.NE.AND P2, PT, RZ, c[0x0][0x17c], PT ;  /* 0x00005f00ff007a0c */ /* 0x000fe20003f45270 */
[----:B------:R-:W-:Y:S01]  /*5ea0*/  @!P4 IMAD.MOV R25, RZ, RZ, -R25 ;  /* 0x000000ffff19c224 */ /* 0x000fe200078e0a19 */
[----:B------:R0:W-:Y:S01]  /*5eb0*/  STL [R1+0x1f40], R0 ;  /* 0x001f400001007387 */ /* 0x0001e20000100800 */
[----:B------:R-:W-:-:S02]  /*5ec0*/  @!P0 IMAD.MOV R26, RZ, RZ, -R26 ;  /* 0x000000ffff1a8224 */ /* 0x000fc400078e0a1a */
[----:B------:R-:W-:Y:S01]  /*5ed0*/  @!P1 IMAD.MOV R27, RZ, RZ, -R27 ;  /* 0x000000ffff1b9224 */ /* 0x000fe200078e0a1b */
[----:B------:R-:W-:Y:S01]  /*5ee0*/  STL [R1+0x1fac], R24 ;  /* 0x001fac1801007387 */ /* 0x000fe20000100800 */
[----:B0-----:R-:W-:-:S03]  /*5ef0*/  LOP3.LUT R0, RZ, c[0x0][0x17c], RZ, 0x33, !PT ;  /* 0x00005f00ff007a12 */ /* 0x001fc600078e33ff */
[----:B------:R-:W-:Y:S04]  /*5f00*/  STL [R1+0x1fb0], R25 ;  /* 0x001fb01901007387 */ /* 0x000fe80000100800 */
[----:B------:R-:W-:Y:S04]  /*5f10*/  STL [R1+0x1fb4], R26 ;  /* 0x001fb41a01007387 */ /* 0x000fe80000100800 */
[----:B------:R-:W-:Y:S01]  /*5f20*/  STL [R1+0x1fb8], R27 ;  /* 0x001fb81b01007387 */ /* 0x000fe20000100800 */
[----:B--2---:R-:W-:Y:S01]  /*5f30*/  @!P5 IMAD.MOV R22, RZ, RZ, -R22 ;  /* 0x000000ffff16d224 */ /* 0x004fe200078e0a16 */
[----:B---3--:R-:W-:-:S04]  /*5f40*/  SEL R6, R0, R4, !P2 ;  /* 0x0000000400067207 */ /* 0x008fc80005000000 */
[----:B------:R0:W-:Y:S01]  /*5f50*/  STL [R1+0x1fbc], R22 ;  /* 0x001fbc1601007387 */ /* 0x0001e20000100800 */
[----:B------:R-:W-:-:S03]  /*5f60*/  SEL R5, R0, R3, !P2 ;  /* 0x0000000300057207 */ /* 0x000fc60005000000 */
[----:B------:R-:W-:Y:S01]  /*5f70*/  STL [R1+0xd0], R6 ;  /* 0x0000d00601007387 */ /* 0x000fe20000100800 */
[----:B------:R-:W-:-:S03]  /*5f80*/  SEL R4, R0, R2, !P2 ;  /* 0x0000000200047207 */ /* 0x000fc60005000000 */
[----:B------:R-:W-:Y:S04]  /*5f90*/  STL [R1+0xcc], R5 ;  /* 0x0000cc0501007387 */ /* 0x000fe80000100800 */
[----:B------:R-:W-:Y:S04]  /*5fa0*/  STL [R1+0xc8], R4 ;  /* 0x0000c80401007387 */ /* 0x000fe80000100800 */
[----:B0-----:R-:W2:Y:S01]  /*5fb0*/  LDL.LU R22, [R1+0x6c] ;  /* 0x00006c0001167983 */ /* 0x001ea20000300800 */
[C---:B----4-:R-:W-:Y:S02]  /*5fc0*/  SEL R3, R0.reuse, R28, !P2 ;  /* 0x0000001c00037207 */ /* 0x050fe40005000000 */
[----:B------:R-:W-:-:S03]  /*5fd0*/  SEL R2, R0, R29, !P2 ;  /* 0x0000001d00027207 */ /* 0x000fc60005000000 */
[----:B------:R-:W-:Y:S04]  /*5fe0*/  STL [R1+0xc4], R3 ;  /* 0x0000c40301007387 */ /* 0x000fe80000100800 */
[----:B--2---:R0:W-:Y:S04]  /*5ff0*/  STL [R1+0x1fc0], R22 ;  /* 0x001fc01601007387 */ /* 0x0041e80000100800 */
[----:B------:R-:W-:Y:S04]  /*6000*/  STL [R1+0xc0], R2 ;  /* 0x0000c00201007387 */ /* 0x000fe80000100800 */
[----:B0-----:R-:W2:Y:S04]  /*6010*/  LDL.LU R22, [R1+0x70] ;  /* 0x0000700001167983 */ /* 0x001ea80000300800 */
[----:B--2---:R0:W-:Y:S04]  /*6020*/  STL [R1+0x1fc4], R22 ;  /* 0x001fc41601007387 */ /* 0x0041e80000100800 */
[----:B0-----:R-:W2:Y:S04]  /*6030*/  LDL.LU R22, [R1+0x74] ;  /* 0x0000740001167983 */ /* 0x001ea80000300800 */
[----:B--2---:R0:W-:Y:S04]  /*6040*/  STL [R1+0x1fc8], R22 ;  /* 0x001fc81601007387 */ /* 0x0041e80000100800 */
[----:B0-----:R-:W2:Y:S04]  /*6050*/  LDL.LU R22, [R1+0x78] ;  /* 0x0000780001167983 */ /* 0x001ea80000300800 */
[----:B------:R-:W3:Y:S04]  /*6060*/  LDL.LU R27, [R1+0x68] ;  /* 0x00006800011b7983 */ /* 0x000ee80000300800 */
[----:B------:R-:W4:Y:S04]  /*6070*/  LDL.LU R26, [R1+0x64] ;  /* 0x00006400011a7983 */ /* 0x000f280000300800 */
[----:B------:R-:W3:Y:S04]  /*6080*/  LDL.LU R25, [R1+0x60] ;  /* 0x0000600001197983 */ /* 0x000ee80000300800 */
        /* <DEDUP_REMOVED lines=23> */
[----:B------:R-:W3:Y:S01]  /*6200*/  LDL.LU R29, [R1] ;  /* 0x00000000011d7983 */ /* 0x000ee20000300800 */
[----:B--2---:R-:W-:-:S05]  /*6210*/  SEL R22, R0, R22, !P2 ;  /* 0x0000001600167207 */ /* 0x004fca0005000000 */
[----:B------:R0:W-:Y:S04]  /*6220*/  STL [R1+0xb8], R22 ;  /* 0x0000b81601007387 */ /* 0x0001e80000100800 */
[----:B0-----:R-:W2:Y:S02]  /*6230*/  LDL.LU R22, [R1+0x1fc8] ;  /* 0x001fc80001167983 */ /* 0x001ea40000300800 */
[----:B--2---:R-:W-:-:S05]  /*6240*/  SEL R22, R0, R22, !P2 ;  /* 0x0000001600167207 */ /* 0x004fca0005000000 */
[----:B------:R0:W-:Y:S04]  /*6250*/  STL [R1+0xb4], R22 ;  /* 0x0000b41601007387 */ /* 0x0001e80000100800 */
[----:B0-----:R-:W2:Y:S02]  /*6260*/  LDL.LU R22, [R1+0x1fc4] ;  /* 0x001fc40001167983 */ /* 0x001ea40000300800 */
[----:B--2---:R-:W-:-:S05]  /*6270*/  SEL R22, R0, R22, !P2 ;  /* 0x0000001600167207 */ /* 0x004fca0005000000 */
[----:B------:R0:W-:Y:S04]  /*6280*/  STL [R1+0xb0], R22 ;  /* 0x0000b01601007387 */ /* 0x0001e80000100800 */
[----:B0-----:R-:W2:Y:S01]  /*6290*/  LDL.LU R22, [R1+0x1fc0] ;  /* 0x001fc00001167983 */ /* 0x001ea20000300800 */
[C---:B---3--:R-:W-:Y:S02]  /*62a0*/  SEL R27, R0.reuse, R27, !P2 ;  /* 0x0000001b001b7207 */ /* 0x048fe40005000000 */
[C---:B----4-:R-:W-:Y:S02]  /*62b0*/  SEL R26, R0.reuse, R26, !P2 ;  /* 0x0000001a001a7207 */ /* 0x050fe40005000000 */
[C---:B------:R-:W-:Y:S02]  /*62c0*/  SEL R25, R0.reuse, R25, !P2 ;  /* 0x0000001900197207 */ /* 0x040fe40005000000 */
[----:B------:R-:W-:-:S02]  /*62d0*/  SEL R24, R0, R24, !P2 ;  /* 0x0000001800187207 */ /* 0x000fc40005000000 */
[C---:B------:R-:W-:Y:S02]  /*62e0*/  SEL R23, R0.reuse, R23, !P2 ;  /* 0x0000001700177207 */ /* 0x040fe40005000000 */
[C---:B------:R-:W-:Y:S02]  /*62f0*/  SEL R21, R0.reuse, R21, !P2 ;  /* 0x0000001500157207 */ /* 0x040fe40005000000 */
[C---:B------:R-:W-:Y:S02]  /*6300*/  SEL R20, R0.reuse, R20, !P2 ;  /* 0x0000001400147207 */ /* 0x040fe40005000000 */
[C---:B------:R-:W-:Y:S02]  /*6310*/  SEL R19, R0.reuse, R19, !P2 ;  /* 0x0000001300137207 */ /* 0x040fe40005000000 */
        /* <DEDUP_REMOVED lines=19> */
[----:B--2---:R-:W-:-:S05]  /*6450*/  SEL R22, R0, R22, !P2 ;  /* 0x0000001600167207 */ /* 0x004fca0005000000 */
[----:B------:R0:W-:Y:S04]  /*6460*/  STL [R1+0xac], R22 ;  /* 0x0000ac1601007387 */ /* 0x0001e80000100800 */
[----:B0-----:R-:W2:Y:S04]  /*6470*/  LDL.LU R22, [R1+0x1fbc] ;  /* 0x001fbc0001167983 */ /* 0x001ea80000300800 */
[----:B------:R0:W-:Y:S04]  /*6480*/  STL [R1+0xa8], R27 ;  /* 0x0000a81b01007387 */ /* 0x0001e80000100800 */
[----:B0-----:R-:W3:Y:S04]  /*6490*/  LDL.LU R27, [R1+0x1fb8] ;  /* 0x001fb800011b7983 */ /* 0x001ee80000300800 */
[----:B------:R0:W-:Y:S04]  /*64a0*/  STL [R1+0xa4], R26 ;  /* 0x0000a41a01007387 */ /* 0x0001e80000100800 */
[----:B0-----:R-:W4:Y:S04]  /*64b0*/  LDL.LU R26, [R1+0x1fb4] ;  /* 0x001fb400011a7983 */ /* 0x001f280000300800 */
[----:B------:R0:W-:Y:S04]  /*64c0*/  STL [R1+0xa0], R25 ;  /* 0x0000a01901007387 */ /* 0x0001e80000100800 */
[----:B0-----:R-:W2:Y:S04]  /*64d0*/  LDL.LU R25, [R1+0x1fb0] ;  /* 0x001fb00001197983 */ /* 0x001ea80000300800 */
        /* <DEDUP_REMOVED lines=45> */
[----:B0-----:R-:W3:Y:S04]  /*67b0*/  LDL.LU R28, [R1+0x1f54] ;  /* 0x001f5400011c7983 */ /* 0x001ee80000300800 */
[----:B------:R0:W-:Y:S04]  /*67c0*/  STL [R1+0x40], R29 ;  /* 0x0000401d01007387 */ /* 0x0001e80000100800 */
[----:B0-----:R-:W3:Y:S01]  /*67d0*/  LDL.LU R29, [R1+0x1f50] ;  /* 0x001f5000011d7983 */ /* 0x001ee20000300800 */
[----:B--2---:R-:W-:-:S02]  /*67e0*/  SEL R2, R0, R2, !P2 ;  /* 0x0000000200027207 */ /* 0x004fc40005000000 */
[----:B---3--:R-:W-:-:S05]  /*67f0*/  SEL R29, R0, R29, !P2 ;  /* 0x0000001d001d7207 */ /* 0x008fca0005000000 */
[----:B------:R0:W-:Y:S02]  /*6800*/  STL [R1+0x3c], R29 ;  /* 0x00003c1d01007387 */ /* 0x0001e40000100800 */
[C---:B0-----:R-:W-:Y:S02]  /*6810*/  SEL R29, R0.reuse, R28, !P2 ;  /* 0x0000001c001d7207 */ /* 0x041fe40005000000 */
[C---:B------:R-:W-:Y:S02]  /*6820*/  SEL R28, R0.reuse, R3, !P2 ;  /* 0x00000003001c7207 */ /* 0x040fe40005000000 */
[C---:B------:R-:W-:Y:S01]  /*6830*/  SEL R3, R0.reuse, R4, !P2 ;  /* 0x0000000400037207 */ /* 0x040fe20005000000 */
[----:B------:R-:W-:Y:S04]  /*6840*/  STL [R1+0x38], R29 ;  /* 0x0000381d01007387 */ /* 0x000fe80000100800 */
[----:B------:R0:W-:Y:S01]  /*6850*/  STL [R1+0x34], R2 ;  /* 0x0000340201007387 */ /* 0x0001e20000100800 */
[----:B------:R-:W-:-:S03]  /*6860*/  SEL R4, R0, R6, !P2 ;  /* 0x0000000600047207 */ /* 0x000fc60005000000 */
[----:B------:R-:W-:Y:S01]  /*6870*/  STL [R1+0x30], R28 ;  /* 0x0000301c01007387 */ /* 0x000fe20000100800 */
[----:B0-----:R-:W-:-:S03]  /*6880*/  SEL R2, R0, R5, !P2 ;  /* 0x0000000500027207 */ /* 0x001fc60005000000 */
[----:B------:R0:W-:Y:S04]  /*6890*/  STL [R1+0x2c], R3 ;  /* 0x00002c0301007387 */ /* 0x0001e80000100800 */
[----:B------:R1:W-:Y:S01]  /*68a0*/  STL [R1+0x28], R2 ;  /* 0x0000280201007387 */ /* 0x0003e20000100800 */
[----:B0-----:R-:W-:-:S03]  /*68b0*/  SEL R3, R0, R7, !P2 ;  /* 0x0000000700037207 */ /* 0x001fc60005000000 */
[----:B------:R-:W-:Y:S01]  /*68c0*/  STL [R1+0x24], R4 ;  /* 0x0000240401007387 */ /* 0x000fe20000100800 */
[C---:B-1----:R-:W-:Y:S02]  /*68d0*/  SEL R2, R0.reuse, R8, !P2 ;  /* 0x0000000800027207 */ /* 0x042fe40005000000 */
[----:B------:R-:W-:Y:S02]  /*68e0*/  SEL R0, R0, R9, !P2 ;  /* 0x0000000900007207 */ /* 0x000fe40005000000 */
[----:B------:R-:W-:Y:S01]  /*68f0*/  LOP3.LUT R9, RZ, c[0x0][0x17c], RZ, 0x33, !PT ;  /* 0x00005f00ff097a12 */ /* 0x000fe200078e33ff */
[----:B------:R0:W-:Y:S04]  /*6900*/  STL [R1+0x20], R3 ;  /* 0x0000200301007387 */ /* 0x0001e80000100800 */
[----:B------:R1:W-:Y:S04]  /*6910*/  STL [R1+0x1c], R2 ;  /* 0x00001c0201007387 */ /* 0x0003e80000100800 */
[----:B------:R2:W-:Y:S01]  /*6920*/  STL [R1+0x18], R0 ;  /* 0x0000180001007387 */ /* 0x0005e20000100800 */
[----:B0-----:R-:W-:-:S02]  /*6930*/  SEL R3, R9, R12, !P2 ;  /* 0x0000000c09037207 */ /* 0x001fc40005000000 */
[C---:B-1----:R-:W-:Y:S02]  /*6940*/  SEL R2, R9.reuse, R10, !P2 ;  /* 0x0000000a09027207 */ /* 0x042fe40005000000 */
[----:B--2---:R-:W-:-:S03]  /*6950*/  SEL R0, R9, R11, !P2 ;  /* 0x0000000b09007207 */ /* 0x004fc60005000000 */
[----:B------:R0:W-:Y:S04]  /*6960*/  STL [R1+0x14], R2 ;  /* 0x0000140201007387 */ /* 0x0001e80000100800 */
[----:B------:R1:W-:Y:S04]  /*6970*/  STL [R1+0x10], R0 ;  /* 0x0000100001007387 */ /* 0x0003e80000100800 */
[----:B------:R2:W-:Y:S01]  /*6980*/  STL [R1+0xc], R3 ;  /* 0x00000c0301007387 */ /* 0x0005e20000100800 */
[----:B0-----:R-:W-:-:S03]  /*6990*/  SEL R2, R9, R13, !P2 ;  /* 0x0000000d09027207 */ /* 0x001fc60005000000 */
[----:B------:R-:W3:Y:S01]  /*69a0*/  LDL.LU R12, [R1+0xe0] ;  /* 0x0000e000010c7983 */ /* 0x000ee20000300800 */
[----:B-1----:R-:W-:-:S03]  /*69b0*/  SEL R0, R9, R14, !P2 ;  /* 0x0000000e09007207 */ /* 0x002fc60005000000 */
[----:B------:R-:W-:Y:S04]  /*69c0*/  STL [R1+0x8], R2 ;  /* 0x0000080201007387 */ /* 0x000fe80000100800 */
[----:B------:R-:W3:Y:S04]  /*69d0*/  LDL.LU R13, [R1+0xdc] ;  /* 0x0000dc00010d7983 */ /* 0x000ee80000300800 */
[----:B------:R0:W-:Y:S04]  /*69e0*/  STL [R1+0x4], R0 ;  /* 0x0000040001007387 */ /* 0x0001e80000100800 */
[----:B------:R-:W3:Y:S04]  /*69f0*/  LDL.LU R14, [R1+0xd8] ;  /* 0x0000d800010e7983 */ /* 0x000ee80000300800 */
[----:B--2---:R-:W2:Y:S01]  /*6a00*/  LDL.LU R3, [R1+0xcc] ;  /* 0x0000cc0001037983 */ /* 0x004ea20000300800 */
[----:B0-----:R-:W-:-:S03]  /*6a10*/  SEL R0, R9, R15, !P2 ;  /* 0x0000000f09007207 */ /* 0x001fc60005000000 */
[----:B------:R-:W2:Y:S04]  /*6a20*/  LDL.LU R4, [R1+0xc8] ;  /* 0x0000c80001047983 */ /* 0x000ea80000300800 */
[----:B------:R-:W2:Y:S04]  /*6a30*/  LDL.LU R5, [R1+0xc4] ;  /* 0x0000c40001057983 */ /* 0x000ea80000300800 */
[----:B------:R-:W2:Y:S04]  /*6a40*/  LDL.LU R6, [R1+0xc0] ;  /* 0x0000c00001067983 */ /* 0x000ea80000300800 */
[----:B------:R-:W2:Y:S04]  /*6a50*/  LDL.LU R7, [R1+0xb8] ;  /* 0x0000b80001077983 */ /* 0x000ea80000300800 */
[----:B------:R-:W2:Y:S04]  /*6a60*/  LDL.LU R8, [R1+0xb4] ;  /* 0x0000b40001087983 */ /* 0x000ea80000300800 */
[----:B------:R-:W2:Y:S04]  /*6a70*/  LDL.LU R15, [R1+0xd4] ;  /* 0x0000d400010f7983 */ /* 0x000ea80000300800 */
[----:B------:R0:W-:Y:S04]  /*6a80*/  STL [R1+0x1f44], R0 ;  /* 0x001f440001007387 */ /* 0x0001e80000100800 */
[----:B0-----:R-:W2:Y:S01]  /*6a90*/  LDL.LU R0, [R1+0xd0] ;  /* 0x0000d00001007983 */ /* 0x001ea20000300800 */
[----:B------:R-:W-:-:S02]  /*6aa0*/  SEL R29, R9, R16, !P2 ;  /* 0x00000010091d7207 */ /* 0x000fc40005000000 */
[C---:B------:R-:W-:Y:S02]  /*6ab0*/  SEL R28, R9.reuse, R17, !P2 ;  /* 0x00000011091c7207 */ /* 0x040fe40005000000 */
[C---:B------:R-:W-:Y:S01]  /*6ac0*/  SEL R18, R9.reuse, R18, !P2 ;  /* 0x0000001209127207 */ /* 0x040fe20005000000 */
[----:B------:R-:W-:Y:S01]  /*6ad0*/  STL [R1+0x1f48], R29 ;  /* 0x001f481d01007387 */ /* 0x000fe20000100800 */
[C---:B------:R-:W-:Y:S02]  /*6ae0*/  SEL R19, R9.reuse, R19, !P2 ;  /* 0x0000001309137207 */ /* 0x040fe40005000000 */
[C---:B------:R-:W-:Y:S01]  /*6af0*/  SEL R20, R9.reuse, R20, !P2 ;  /* 0x0000001409147207 */ /* 0x040fe20005000000 */
[----:B------:R-:W-:Y:S01]  /*6b00*/  STL [R1+0x1f4c], R28 ;  /* 0x001f4c1c01007387 */ /* 0x000fe20000100800 */
[C---:B------:R-:W-:Y:S02]  /*6b10*/  SEL R21, R9.reuse, R21, !P2 ;  /* 0x0000001509157207 */ /* 0x040fe40005000000 */
[----:B------:R-:W-:-:S02]  /*6b20*/  SEL R23, R9, R23, !P2 ;  /* 0x0000001709177207 */ /* 0x000fc40005000000 */
[C---:B------:R-:W-:Y:S02]  /*6b30*/  SEL R24, R9.reuse, R24, !P2 ;  /* 0x0000001809187207 */ /* 0x040fe40005000000 */
[C---:B------:R-:W-:Y:S02]  /*6b40*/  SEL R25, R9.reuse, R25, !P2 ;  /* 0x0000001909197207 */ /* 0x040fe40005000000 */
[C---:B----4-:R-:W-:Y:S02]  /*6b50*/  SEL R26, R9.reuse, R26, !P2 ;  /* 0x0000001a091a7207 */ /* 0x050fe40005000000 */
[C---:B------:R-:W-:Y:S02]  /*6b60*/  SEL R27, R9.reuse, R27, !P2 ;  /* 0x0000001b091b7207 */ /* 0x040fe40005000000 */
[----:B------:R-:W-:Y:S02]  /*6b70*/  SEL R22, R9, R22, !P2 ;  /* 0x0000001609167207 */ /* 0x000fe40005000000 */
[----:B------:R-:W4:Y:S04]  /*6b80*/  LDL.LU R9, [R1+0xb0] ;  /* 0x0000b00001097983 */ /* 0x000f280000300800 */
[----:B------:R-:W4:Y:S04]  /*6b90*/  LDL.LU R10, [R1+0xac] ;  /* 0x0000ac00010a7983 */ /* 0x000f280000300800 */
[----:B------:R-:W4:Y:S01]  /*6ba0*/  LDL.LU R11, [R1+0xa8] ;  /* 0x0000a800010b7983 */ /* 0x000f220000300800 */
[----:B---3--:R-:W-:-:S03]  /*6bb0*/  IMAD R17, R12, c[0x0][0x184], RZ ;  /* 0x000061000c117a24 */ /* 0x008fc600078e02ff */
[----:B------:R-:W3:Y:S04]  /*6bc0*/  LDL.LU R12, [R1+0xa4] ;  /* 0x0000a400010c7983 */ /* 0x000ee80000300800 */
[----:B------:R0:W-:Y:S01]  /*6bd0*/  STL [R1+0xe0], R17 ;  /* 0x0000e01101007387 */ /* 0x0001e20000100800 */
[----:B------:R-:W-:-:S03]  /*6be0*/  IMAD R16, R13, c[0x0][0x184], RZ ;  /* 0x000061000d107a24 */ /* 0x000fc600078e02ff */
[----:B------:R-:W3:Y:S04]  /*6bf0*/  LDL.LU R13, [R1+0xa0] ;  /* 0x0000a000010d7983 */ /* 0x000ee80000300800 */
[----:B------:R-:W-:Y:S01]  /*6c00*/  STL [R1+0xdc], R16 ;  /* 0x0000dc1001007387 */ /* 0x000fe20000100800 */
[----:B0-----:R-:W-:-:S03]  /*6c10*/  IMAD R17, R14, c[0x0][0x184], RZ ;  /* 0x000061000e117a24 */ /* 0x001fc600078e02ff */
[----:B------:R-:W3:Y:S04]  /*6c20*/  LDL.LU R14, [R1+0x9c] ;  /* 0x00009c00010e7983 */ /* 0x000ee80000300800 */
[----:B------:R2:W-:Y:S02]  /*6c30*/  STL [R1+0xd8], R17 ;  /* 0x0000d81101007387 */ /* 0x0005e40000100800 */
[----:B--2---:R-:W-:Y:S02]  /*6c40*/  IMAD R17, R3, c[0x0][0x190], RZ ;  /* 0x0000640003117a24 */ /* 0x004fe400078e02ff */
[----:B------:R-:W-:Y:S02]  /*6c50*/  IMAD R16, R15, c[0x0][0x184], RZ ;  /* 0x000061000f107a24 */ /* 0x000fe400078e02ff */
[----:B------:R-:W2:Y:S04]  /*6c60*/  LDL.LU R15, [R1+0x98] ;  /* 0x00009800010f7983 */ /* 0x000ea80000300800 */
[----:B------:R0:W-:Y:S01]  /*6c70*/  STL [R1+0xd4], R16 ;  /* 0x0000d41001007387 */ /* 0x0001e20000100800 */
[----:B------:R-:W-:-:S03]  /*6c80*/  IMAD R0, R0, c[0x0][0x190], RZ ;  /* 0x0000640000007a24 */ /* 0x000fc600078e02ff */
[----:B0-----:R-:W2:Y:S04]  /*6c90*/  LDL.LU R16, [R1+0x94] ;  /* 0x0000940001107983 */ /* 0x001ea80000300800 */
[----:B------:R0:W-:Y:S04]  /*6ca0*/  STL [R1+0xd0], R0 ;  /* 0x0000d00001007387 */ /* 0x0001e80000100800 */
[----:B------:R-:W2:Y:S04]  /*6cb0*/  LDL.LU R3, [R1+0x90] ;  /* 0x0000900001037983 */ /* 0x000ea80000300800 */
[----:B------:R1:W-:Y:S01]  /*6cc0*/  STL [R1+0xcc], R17 ;  /* 0x0000cc1101007387 */ /* 0x0003e20000100800 */
[----:B0-----:R-:W-:-:S03]  /*6cd0*/  IMAD R0, R4, c[0x0][0x190], RZ ;  /* 0x0000640004007a24 */ /* 0x001fc600078e02ff */
[----:B------:R-:W2:Y:S04]  /*6ce0*/  LDL.LU R28, [R1+0x8c] ;  /* 0x00008c00011c7983 */ /* 0x000ea80000300800 */
[----:B------:R-:W2:Y:S04]  /*6cf0*/  LDL.LU R29, [R1+0x88] ;  /* 0x00008800011d7983 */ /* 0x000ea80000300800 */
[----:B------:R0:W-:Y:S01]  /*6d00*/  STL [R1+0xc8], R0 ;  /* 0x0000c80001007387 */ /* 0x0001e20000100800 */
[----:B-1----:R-:W-:-:S03]  /*6d10*/  IMAD R17, R5, c[0x0][0x190], RZ ;  /* 0x0000640005117a24 */ /* 0x002fc600078e02ff */
[----:B------:R-:W2:Y:S04]  /*6d20*/  LDL.LU R4, [R1+0x84] ;  /* 0x0000840001047983 */ /* 0x000ea80000300800 */
[----:B0-----:R-:W2:Y:S04]  /*6d30*/  LDL.LU R0, [R1+0x80] ;  /* 0x0000800001007983 */ /* 0x001ea80000300800 */
[----:B------:R-:W2:Y:S01]  /*6d40*/  LDL.LU R5, [R1+0x7c] ;  /* 0x00007c0001057983 */ /* 0x000ea20000300800 */
[----:B------:R-:W-:-:S03]  /*6d50*/  IMAD R6, R6, c[0x0][0x190], RZ ;  /* 0x0000640006067a24 */ /* 0x000fc600078e02ff */
[----:B------:R0:W-:Y:S01]  /*6d60*/  STL [R1+0xc4], R17 ;  /* 0x0000c41101007387 */ /* 0x0001e20000100800 */
[----:B------:R-:W-:-:S03]  /*6d70*/  IMAD R7, R7, c[0x0][0x190], RZ ;  /* 0x0000640007077a24 */ /* 0x000fc600078e02ff */
[----:B0-----:R-:W2:Y:S04]  /*6d80*/  LDL.LU R17, [R1+0x78] ;  /* 0x0000780001117983 */ /* 0x001ea80000300800 */
[----:B------:R0:W-:Y:S01]  /*6d90*/  STL [R1+0xbc], R6 ;  /* 0x0000bc0601007387 */ /* 0x0001e20000100800 */
[----:B------:R-:W-:-:S03]  /*6da0*/  IMAD R8, R8, c[0x0][0x190], RZ ;  /* 0x0000640008087a24 */ /* 0x000fc600078e02ff */
[----:B0-----:R-:W2:Y:S04]  /*6db0*/  LDL.LU R6, [R1+0x74] ;  /* 0x0000740001067983 */ /* 0x001ea80000300800 */
[----:B------:R0:W-:Y:S01]  /*6dc0*/  STL [R1+0xb8], R7 ;  /* 0x0000b80701007387 */ /* 0x0001e20000100800 */
[----:B----4-:R-:W-:-:S03]  /*6dd0*/  IMAD R9, R9, c[0x0][0x190], RZ ;  /* 0x0000640009097a24 */ /* 0x010fc600078e02ff */
[----:B0-----:R-:W4:Y:S04]  /*6de0*/  LDL.LU R7, [R1+0x70] ;  /* 0x0000700001077983 */ /* 0x001f280000300800 */
[----:B------:R0:W-:Y:S01]  /*6df0*/  STL [R1+0xb4], R8 ;  /* 0x0000b40801007387 */ /* 0x0001e20000100800 */
[----:B------:R-:W-:-:S03]  /*6e00*/  IMAD R10, R10, c[0x0][0x190], RZ ;  /* 0x000064000a0a7a24 */ /* 0x000fc600078e02ff */
[----:B0-----:R-:W4:Y:S04]  /*6e10*/  LDL.LU R8, [R1+0x6c] ;  /* 0x00006c0001087983 */ /* 0x001f280000300800 */
[----:B------:R0:W-:Y:S01]  /*6e20*/  STL [R1+0xb0], R9 ;  /* 0x0000b00901007387 */ /* 0x0001e20000100800 */
[----:B------:R-:W-:-:S03]  /*6e30*/  IMAD R11, R11, c[0x0][0x190], RZ ;  /* 0x000064000b0b7a24 */ /* 0x000fc600078e02ff */
[----:B0-----:R-:W4:Y:S04]  /*6e40*/  LDL.LU R9, [R1+0x68] ;  /* 0x0000680001097983 */ /* 0x001f280000300800 */
[----:B------:R0:W-:Y:S04]  /*6e50*/  STL [R1+0xac], R10 ;  /* 0x0000ac0a01007387 */ /* 0x0001e80000100800 */
[----:B0-----:R-:W4:Y:S04]  /*6e60*/  LDL.LU R10, [R1+0x64] ;  /* 0x00006400010a7983 */ /* 0x001f280000300800 */
[----:B------:R0:W-:Y:S04]  /*6e70*/  STL [R1+0xa8], R11 ;  /* 0x0000a80b01007387 */ /* 0x0001e80000100800 */
[----:B0-----:R-:W4:Y:S01]  /*6e80*/  LDL.LU R11, [R1+0x60] ;  /* 0x00006000010b7983 */ /* 0x001f220000300800 */
[----:B---3--:R-:W-:-:S05]  /*6e90*/  IMAD R12, R12, c[0x0][0x190], RZ ;  /* 0x000064000c0c7a24 */ /* 0x008fca00078e02ff */
[----:B------:R0:W-:Y:S01]  /*6ea0*/  STL [R1+0xa4], R12 ;  /* 0x0000a40c01007387 */ /* 0x0001e20000100800 */
[----:B------:R-:W-:-:S03]  /*6eb0*/  IMAD R13, R13, c[0x0][0x190], RZ ;  /* 0x000064000d0d7a24 */ /* 0x000fc600078e02ff */
[----:B0-----:R-:W3:Y:S01]  /*6ec0*/  LDL.LU R12, [R1+0x5c] ;  /* 0x00005c00010c7983 */ /* 0x001ee20000300800 */
[----:B------:R-:W-:-:S03]  /*6ed0*/  IMAD R14, R14, c[0x0][0x190], RZ ;  /* 0x000064000e0e7a24 */ /* 0x000fc600078e02ff */
[----:B------:R0:W-:Y:S04]  /*6ee0*/  STL [R1+0xa0], R13 ;  /* 0x0000a00d01007387 */ /* 0x0001e80000100800 */
[----:B0-----:R-:W3:Y:S04]  /*6ef0*/  LDL.LU R13, [R1+0x58] ;  /* 0x00005800010d7983 */ /* 0x001ee80000300800 */
[----:B------:R0:W-:Y:S04]  /*6f00*/  STL [R1+0x9c], R14 ;  /* 0x00009c0e01007387 */ /* 0x0001e80000100800 */
[----:B0-----:R-:W3:Y:S01]  /*6f10*/  LDL.LU R14, [R1+0x54] ;  /* 0x00005400010e7983 */ /* 0x001ee20000300800 */
[----:B--2---:R-:W-:-:S05]  /*6f20*/  IMAD R15, R15, c[0x0][0x190], RZ ;  /* 0x000064000f0f7a24 */ /* 0x004fca00078e02ff */
[----:B------:R0:W-:Y:S01]  /*6f30*/  STL [R1+0x98], R15 ;  /* 0x0000980f01007387 */ /* 0x0001e20000100800 */
[----:B------:R-:W-:-:S03]  /*6f40*/  IMAD R16, R16, c[0x0][0x190], RZ ;  /* 0x0000640010107a24 */ /* 0x000fc600078e02ff */
[----:B0-----:R-:W2:Y:S04]  /*6f50*/  LDL.LU R15, [R1+0x50] ;  /* 0x00005000010f7983 */ /* 0x001ea80000300800 */
[----:B------:R0:W-:Y:S01]  /*6f60*/  STL [R1+0x94], R16 ;  /* 0x0000941001007387 */ /* 0x0001e20000100800 */
[----:B------:R-:W-:-:S03]  /*6f70*/  IMAD R3, R3, c[0x0][0x190], RZ ;  /* 0x0000640003037a24 */ /* 0x000fc600078e02ff */
[----:B0-----:R-:W2:Y:S01]  /*6f80*/  LDL.LU R16, [R1+0x4c] ;  /* 0x00004c0001107983 */ /* 0x001ea20000300800 */
[----:B------:R-:W-:-:S03]  /*6f90*/  IMAD R28, R28, c[0x0][0x190], RZ ;  /* 0x000064001c1c7a24 */ /* 0x000fc600078e02ff */
[----:B------:R0:W-:Y:S01]  /*6fa0*/  STL [R1+0x90], R3 ;  /* 0x0000900301007387 */ /* 0x0001e20000100800 */
[----:B------:R-:W-:Y:S02]  /*6fb0*/  IMAD R29, R29, c[0x0][0x190], RZ ;  /* 0x000064001d1d7a24 */ /* 0x000fe400078e02ff */
[----:B------:R-:W-:Y:S01]  /*6fc0*/  IMAD R4, R4, c[0x0][0x190], RZ ;  /* 0x0000640004047a24 */ /* 0x000fe200078e02ff */
[----:B0-----:R-:W2:Y:S04]  /*6fd0*/  LDL.LU R3, [R1+0x48] ;  /* 0x0000480001037983 */ /* 0x001ea80000300800 */
[----:B------:R0:W-:Y:S01]  /*6fe0*/  STL [R1+0x8c], R28 ;  /* 0x00008c1c01007387 */ /* 0x0001e20000100800 */
[----:B------:R-:W-:Y:S02]  /*6ff0*/  IMAD R0, R0, c[0x0][0x190], RZ ;  /* 0x0000640000007a24 */ /* 0x000fe400078e02ff */
[----:B------:R-:W-:Y:S01]  /*7000*/  IMAD R5, R5, c[0x0][0x190], RZ ;  /* 0x0000640005057a24 */ /* 0x000fe200078e02ff */
        /* <DEDUP_REMOVED lines=8> */
[----:B0-----:R-:W2:Y:S01]  /*7090*/  LDL.LU R5, [R1+0x40] ;  /* 0x0000400001057983 */ /* 0x001ea20000300800 */
[----:B------:R-:W-:-:S05]  /*70a0*/  IMAD R17, R17, c[0x0][0x190], RZ ;  /* 0x0000640011117a24 */ /* 0x000fca00078e02ff */
[----:B------:R0:W-:Y:S02]  /*70b0*/  STL [R1+0x78], R17 ;  /* 0x0000781101007387 */ /* 0x0001e40000100800 */
[----:B0-----:R-:W-:Y:S02]  /*70c0*/  IMAD R17, R6, c[0x0][0x190], RZ ;  /* 0x0000640006117a24 */ /* 0x001fe400078e02ff */
[----:B------:R-:W2:Y:S04]  /*70d0*/  LDL.LU R6, [R1+0x3c] ;  /* 0x00003c0001067983 */ /* 0x000ea80000300800 */
[----:B------:R4:W-:Y:S02]  /*70e0*/  STL [R1+0x74], R17 ;  /* 0x0000741101007387 */ /* 0x0009e40000100800 */
[----:B----4-:R-:W-:-:S02]  /*70f0*/  IMAD R17, R7, c[0x0][0x190], RZ ;  /* 0x0000640007117a24 */ /* 0x010fc400078e02ff */
[----:B------:R-:W4:Y:S04]  /*7100*/  LDL.LU R7, [R1+0x38] ;  /* 0x0000380001077983 */ /* 0x000f280000300800 */
[----:B------:R0:W-:Y:S02]  /*7110*/  STL [R1+0x70], R17 ;  /* 0x0000701101007387 */ /* 0x0001e40000100800 */
[----:B0-----:R-:W-:Y:S02]  /*7120*/  IMAD R17, R8, c[0x0][0x190], RZ ;  /* 0x0000640008117a24 */ /* 0x001fe400078e02ff */
[----:B------:R-:W4:Y:S04]  /*7130*/  LDL.LU R8, [R1+0x34] ;  /* 0x0000340001087983 */ /* 0x000f280000300800 */
[----:B------:R0:W-:Y:S02]  /*7140*/  STL [R1+0x6c], R17 ;  /* 0x00006c1101007387 */ /* 0x0001e40000100800 */
[----:B0-----:R-:W-:-:S02]  /*7150*/  IMAD R17, R9, c[0x0][0x190], RZ ;  /* 0x0000640009117a24 */ /* 0x001fc400078e02ff */
        /* <DEDUP_REMOVED lines=8> */
[----:B---3--:R-:W-:Y:S02]  /*71e0*/  IMAD R17, R12, c[0x0][0x190], RZ ;  /* 0x000064000c117a24 */ /* 0x008fe400078e02ff */
[----:B------:R-:W3:Y:S04]  /*71f0*/  LDL.LU R12, [R1+0x24] ;  /* 0x00002400010c7983 */ /* 0x000ee80000300800 */
[----:B------:R0:W-:Y:S02]  /*7200*/  STL [R1+0x5c], R17 ;  /* 0x00005c1101007387 */ /* 0x0001e40000100800 */
[----:B0-----:R-:W-:-:S02]  /*7210*/  IMAD R17, R13, c[0x0][0x190], RZ ;  /* 0x000064000d117a24 */ /* 0x001fc400078e02ff */
[----:B------:R-:W3:Y:S04]  /*7220*/  LDL.LU R13, [R1+0x20] ;  /* 0x00002000010d7983 */ /* 0x000ee80000300800 */
[----:B------:R0:W-:Y:S02]  /*7230*/  STL [R1+0x58], R17 ;  /* 0x0000581101007387 */ /* 0x0001e40000100800 */
[----:B0-----:R-:W-:Y:S02]  /*7240*/  IMAD R17, R14, c[0x0][0x190], RZ ;  /* 0x000064000e117a24 */ /* 0x001fe400078e02ff */
[----:B------:R-:W3:Y:S04]  /*7250*/  LDL.LU R14, [R1+0x1c] ;  /* 0x00001c00010e7983 */ /* 0x000ee80000300800 */
[----:B------:R2:W-:Y:S02]  /*7260*/  STL [R1+0x54], R17 ;  /* 0x0000541101007387 */ /* 0x0005e40000100800 */
[----:B--2---:R-:W-:-:S02]  /*7270*/  IMAD R17, R15, c[0x0][0x190], RZ ;  /* 0x000064000f117a24 */ /* 0x004fc400078e02ff */
[----:B------:R-:W2:Y:S04]  /*7280*/  LDL.LU R15, [R1+0x18] ;  /* 0x00001800010f7983 */ /* 0x000ea80000300800 */
[----:B------:R0:W-:Y:S02]  /*7290*/  STL [R1+0x50], R17 ;  /* 0x0000501101007387 */ /* 0x0001e40000100800 */
[----:B0-----:R-:W-:Y:S02]  /*72a0*/  IMAD R17, R16, c[0x0][0x190], RZ ;  /* 0x0000640010117a24 */ /* 0x001fe400078e02ff */
[----:B------:R-:W2:Y:S01]  /*72b0*/  LDL.LU R16, [R1+0x14] ;  /* 0x0000140001107983 */ /* 0x000ea20000300800 */
[----:B------:R-:W-:-:S03]  /*72c0*/  IMAD R3, R3, c[0x0][0x190], RZ ;  /* 0x0000640003037a24 */ /* 0x000fc600078e02ff */
[----:B------:R0:W-:Y:S04]  /*72d0*/  STL [R1+0x4c], R17 ;  /* 0x00004c1101007387 */ /* 0x0001e80000100800 */
[----:B0-----:R-:W2:Y:S04]  /*72e0*/  LDL.LU R17, [R1+0x10] ;  /* 0x0000100001117983 */ /* 0x001ea80000300800 */
[----:B------:R0:W-:Y:S04]  /*72f0*/  STL [R1+0x1f00], R3 ;  /* 0x001f000301007387 */ /* 0x0001e80000100800 */
[----:B0-----:R-:W2:Y:S01]  /*7300*/  LDL.LU R3, [R1+0x4] ;  /* 0x0000040001037983 */ /* 0x001ea20000300800 */
[----:B------:R-:W-:-:S05]  /*7310*/  IMAD R4, R4, c[0x0][0x190], RZ ;  /* 0x0000640004047a24 */ /* 0x000fca00078e02ff */
[----:B------:R0:W-:Y:S04]  /*7320*/  STL [R1+0x1efc], R4 ;  /* 0x001efc0401007387 */ /* 0x0001e80000100800 */
[----:B0-----:R-:W2:Y:S01]  /*7330*/  LDL.LU R4, [R1+0x8] ;  /* 0x0000080001047983 */ /* 0x001ea20000300800 */
[----:B------:R-:W-:-:S05]  /*7340*/  IMAD R5, R5, c[0x0][0x190], RZ ;  /* 0x0000640005057a24 */ /* 0x000fca00078e02ff */
[----:B------:R0:W-:Y:S04]  /*7350*/  STL [R1+0x1ef8], R5 ;  /* 0x001ef80501007387 */ /* 0x0001e80000100800 */
[----:B0-----:R-:W2:Y:S01]  /*7360*/  LDL.LU R5, [R1+0xc] ;  /* 0x00000c0001057983 */ /* 0x001ea20000300800 */
[----:B------:R-:W-:-:S05]  /*7370*/  IMAD R6, R6, c[0x0][0x190], RZ ;  /* 0x0000640006067a24 */ /* 0x000fca00078e02ff */
[----:B------:R0:W-:Y:S01]  /*7380*/  STL [R1+0x1ef4], R6 ;  /* 0x001ef40601007387 */ /* 0x0001e20000100800 */
[----:B----4-:R-:W-:-:S05]  /*7390*/  IMAD R7, R7, c[0x0][0x190], RZ ;  /* 0x0000640007077a24 */ /* 0x010fca00078e02ff */
[----:B------:R-:W-:Y:S01]  /*73a0*/  STL [R1+0x1ef0], R7 ;  /* 0x001ef00701007387 */ /* 0x000fe20000100800 */
[----:B------:R-:W-:-:S05]  /*73b0*/  IMAD R8, R8, c[0x0][0x190], RZ ;  /* 0x0000640008087a24 */ /* 0x000fca00078e02ff */
[----:B------:R-:W-:Y:S01]  /*73c0*/  STL [R1+0x1eec], R8 ;  /* 0x001eec0801007387 */ /* 0x000fe20000100800 */
[----:B------:R-:W-:-:S05]  /*73d0*/  IMAD R9, R9, c[0x0][0x190], RZ ;  /* 0x0000640009097a24 */ /* 0x000fca00078e02ff */
[----:B------:R-:W-:Y:S01]  /*73e0*/  STL [R1+0x1ee8], R9 ;  /* 0x001ee80901007387 */ /* 0x000fe20000100800 */
[----:B------:R-:W-:-:S05]  /*73f0*/  IMAD R10, R10, c[0x0][0x190], RZ ;  /* 0x000064000a0a7a24 */ /* 0x000fca00078e02ff */
[----:B------:R-:W-:Y:S01]  /*7400*/  STL [R1+0x1f04], R10 ;  /* 0x001f040a01007387 */ /* 0x000fe20000100800 */
[----:B------:R-:W-:-:S05]  /*7410*/  IMAD R11, R11, c[0x0][0x190], RZ ;  /* 0x000064000b0b7a24 */ /* 0x000fca00078e02ff */
[----:B------:R-:W-:Y:S01]  /*7420*/  STL [R1+0x1ee4], R11 ;  /* 0x001ee40b01007387 */ /* 0x000fe20000100800 */
[----:B---3--:R-:W-:-:S05]  /*7430*/  IMAD R12, R12, c[0x0][0x190], RZ ;  /* 0x000064000c0c7a24 */ /* 0x008fca00078e02ff */
[----:B------:R-:W-:Y:S01]  /*7440*/  STL [R1+0x1f08], R12 ;  /* 0x001f080c01007387 */ /* 0x000fe20000100800 */
[----:B------:R-:W-:-:S05]  /*7450*/  IMAD R13, R13, c[0x0][0x190], RZ ;  /* 0x000064000d0d7a24 */ /* 0x000fca00078e02ff */
[----:B------:R1:W-:Y:S01]  /*7460*/  STL [R1+0x1f0c], R13 ;  /* 0x001f0c0d01007387 */ /* 0x0003e20000100800 */
[----:B------:R-:W-:-:S05]  /*7470*/  IMAD R14, R14, c[0x0][0x190], RZ ;  /* 0x000064000e0e7a24 */ /* 0x000fca00078e02ff */
[----:B------:R-:W-:Y:S01]  /*7480*/  STL [R1+0x1f10], R14 ;  /* 0x001f100e01007387 */ /* 0x000fe20000100800 */
[----:B--2---:R-:W-:-:S05]  /*7490*/  IMAD R15, R15, c[0x0][0x190], RZ ;  /* 0x000064000f0f7a24 */ /* 0x004fca00078e02ff */
[----:B------:R-:W-:Y:S01]  /*74a0*/  STL [R1+0x1f14], R15 ;  /* 0x001f140f01007387 */ /* 0x000fe20000100800 */
[----:B------:R-:W-:-:S05]  /*74b0*/  IMAD R16, R16, c[0x0][0x190], RZ ;  /* 0x0000640010107a24 */ /* 0x000fca00078e02ff */
[----:B------:R-:W-:Y:S01]  /*74c0*/  STL [R1+0x1f18], R16 ;  /* 0x001f181001007387 */ /* 0x000fe20000100800 */
[----:B------:R-:W-:-:S05]  /*74d0*/  IMAD R17, R17, c[0x0][0x190], RZ ;  /* 0x0000640011117a24 */ /* 0x000fca00078e02ff */
[----:B------:R-:W-:Y:S01]  /*74e0*/  STL [R1+0x1f1c], R17 ;  /* 0x001f1c1101007387 */ /* 0x000fe20000100800 */
[----:B0-----:R-:W-:Y:S02]  /*74f0*/  IMAD R6, R5, c[0x0][0x190], RZ ;  /* 0x0000640005067a24 */ /* 0x001fe400078e02ff */
[----:B------:R-:W-:Y:S02]  /*7500*/  IMAD R5, R4, c[0x0][0x190], RZ ;  /* 0x0000640004057a24 */ /* 0x000fe400078e02ff */
[----:B------:R-:W-:Y:S01]  /*7510*/  IMAD R4, R3, c[0x0][0x190], RZ ;  /* 0x0000640003047a24 */ /* 0x000fe200078e02ff */
[----:B------:R-:W-:Y:S01]  /*7520*/  STL [R1+0xc], R6 ;  /* 0x00000c0601007387 */ /* 0x000fe20000100800 */
[----:B------:R-:W-:-:S03]  /*7530*/  IMAD R3, R0, c[0x0][0x190], RZ ;  /* 0x0000640000037a24 */ /* 0x000fc600078e02ff */
[----:B------:R0:W-:Y:S04]  /*7540*/  STL [R1+0x8], R5 ;  /* 0x0000080501007387 */ /* 0x0001e80000100800 */
[----:B------:R-:W2:Y:S04]  /*7550*/  LDL.LU R0, [R1+0x1f40] ;  /* 0x001f400001007983 */ /* 0x000ea80000300800 */
[----:B------:R-:W-:Y:S04]  /*7560*/  STL [R1+0x4], R4 ;  /* 0x0000040401007387 */ /* 0x000fe80000100800 */
[----:B-1----:R-:W2:Y:S04]  /*7570*/  LDL.LU R13, [R1+0xd0] ;  /* 0x0000d000010d7983 */ /* 0x002ea80000300800 */
[----:B------:R-:W3:Y:S04]  /*7580*/  LDL.LU R12, [R1+0xcc] ;  /* 0x0000cc00010c7983 */ /* 0x000ee80000300800 */
[----:B------:R1:W-:Y:S04]  /*7590*/  STL [R1], R3 ;  /* 0x0000000301007387 */ /* 0x0003e80000100800 */
[----:B------:R-:W4:Y:S04]  /*75a0*/  LDL.LU R10, [R1+0xc8] ;  /* 0x0000c800010a7983 */ /* 0x000f280000300800 */
[----:B------:R-:W4:Y:S04]  /*75b0*/  LDL.LU R9, [R1+0xc4] ;  /* 0x0000c40001097983 */ /* 0x000f280000300800 */
[----:B------:R-:W4:Y:S04]  /*75c0*/  LDL.LU R7, [R1+0xbc] ;  /* 0x0000bc0001077983 */ /* 0x000f280000300800 */
[----:B0-----:R-:W4:Y:S04]  /*75d0*/  LDL.LU R5, [R1+0xb8] ;  /* 0x0000b80001057983 */ /* 0x001f280000300800 */
[----:B-1----:R-:W4:Y:S04]  /*75e0*/  LDL.LU R3, [R1+0xb4] ;  /* 0x0000b40001037983 */ /* 0x002f280000300800 */
[----:B------:R-:W4:Y:S04]  /*75f0*/  LDL.LU R4, [R1+0xb0] ;  /* 0x0000b00001047983 */ /* 0x000f280000300800 */
[----:B------:R-:W4:Y:S04]  /*7600*/  LDL.LU R6, [R1+0xac] ;  /* 0x0000ac0001067983 */ /* 0x000f280000300800 */
[----:B------:R-:W4:Y:S01]  /*7610*/  LDL.LU R8, [R1+0xa8] ;  /* 0x0000a80001087983 */ /* 0x000f220000300800 */
[----:B------:R-:W-:-:S03]  /*7620*/  IMAD R29, R29, c[0x0][0x190], RZ ;  /* 0x000064001d1d7a24 */ /* 0x000fc600078e02ff */
[----:B------:R-:W4:Y:S01]  /*7630*/  LDL.LU R11, [R1+0xa4] ;  /* 0x0000a400010b7983 */ /* 0x000f220000300800 */
[----:B------:R-:W-:Y:S02]  /*7640*/  IMAD R28, R28, c[0x0][0x190], RZ ;  /* 0x000064001c1c7a24 */ /* 0x000fe400078e02ff */
[----:B------:R-:W-:Y:S02]  /*7650*/  IMAD R18, R18, c[0x0][0x190], RZ ;  /* 0x0000640012127a24 */ /* 0x000fe400078e02ff */
[----:B------:R-:W-:Y:S01]  /*7660*/  IMAD R19, R19, c[0x0][0x190], RZ ;  /* 0x0000640013137a24 */ /* 0x000fe200078e02ff */
[----:B------:R-:W-:Y:S01]  /*7670*/  STL [R1+0x1f20], R29 ;  /* 0x001f201d01007387 */ /* 0x000fe20000100800 */
[----:B------:R-:W-:Y:S02]  /*7680*/  IMAD R20, R20, c[0x0][0x190], RZ ;  /* 0x0000640014147a24 */ /* 0x000fe400078e02ff */
[----:B------:R-:W-:Y:S01]  /*7690*/  IMAD R21, R21, c[0x0][0x190], RZ ;  /* 0x0000640015157a24 */ /* 0x000fe200078e02ff */
[----:B------:R-:W-:Y:S01]  /*76a0*/  STL [R1+0x1f24], R28 ;  /* 0x001f241c01007387 */ /* 0x000fe20000100800 */
[----:B------:R-:W-:-:S03]  /*76b0*/  IMAD R23, R23, c[0x0][0x190], RZ ;  /* 0x0000640017177a24 */ /* 0x000fc600078e02ff */
[----:B------:R-:W-:Y:S04]  /*76c0*/  STL [R1+0x1f28], R18 ;  /* 0x001f281201007387 */ /* 0x000fe80000100800 */
[----:B------:R-:W-:Y:S04]  /*76d0*/  STL [R1+0x1f2c], R19 ;  /* 0x001f2c1301007387 */ /* 0x000fe80000100800 */
[----:B------:R-:W-:Y:S04]  /*76e0*/  STL [R1+0x1f30], R20 ;  /* 0x001f301401007387 */ /* 0x000fe80000100800 */
[----:B------:R0:W-:Y:S04]  /*76f0*/  STL [R1+0x1f34], R21 ;  /* 0x001f341501007387 */ /* 0x0001e80000100800 */
[----:B0-----:R-:W4:Y:S04]  /*7700*/  LDL.LU R21, [R1+0x9c] ;  /* 0x00009c0001157983 */ /* 0x001f280000300800 */
[----:B------:R0:W-:Y:S04]  /*7710*/  STL [R1+0x1f38], R23 ;  /* 0x001f381701007387 */ /* 0x0001e80000100800 */
[----:B0-----:R-:W4:Y:S04]  /*7720*/  LDL.LU R23, [R1+0xa0] ;  /* 0x0000a00001177983 */ /* 0x001f280000300800 */
[----:B------:R-:W0:Y:S01]  /*7730*/  S2R R2, SR_TID.X ;  /* 0x0000000000027919 */ /* 0x000e220000002100 */
[----:B------:R-:W-:-:S05]  /*7740*/  IMAD R24, R24, c[0x0][0x190], RZ ;  /* 0x0000640018187a24 */ /* 0x000fca00078e02ff */
[----:B------:R-:W-:Y:S04]  /*7750*/  STL [R1+0x1f3c], R24 ;  /* 0x001f3c1801007387 */ /* 0x000fe80000100800 */
[----:B------:R-:W4:Y:S01]  /*7760*/  LDL.LU R20, [R1+0x98] ;  /* 0x0000980001147983 */ /* 0x000f220000300800 */
[----:B0-----:R-:W-:-:S05]  /*7770*/  LOP3.LUT R2, R2, 0x7f, RZ, 0xc0, !PT ;  /* 0x0000007f02027812 */ /* 0x001fca00078ec0ff */
[----:B------:R-:W-:-:S05]  /*7780*/  IMAD R2, R2, c[0x0][0x18c], RZ ;  /* 0x0000630002027a24 */ /* 0x000fca00078e02ff */
[----:B------:R-:W-:Y:S02]  /*7790*/  LEA.HI.X.SX32 R2, R2, c[0x0][0x16c], 0x1, P6 ;  /* 0x00005b0002027a11 */ /* 0x000fe400030f0eff */
[-C--:B--2---:R-:W-:Y:S02]  /*77a0*/  LEA R14, P4, R13, R0.reuse, 0x1 ;  /* 0x000000000d0e7211 */ /* 0x084fe400078808ff */
[----:B---3--:R-:W-:-:S03]  /*77b0*/  LEA R16, P3, R12, R0, 0x1 ;  /* 0x000000000c107211 */ /* 0x008fc600078608ff */
[----:B------:R0:W-:Y:S04]  /*77c0*/  STL [R1+0x1da8], R14 ;  /* 0x001da80e01007387 */ /* 0x0001e80000100800 */
[----:B------:R1:W-:Y:S04]  /*77d0*/  STL [R1+0x1dac], R16 ;  /* 0x001dac1001007387 */ /* 0x0003e80000100800 */
[----:B------:R-:W2:Y:S01]  /*77e0*/  LDL.LU R19, [R1+0x94] ;  /* 0x0000940001137983 */ /* 0x000ea20000300800 */
[-C--:B----4-:R-:W-:Y:S02]  /*77f0*/  LEA R15, P6, R10, R0.reuse, 0x1 ;  /* 0x000000000a0f7211 */ /* 0x090fe400078c08ff */
[----:B0-----:R-:W-:-:S02]  /*7800*/  LEA R14, P5, R9, R0, 0x1 ;  /* 0x00000000090e7211 */ /* 0x001fc400078a08ff */
[-C--:B-1----:R-:W-:Y:S01]  /*7810*/  LEA R16, P2, R7, R0.reuse, 0x1 ;  /* 0x0000000007107211 */ /* 0x082fe200078408ff */
[----:B------:R-:W-:Y:S04]  /*7820*/  STL [R1+0x1db0], R15 ;  /* 0x001db00f01007387 */ /* 0x000fe80000100800 */
[----:B------:R0:W-:Y:S04]  /*7830*/  STL [R1+0x1db4], R14 ;  /* 0x001db40e01007387 */ /* 0x0001e80000100800 */
[----:B------:R-:W-:Y:S04]  /*7840*/  STL [R1+0x1db8], R16 ;  /* 0x001db81001007387 */ /* 0x000fe80000100800 */
[----:B------:R-:W3:Y:S01]  /*7850*/  LDL.LU R18, [R1+0x90] ;  /* 0x0000900001127983 */ /* 0x000ee20000300800 */
[----:B0-----:R-:W-:-:S02]  /*7860*/  LEA R14, P0, R5, R0, 0x1 ;  /* 0x00000000050e7211 */ /* 0x001fc400078008ff */
[----:B------:R-:W-:-:S03]  /*7870*/  LEA R15, P1, R3, R0, 0x1 ;  /* 0x00000000030f7211 */ /* 0x000fc600078208ff */
[----:B------:R0:W-:Y:S04]  /*7880*/  STL [R1+0x1dbc], R14 ;  /* 0x001dbc0e01007387 */ /* 0x0001e80000100800 */
[----:B------:R-:W-:Y:S01]  /*7890*/  STL [R1+0x1dc0], R15 ;  /* 0x001dc00f01007387 */ /* 0x000fe20000100800 */
[----:B0-----:R-:W-:-:S05]  /*78a0*/  LEA.HI.X.SX32 R14, R13, R2, 0x1, P4 ;  /* 0x000000020d0e7211 */ /* 0x001fca00020f0eff */
[----:B------:R-:W-:Y:S04]  /*78b0*/  STL [R1+0x1da0], R14 ;  /* 0x001da00e01007387 */ /* 0x000fe80000100800 */
[----:B------:R-:W4:Y:S01]  /*78c0*/  LDL.LU R28, [R1+0x8c] ;  /* 0x00008c00011c7983 */ /* 0x000f220000300800 */
[----:B------:R-:W-:Y:S02]  /*78d0*/  LEA R13, P4, R4, R0, 0x1 ;  /* 0x00000000040d7211 */ /* 0x000fe400078808ff */
[----:B------:R-:W-:-:S03]  /*78e0*/  LEA.HI.X.SX32 R12, R12, R2, 0x1, P3 ;  /* 0x000000020c0c7211 */ /* 0x000fc600018f0eff */
[----:B------:R0:W-:Y:S01]  /*78f0*/  STL [R1+0x1da4], R13 ;  /* 0x001da40d01007387 */ /* 0x0001e20000100800 */
[----:B------:R-:W-:-:S03]  /*7900*/  LEA.HI.X.SX32 R10, R10, R2, 0x1, P6 ;  /* 0x000000020a0a7211 */ /* 0x000fc600030f0eff */
[----:B------:R1:W-:Y:S01]  /*7910*/  STL [R1+0x1d98], R12 ;  /* 0x001d980c01007387 */ /* 0x0003e20000100800 */
[----:B0-----:R-:W-:-:S05]  /*7920*/  LEA R13, P3, R6, R0, 0x1 ;  /* 0x00000000060d7211 */ /* 0x001fca00078608ff */
[----:B------:R-:W-:Y:S01]  /*7930*/  STL [R1+0x1d9c], R13 ;  /* 0x001d9c0d01007387 */ /* 0x000fe20000100800 */
[----:B-1----:R-:W-:-:S03]  /*7940*/  LEA R12, P6, R8, R0, 0x1 ;  /* 0x00000000080c7211 */ /* 0x002fc600078c08ff */
[----:B------:R-:W4:Y:S04]  /*7950*/  LDL.LU R29, [R1+0x88] ;  /* 0x00008800011d7983 */ /* 0x000f280000300800 */
[----:B------:R0:W-:Y:S04]  /*7960*/  STL [R1+0x1d90], R10 ;  /* 0x001d900a01007387 */ /* 0x0001e80000100800 */
[----:B------:R-:W-:Y:S04]  /*7970*/  STL [R1+0x1d94], R12 ;  /* 0x001d940c01007387 */ /* 0x000fe80000100800 */
[----:B------:R-:W4:Y:S01]  /*7980*/  LDL.LU R17, [R1+0x84] ;  /* 0x0000840001117983 */ /* 0x000f220000300800 */
[----:B0-----:R-:W-:-:S02]  /*7990*/  LEA.HI.X.SX32 R10, R9, R2, 0x1, P5 ;  /* 0x00000002090a7211 */ /* 0x001fc400028f0eff */
[----:B------:R-:W-:-:S03]  /*79a0*/  LEA R9, P5, R11, R0, 0x1 ;  /* 0x000000000b097211 */ /* 0x000fc600078a08ff */
[----:B------:R-:W-:Y:S04]  /*79b0*/  STL [R1+0x1d88], R10 ;  /* 0x001d880a01007387 */ /* 0x000fe80000100800 */
[----:B------:R-:W4:Y:S01]  /*79c0*/  LDL.LU R16, [R1+0x80] ;  /* 0x0000800001107983 */ /* 0x000f220000300800 */
[----:B------:R-:W-:-:S03]  /*79d0*/  LEA.HI.X.SX32 R7, R7, R2, 0x1, P2 ;  /* 0x0000000207077211 */ /* 0x000fc600010f0eff */
[----:B------:R0:W-:Y:S04]  /*79e0*/  STL [R1+0x1d8c], R9 ;  /* 0x001d8c0901007387 */ /* 0x0001e80000100800 */
[----:B------:R-:W4:Y:S04]  /*79f0*/  LDL.LU R15, [R1+0x7c] ;  /* 0x00007c00010f7983 */ /* 0x000f280000300800 */
[----:B------:R1:W-:Y:S01]  /*7a00*/  STL [R1+0x1d80], R7 ;  /* 0x001d800701007387 */ /* 0x0003e20000100800 */
[----:B0-----:R-:W-:-:S03]  /*7a10*/  LEA R9, P2, R23, R0, 0x1 ;  /* 0x0000000017097211 */ /* 0x001fc600078408ff */
[----:B------:R-:W4:Y:S04]  /*7a20*/  LDL.LU R14, [R1+0x78] ;  /* 0x00007800010e7983 */ /* 0x000f280000300800 */
[----:B------:R-:W-:Y:S01]  /*7a30*/  STL [R1+0x1d84], R9 ;  /* 0x001d840901007387 */ /* 0x000fe20000100800 */
[----:B-1----:R-:W-:-:S03]  /*7a40*/  LEA.HI.X.SX32 R7, R5, R2, 0x1, P0 ;  /* 0x0000000205077211 */ /* 0x002fc600000f0eff */
[----:B------:R-:W4:Y:S01]  /*7a50*/  LDL.LU R13, [R1+0x74] ;  /* 0x00007400010d7983 */ /* 0x000f220000300800 */
[----:B------:R-:W-:-:S03]  /*7a60*/  LEA R5, P0, R21, R0, 0x1 ;  /* 0x0000000015057211 */ /* 0x000fc600078008ff */
[----:B------:R0:W-:Y:S04]  /*7a70*/  STL [R1+0x1d78], R7 ;  /* 0x001d780701007387 */ /* 0x0001e80000100800 */
[----:B------:R-:W4:Y:S01]  /*7a80*/  LDL.LU R12, [R1+0x70] ;  /* 0x00007000010c7983 */ /* 0x000f220000300800 */
[----:B------:R-:W-:-:S03]  /*7a90*/  LEA.HI.X.SX32 R3, R3, R2, 0x1, P1 ;  /* 0x0000000203037211 */ /* 0x000fc600008f0eff */
[----:B------:R1:W-:Y:S04]  /*7aa0*/  STL [R1+0x1d7c], R5 ;  /* 0x001d7c0501007387 */ /* 0x0003e80000100800 */
[----:B------:R-:W4:Y:S01]  /*7ab0*/  LDL.LU R10, [R1+0x6c] ;  /* 0x00006c00010a7983 */ /* 0x000f220000300800 */
[----:B0-----:R-:W-:-:S03]  /*7ac0*/  LEA R7, P1, R20, R0, 0x1 ;  /* 0x0000000014077211 */ /* 0x001fc600078208ff */
[----:B------:R0:W-:Y:S01]  /*7ad0*/  STL [R1+0x1d70], R3 ;  /* 0x001d700301007387 */ /* 0x0001e20000100800 */
[----:B-1----:R-:W-:-:S03]  /*7ae0*/  LEA.HI.X.SX32 R5, R4, R2, 0x1, P4 ;  /* 0x0000000204057211 */ /* 0x002fc600020f0eff */
[----:B0-----:R-:W4:Y:S04]  /*7af0*/  LDL.LU R3, [R1+0x68] ;  /* 0x0000680001037983 */ /* 0x001f280000300800 */
[----:B------:R0:W-:Y:S04]  /*7b00*/  STL [R1+0x1d74], R7 ;  /* 0x001d740701007387 */ /* 0x0001e80000100800 */
[----:B------:R-:W4:Y:S04]  /*7b10*/  LDL.LU R4, [R1+0x64] ;  /* 0x0000640001047983 */ /* 0x000f280000300800 */
[----:B------:R1:W-:Y:S01]  /*7b20*/  STL [R1+0x1d68], R5 ;  /* 0x001d680501007387 */ /* 0x0003e20000100800 */
[----:B0-----:R-:W-:-:S03]  /*7b30*/  LEA.HI.X.SX32 R7, R6, R2, 0x1, P3 ;  /* 0x0000000206077211 */ /* 0x001fc600018f0eff */
[----:B-1----:R-:W4:Y:S01]  /*7b40*/  LDL.LU R5, [R1+0x60] ;  /* 0x0000600001057983 */ /* 0x002f220000300800 */
[----:B--2---:R-:W-:-:S05]  /*7b50*/  LEA R9, P4, R19, R0, 0x1 ;  /* 0x0000000013097211 */ /* 0x004fca00078808ff */
[----:B------:R0:W-:Y:S04]  /*7b60*/  STL [R1+0x1d6c], R9 ;  /* 0x001d6c0901007387 */ /* 0x0001e80000100800 */
[----:B------:R-:W2:Y:S04]  /*7b70*/  LDL.LU R6, [R1+0x5c] ;  /* 0x00005c0001067983 */ /* 0x000ea80000300800 */
[----:B------:R1:W-:Y:S01]  /*7b80*/  STL [R1+0x1d60], R7 ;  /* 0x001d600701007387 */ /* 0x0003e20000100800 */
[----:B0-----:R-:W-:Y:S02]  /*7b90*/  LEA.HI.X.SX32 R9, R8, R2, 0x1, P6 ;  /* 0x0000000208097211 */ /* 0x001fe400030f0eff */
[-C--:B---3--:R-:W-:Y:S01]  /*7ba0*/  LEA R24, P3, R18, R0.reuse, 0x1 ;  /* 0x0000000012187211 */ /* 0x088fe200078608ff */
[----:B-1----:R-:W3:Y:S04]  /*7bb0*/  LDL.LU R7, [R1+0x58] ;  /* 0x0000580001077983 */ /* 0x002ee80000300800 */
[----:B------:R-:W-:Y:S04]  /*7bc0*/  STL [R1+0x1d64], R24 ;  /* 0x001d641801007387 */ /* 0x000fe80000100800 */
[----:B------:R-:W2:Y:S04]  /*7bd0*/  LDL.LU R8, [R1+0x54] ;  /* 0x0000540001087983 */ /* 0x000ea80000300800 */
[----:B------:R0:W-:Y:S04]  /*7be0*/  STL [R1+0x1d58], R9 ;  /* 0x001d580901007387 */ /* 0x0001e80000100800 */
[----:B0-----:R-:W2:Y:S01]  /*7bf0*/  LDL.LU R9, [R1+0x50] ;  /* 0x0000500001097983 */ /* 0x001ea20000300800 */
[----:B----4-:R-:W-:-:S05]  /*7c00*/  LEA R24, P6, R28, R0, 0x1 ;  /* 0x000000001c187211 */ /* 0x010fca00078c08ff */
[----:B------:R0:W-:Y:S02]  /*7c10*/  STL [R1+0x1d5c], R24 ;  /* 0x001d5c1801007387 */ /* 0x0001e40000100800 */
[-C--:B0-----:R-:W-:Y:S02]  /*7c20*/  LEA.HI.X.SX32 R24, R11, R2.reuse, 0x1, P5 ;  /* 0x000000020b187211 */ /* 0x081fe400028f0eff */
[----:B------:R-:W4:Y:S01]  /*7c30*/  LDL.LU R11, [R1+0x4c] ;  /* 0x00004c00010b7983 */ /* 0x000f220000300800 */
[----:B------:R-:W-:-:S03]  /*7c40*/  LEA.HI.X.SX32 R23, R23, R2, 0x1, P2 ;  /* 0x0000000217177211 */ /* 0x000fc600010f0eff */
[----:B------:R0:W-:Y:S02]  /*7c50*/  STL [R1+0x1d50], R24 ;  /* 0x001d501801007387 */ /* 0x0001e40000100800 */
[----:B0-----:R-:W-:-:S05]  /*7c60*/  LEA R24, P5, R29, R0, 0x1 ;  /* 0x000000001d187211 */ /* 0x001fca00078a08ff */
[----:B------:R0:W-:Y:S01]  /*7c70*/  STL [R1+0x1d54], R24 ;  /* 0x001d541801007387 */ /* 0x0001e20000100800 */
[----:B------:R-:W-:-:S03]  /*7c80*/  LEA.HI.X.SX32 R21, R21, R2, 0x1, P0 ;  /* 0x0000000215157211 */ /* 0x000fc600000f0eff */
[----:B0-----:R-:W2:Y:S04]  /*7c90*/  LDL.LU R24, [R1+0x1f3c] ;  /* 0x001f3c0001187983 */ /* 0x001ea80000300800 */
[----:B------:R0:W-:Y:S02]  /*7ca0*/  STL [R1+0x1d48], R23 ;  /* 0x001d481701007387 */ /* 0x0001e40000100800 */
[----:B0-----:R-:W-:-:S05]  /*7cb0*/  LEA R23, P2, R17, R0, 0x1 ;  /* 0x0000000011177211 */ /* 0x001fca00078408ff */
[----:B------:R0:W-:Y:S01]  /*7cc0*/  STL [R1+0x1d4c], R23 ;  /* 0x001d4c1701007387 */ /* 0x0001e20000100800 */
[----:B------:R-:W-:-:S03]  /*7cd0*/  LEA.HI.X.SX32 R20, R20, R2, 0x1, P1 ;  /* 0x0000000214147211 */ /* 0x000fc600008f0eff */
[----:B0-----:R-:W3:Y:S04]  /*7ce0*/  LDL.LU R23, [R1+0x1f38] ;  /* 0x001f380001177983 */ /* 0x001ee80000300800 */
[----:B------:R0:W-:Y:S02]  /*7cf0*/  STL [R1+0x1d40], R21 ;  /* 0x001d401501007387 */ /* 0x0001e40000100800 */
[----:B0-----:R-:W-:-:S05]  /*7d00*/  LEA R21, P0, R16, R0, 0x1 ;  /* 0x0000000010157211 */ /* 0x001fca00078008ff */
[----:B------:R0:W-:Y:S01]  /*7d10*/  STL [R1+0x1d44], R21 ;  /* 0x001d441501007387 */ /* 0x0001e20000100800 */
[----:B------:R-:W-:-:S03]  /*7d20*/  LEA.HI.X.SX32 R19, R19, R2, 0x1, P4 ;  /* 0x0000000213137211 */ /* 0x000fc600020f0eff */
[----:B0-----:R-:W4:Y:S04]  /*7d30*/  LDL.LU R21, [R1+0x1f34] ;  /* 0x001f340001157983 */ /* 0x001f280000300800 */
        /* <DEDUP_REMOVED lines=41> */
[----:B--2---:R-:W-:-:S05]  /*7fd0*/  LEA R14, P4, R6, R0, 0x1 ;  /* 0x00000000060e7211 */ /* 0x004fca00078808ff */
[----:B------:R0:W-:Y:S01]  /*7fe0*/  STL [R1+0x1cfc], R14 ;  /* 0x001cfc0e01007387 */ /* 0x0001e20000100800 */
[----:B------:R-:W-:-:S03]  /*7ff0*/  LEA.HI.X.SX32 R12, R12, R2, 0x1, P6 ;  /* 0x000000020c0c7211 */ /* 0x000fc600030f0eff */
[----:B0-----:R-:W2:Y:S04]  /*8000*/  LDL.LU R14, [R1+0x1f10] ;  /* 0x001f1000010e7983 */ /* 0x001ea80000300800 */
[----:B------:R3:W-:Y:S02]  /*8010*/  STL [R1+0x1cf0], R13 ;  /* 0x001cf00d01007387 */ /* 0x0007e40000100800 */
[----:B---3--:R-:W-:-:S05]  /*8020*/  LEA R13, P3, R7, R0, 0x1 ;  /* 0x00000000070d7211 */ /* 0x008fca00078608ff */
[----:B------:R0:W-:Y:S01]  /*8030*/  STL [R1+0x1cf4], R13 ;  /* 0x001cf40d01007387 */ /* 0x0001e20000100800 */
[----:B------:R-:W-:-:S03]  /*8040*/  LEA.HI.X.SX32 R10, R10, R2, 0x1, P5 ;  /* 0x000000020a0a7211 */ /* 0x000fc600028f0eff */
[----:B0-----:R-:W3:Y:S04]  /*8050*/  LDL.LU R13, [R1+0x1f0c] ;  /* 0x001f0c00010d7983 */ /* 0x001ee80000300800 */
[----:B------:R0:W-:Y:S02]  /*8060*/  STL [R1+0x1ce8], R12 ;  /* 0x001ce80c01007387 */ /* 0x0001e40000100800 */
[----:B0-----:R-:W-:-:S05]  /*8070*/  LEA R12, P6, R8, R0, 0x1 ;  /* 0x00000000080c7211 */ /* 0x001fca00078c08ff */
[----:B------:R0:W-:Y:S01]  /*8080*/  STL [R1+0x1cec], R12 ;  /* 0x001cec0c01007387 */ /* 0x0001e20000100800 */
[----:B------:R-:W-:-:S03]  /*8090*/  LEA.HI.X.SX32 R3, R3, R2, 0x1, P2 ;  /* 0x0000000203037211 */ /* 0x000fc600010f0eff */
[----:B0-----:R-:W2:Y:S04]  /*80a0*/  LDL.LU R12, [R1+0x1f08] ;  /* 0x001f0800010c7983 */ /* 0x001ea80000300800 */
[----:B------:R0:W-:Y:S02]  /*80b0*/  STL [R1+0x1ce0], R10 ;  /* 0x001ce00a01007387 */ /* 0x0001e40000100800 */
[----:B0-----:R-:W-:-:S05]  /*80c0*/  LEA R10, P5, R9, R0, 0x1 ;  /* 0x00000000090a7211 */ /* 0x001fca00078a08ff */
[----:B------:R0:W-:Y:S04]  /*80d0*/  STL [R1+0x1ce4], R10 ;  /* 0x001ce40a01007387 */ /* 0x0001e80000100800 */
[----:B0-----:R-:W2:Y:S04]  /*80e0*/  LDL.LU R10, [R1+0x1f04] ;  /* 0x001f0400010a7983 */ /* 0x001ea80000300800 */
[----:B------:R4:W-:Y:S02]  /*80f0*/  STL [R1+0x1cd8], R3 ;  /* 0x001cd80301007387 */ /* 0x0009e40000100800 */
[----:B----4-:R-:W-:-:S05]  /*8100*/  LEA R3, P2, R11, R0, 0x1 ;  /* 0x000000000b037211 */ /* 0x010fca00078408ff */
[----:B------:R0:W-:Y:S04]  /*8110*/  STL [R1+0x1cdc], R3 ;  /* 0x001cdc0301007387 */ /* 0x0001e80000100800 */
[----:B0-----:R-:W4:Y:S01]  /*8120*/  LDL.LU R3, [R1+0x1f00] ;  /* 0x001f000001037983 */ /* 0x001f220000300800 */
[----:B------:R-:W-:-:S05]  /*8130*/  LEA.HI.X.SX32 R4, R4, R2, 0x1, P0 ;  /* 0x0000000204047211 */ /* 0x000fca00000f0eff */
        /* <DEDUP_REMOVED lines=32> */
[----:B------:R0:W-:Y:S02]  /*8340*/  STL [R1+0x1ca4], R11 ;  /* 0x001ca40b01007387 */ /* 0x0001e40000100800 */
[----:B0-----:R-:W-:Y:S02]  /*8350*/  LEA.HI.X.SX32 R11, R3, R2, 0x1, P0 ;  /* 0x00000002030b7211 */ /* 0x001fe400000f0eff */
[----:B------:R-:W4:Y:S04]  /*8360*/  LDL.LU R3, [R1] ;  /* 0x0000000001037983 */ /* 0x000f280000300800 */
[----:B------:R2:W-:Y:S02]  /*8370*/  STL [R1+0x1c98], R11 ;  /* 0x001c980b01007387 */ /* 0x0005e40000100800 */
[----:B--2---:R-:W-:-:S05]  /*8380*/  LEA R11, P0, R10, R0, 0x1 ;  /* 0x000000000a0b7211 */ /* 0x004fca00078008ff */
[----:B------:R0:W-:Y:S04]  /*8390*/  STL [R1+0x1c9c], R11 ;  /* 0x001c9c0b01007387 */ /* 0x0001e80000100800 */
[----:B0-----:R-:W2:Y:S01]  /*83a0*/  LDL.LU R11, [R1+0x1ee4] ;  /* 0x001ee400010b7983 */ /* 0x001ea20000300800 */
[----:B------:R-:W-:-:S05]  /*83b0*/  LEA.HI.X.SX32 R4, R4, R2, 0x1, P1 ;  /* 0x0000000204047211 */ /* 0x000fca00008f0eff */
[----:B------:R2:W-:Y:S01]  /*83c0*/  STL [R1+0x1c90], R4 ;  /* 0x001c900401007387 */ /* 0x0005e20000100800 */
[-C--:B------:R-:W-:Y:S02]  /*83d0*/  LEA.HI.X.SX32 R7, R7, R2.reuse, 0x1, P6 ;  /* 0x0000000207077211 */ /* 0x080fe400030f0eff */
[----:B------:R-:W-:Y:S02]  /*83e0*/  LEA.HI.X.SX32 R8, R8, R2, 0x1, P5 ;  /* 0x0000000208087211 */ /* 0x000fe400028f0eff */
[----:B--2---:R-:W-:-:S05]  /*83f0*/  LEA R4, P1, R11, R0, 0x1 ;  /* 0x000000000b047211 */ /* 0x004fca00078208ff */
[----:B------:R0:W-:Y:S02]  /*8400*/  STL [R1+0x1c94], R4 ;  /* 0x001c940401007387 */ /* 0x0001e40000100800 */
[----:B0-----:R-:W-:Y:S02]  /*8410*/  LEA.HI.X.SX32 R4, R5, R2, 0x1, P4 ;  /* 0x0000000205047211 */ /* 0x001fe400020f0eff */
[----:B------:R-:W2:Y:S04]  /*8420*/  LDL.LU R5, [R1+0x4] ;  /* 0x0000040001057983 */ /* 0x000ea80000300800 */
[----:B------:R0:W-:Y:S02]  /*8430*/  STL [R1+0x1c88], R4 ;  /* 0x001c880401007387 */ /* 0x0001e40000100800 */
[----:B0-----:R-:W-:-:S05]  /*8440*/  LEA R4, P4, R12, R0, 0x1 ;  /* 0x000000000c047211 */ /* 0x001fca00078808ff */
[----:B------:R0:W-:Y:S02]  /*8450*/  STL [R1+0x1c8c], R4 ;  /* 0x001c8c0401007387 */ /* 0x0001e40000100800 */
[----:B0-----:R-:W-:Y:S02]  /*8460*/  LEA.HI.X.SX32 R4, R6, R2, 0x1, P3 ;  /* 0x0000000206047211 */ /* 0x001fe400018f0eff */
[----:B------:R-:W2:Y:S04]  /*8470*/  LDL.LU R6, [R1+0xc] ;  /* 0x00000c0001067983 */ /* 0x000ea80000300800 */
[----:B------:R3:W-:Y:S02]  /*8480*/  STL [R1+0x1c80], R4 ;  /* 0x001c800401007387 */ /* 0x0007e40000100800 */
[----:B---3--:R-:W-:-:S05]  /*8490*/  LEA R4, P3, R13, R0, 0x1 ;  /* 0x000000000d047211 */ /* 0x008fca00078608ff */
[----:B------:R0:W-:Y:S04]  /*84a0*/  STL [R1+0x1c84], R4 ;  /* 0x001c840401007387 */ /* 0x0001e80000100800 */
[----:B------:R-:W-:Y:S01]  /*84b0*/  STL [R1+0x1c78], R7 ;  /* 0x001c780701007387 */ /* 0x000fe20000100800 */
[----:B0-----:R-:W-:-:S05]  /*84c0*/  LEA R4, P6, R14, R0, 0x1 ;  /* 0x000000000e047211 */ /* 0x001fca00078c08ff */
[----:B------:R0:W-:Y:S04]  /*84d0*/  STL [R1+0x1c7c], R4 ;  /* 0x001c7c0401007387 */ /* 0x0001e80000100800 */
[----:B------:R-:W-:Y:S01]  /*84e0*/  STL [R1+0x1c70], R8 ;  /* 0x001c700801007387 */ /* 0x000fe20000100800 */
[----:B0-----:R-:W-:-:S03]  /*84f0*/  LEA.HI.X.SX32 R4, R9, R2, 0x1, P2 ;  /* 0x0000000209047211 */ /* 0x001fc600010f0eff */
[----:B------:R-:W3:Y:S01]  /*8500*/  LDL.LU R9, [R1+0x8] ;  /* 0x0000080001097983 */ /* 0x000ee20000300800 */
[----:B------:R-:W-:-:S05]  /*8510*/  LEA R7, P5, R15, R0, 0x1 ;  /* 0x000000000f077211 */ /* 0x000fca00078a08ff */
[----:B------:R0:W-:Y:S04]  /*8520*/  STL [R1+0x1c74], R7 ;  /* 0x001c740701007387 */ /* 0x0001e80000100800 */
[----:B------:R1:W-:Y:S01]  /*8530*/  STL [R1+0x1c68], R4 ;  /* 0x001c680401007387 */ /* 0x0003e20000100800 */
[----:B0-----:R-:W-:Y:S02]  /*8540*/  LEA R7, P2, R16, R0, 0x1 ;  /* 0x0000000010077211 */ /* 0x001fe400078408ff */
[----:B-1----:R-:W-:-:S03]  /*8550*/  LEA.HI.X.SX32 R4, R10, R2, 0x1, P0 ;  /* 0x000000020a047211 */ /* 0x002fc600000f0eff */
[----:B------:R0:W-:Y:S01]  /*8560*/  STL [R1+0x1c6c], R7 ;  /* 0x001c6c0701007387 */ /* 0x0001e20000100800 */
[----:B------:R-:W-:-:S03]  /*8570*/  LEA R8, P0, R17, R0, 0x1 ;  /* 0x0000000011087211 */ /* 0x000fc600078008ff */
[----:B------:R-:W-:Y:S01]  /*8580*/  STL [R1+0x1c60], R4 ;  /* 0x001c600401007387 */ /* 0x000fe20000100800 */
[----:B0-----:R-:W-:-:S03]  /*8590*/  LEA.HI.X.SX32 R7, R11, R2, 0x1, P1 ;  /* 0x000000020b077211 */ /* 0x001fc600008f0eff */
[----:B------:R0:W-:Y:S04]  /*85a0*/  STL [R1+0x1c64], R8 ;  /* 0x001c640801007387 */ /* 0x0001e80000100800 */
[----:B------:R-:W-:Y:S01]  /*85b0*/  STL [R1+0x1c58], R7 ;  /* 0x001c580701007387 */ /* 0x000fe20000100800 */
[-C--:B0-----:R-:W-:Y:S02]  /*85c0*/  LEA.HI.X.SX32 R8, R12, R2.reuse, 0x1, P4 ;  /* 0x000000020c087211 */ /* 0x081fe400020f0eff */
[-C--:B------:R-:W-:Y:S02]  /*85d0*/  LEA.HI.X.SX32 R10, R14, R2.reuse, 0x1, P6 ;  /* 0x000000020e0a7211 */ /* 0x080fe400030f0eff */
[----:B------:R-:W-:Y:S02]  /*85e0*/  LEA.HI.X.SX32 R11, R15, R2, 0x1, P5 ;  /* 0x000000020f0b7211 */ /* 0x000fe400028f0eff */
[----:B--2---:R-:W-:-:S05]  /*85f0*/  LEA R4, P1, R6, R0, 0x1 ;  /* 0x0000000006047211 */ /* 0x004fca00078208ff */
[----:B------:R0:W-:Y:S04]  /*8600*/  STL [R1+0x1c5c], R4 ;  /* 0x001c5c0401007387 */ /* 0x0001e80000100800 */
[----:B0-----:R-:W2:Y:S04]  /*8610*/  LDL.LU R4, [R1+0xd4] ;  /* 0x0000d40001047983 */ /* 0x001ea80000300800 */
[----:B------:R0:W-:Y:S02]  /*8620*/  STL [R1+0x1c50], R8 ;  /* 0x001c500801007387 */ /* 0x0001e40000100800 */
[----:B0-----:R-:W-:-:S02]  /*8630*/  LEA.HI.X.SX32 R8, R13, R2, 0x1, P3 ;  /* 0x000000020d087211 */ /* 0x001fc400018f0eff */
[----:B---3--:R-:W-:-:S05]  /*8640*/  LEA R7, P4, R9, R0, 0x1 ;  /* 0x0000000009077211 */ /* 0x008fca00078808ff */
[----:B------:R0:W-:Y:S04]  /*8650*/  STL [R1+0x1c54], R7 ;  /* 0x001c540701007387 */ /* 0x0001e80000100800 */
[----:B------:R1:W-:Y:S01]  /*8660*/  STL [R1+0x1c48], R8 ;  /* 0x001c480801007387 */ /* 0x0003e20000100800 */
[----:B0-----:R-:W-:-:S03]  /*8670*/  LEA R7, P3, R5, R0, 0x1 ;  /* 0x0000000005077211 */ /* 0x001fc600078608ff */
[----:B-1----:R-:W3:Y:S04]  /*8680*/  LDL.LU R8, [R1+0xd8] ;  /* 0x0000d80001087983 */ /* 0x002ee80000300800 */
[----:B------:R4:W-:Y:S04]  /*8690*/  STL [R1+0x1c4c], R7 ;  /* 0x001c4c0701007387 */ /* 0x0009e80000100800 */
[----:B------:R0:W-:Y:S01]  /*86a0*/  STL [R1+0x1c40], R10 ;  /* 0x001c400a01007387 */ /* 0x0001e20000100800 */
[-C--:B----4-:R-:W-:Y:S02]  /*86b0*/  LEA R7, P6, R3, R0.reuse, 0x1 ;  /* 0x0000000003077211 */ /* 0x090fe400078c08ff */
[----:B0-----:R-:W-:-:S03]  /*86c0*/  LEA R10, P5, R29, R0, 0x1 ;  /* 0x000000001d0a7211 */ /* 0x001fc600078a08ff */
[----:B------:R0:W-:Y:S04]  /*86d0*/  STL [R1+0x1c44], R7 ;  /* 0x001c440701007387 */ /* 0x0001e80000100800 */
[----:B------:R1:W-:Y:S01]  /*86e0*/  STL [R1+0x1c38], R11 ;  /* 0x001c380b01007387 */ /* 0x0003e20000100800 */
[----:B0-----:R-:W-:-:S03]  /*86f0*/  LEA.HI.X.SX32 R7, R16, R2, 0x1, P2 ;  /* 0x0000000210077211 */ /* 0x001fc600010f0eff */
[----:B------:R0:W-:Y:S01]  /*8700*/  STL [R1+0x1c3c], R10 ;  /* 0x001c3c0a01007387 */ /* 0x0001e20000100800 */
[----:B-1----:R-:W-:-:S03]  /*8710*/  LEA R11, P2, R28, R0, 0x1 ;  /* 0x000000001c0b7211 */ /* 0x002fc600078408ff */
[----:B------:R1:W-:Y:S01]  /*8720*/  STL [R1+0x1c30], R7 ;  /* 0x001c300701007387 */ /* 0x0003e20000100800 */
[-C--:B------:R-:W-:Y:S02]  /*8730*/  LEA.HI.X.SX32 R6, R6, R2.reuse, 0x1, P1 ;  /* 0x0000000206067211 */ /* 0x080fe400008f0eff */
[----:B0-----:R-:W-:Y:S01]  /*8740*/  LEA.HI.X.SX32 R10, R17, R2, 0x1, P0 ;  /* 0x00000002110a7211 */ /* 0x001fe200000f0eff */
[----:B------:R-:W-:Y:S01]  /*8750*/  STL [R1+0x1c34], R11 ;  /* 0x001c340b01007387 */ /* 0x000fe20000100800 */
[----:B-1----:R-:W-:-:S03]  /*8760*/  LEA R7, P0, R18, R0, 0x1 ;  /* 0x0000000012077211 */ /* 0x002fc600078008ff */
[----:B------:R-:W-:Y:S04]  /*8770*/  STL [R1+0x1be0], R10 ;  /* 0x001be00a01007387 */ /* 0x000fe80000100800 */
[----:B------:R0:W-:Y:S04]  /*8780*/  STL [R1+0x1c00], R7 ;  /* 0x001c000701007387 */ /* 0x0001e80000100800 */
[----:B0-----:R-:W4:Y:S04]  /*8790*/  LDL.LU R7, [R1+0xe0] ;  /* 0x0000e00001077983 */ /* 0x001f280000300800 */
[----:B------:R0:W-:Y:S04]  /*87a0*/  STL [R1+0x1be4], R6 ;  /* 0x001be40601007387 */ /* 0x0001e80000100800 */
[----:B0-----:R-:W4:Y:S01]  /*87b0*/  LDL.LU R6, [R1+0xdc] ;  /* 0x0000dc0001067983 */ /* 0x001f220000300800 */
[----:B------:R-:W-:-:S02]  /*87c0*/  LEA R10, P1, R19, R0, 0x1 ;  /* 0x00000000130a7211 */ /* 0x000fc400078208ff */
[----:B------:R-:W-:Y:S02]  /*87d0*/  LEA.HI.X.SX32 R9, R9, R2, 0x1, P4 ;  /* 0x0000000209097211 */ /* 0x000fe400020f0eff */
[----:B------:R-:W-:Y:S01]  /*87e0*/  LEA R11, P4, R20, R0, 0x1 ;  /* 0x00000000140b7211 */ /* 0x000fe200078808ff */
[----:B------:R0:W-:Y:S04]  /*87f0*/  STL [R1+0x1c08], R10 ;  /* 0x001c080a01007387 */ /* 0x0001e80000100800 */
[----:B------:R1:W-:Y:S01]  /*8800*/  STL [R1+0x1be8], R9 ;  /* 0x001be80901007387 */ /* 0x0003e20000100800 */
[-C--:B0-----:R-:W-:Y:S02]  /*8810*/  LEA.HI.X.SX32 R10, R5, R2.reuse, 0x1, P3 ;  /* 0x00000002050a7211 */ /* 0x081fe400018f0eff */
[----:B------:R-:W-:-:S02]  /*8820*/  LEA.HI.X.SX32 R5, R3, R2, 0x1, P6 ;  /* 0x0000000203057211 */ /* 0x000fc400030f0eff */
[-C--:B-1----:R-:W-:Y:S01]  /*8830*/  LEA R9, P3, R21, R0.reuse, 0x1 ;  /* 0x0000000015097211 */ /* 0x082fe200078608ff */
[----:B------:R-:W-:Y:S01]  /*8840*/  STL [R1+0x1c10], R11 ;  /* 0x001c100b01007387 */ /* 0x000fe20000100800 */
[----:B------:R-:W-:-:S03]  /*8850*/  LEA R3, P6, R23, R0, 0x1 ;  /* 0x0000000017037211 */ /* 0x000fc600078c08ff */
[----:B------:R-:W-:Y:S01]  /*8860*/  STL [R1+0x1bec], R10 ;  /* 0x001bec0a01007387 */ /* 0x000fe20000100800 */
[----:B------:R-:W-:-:S03]  /*8870*/  IMAD R25, R25, c[0x0][0x190], RZ ;  /* 0x0000640019197a24 */ /* 0x000fc600078e02ff */
[----:B------:R0:W-:Y:S01]  /*8880*/  STL [R1+0x1c18], R9 ;  /* 0x001c180901007387 */ /* 0x0001e20000100800 */
[----:B------:R-:W-:-:S03]  /*8890*/  IMAD R26, R26, c[0x0][0x190], RZ ;  /* 0x000064001a1a7a24 */ /* 0x000fc600078e02ff */
[----:B------:R1:W-:Y:S04]  /*88a0*/  STL [R1+0x1bf0], R5 ;  /* 0x001bf00501007387 */ /* 0x0003e80000100800 */
[----:B------:R1:W-:Y:S01]  /*88b0*/  STL [R1+0x1c1c], R3 ;  /* 0x001c1c0301007387 */ /* 0x0003e20000100800 */
[----:B0-----:R-:W-:Y:S02]  /*88c0*/  LEA.HI.X.SX32 R9, R29, R2, 0x1, P5 ;  /* 0x000000021d097211 */ /* 0x001fe400028f0eff */
[----:B-1----:R-:W-:-:S03]  /*88d0*/  LEA R5, P5, R24, R0, 0x1 ;  /* 0x0000000018057211 */ /* 0x002fc600078a08ff */
[----:B------:R0:W-:Y:S01]  /*88e0*/  STL [R1+0x1bf4], R9 ;  /* 0x001bf40901007387 */ /* 0x0001e20000100800 */
[----:B------:R-:W-:-:S03]  /*88f0*/  LEA.HI.X.SX32 R3, R28, R2, 0x1, P2 ;  /* 0x000000021c037211 */ /* 0x000fc600010f0eff */
[----:B------:R1:W-:Y:S01]  /*8900*/  STL [R1+0x1c20], R5 ;  /* 0x001c200501007387 */ /* 0x0003e20000100800 */
[----:B------:R-:W-:-:S03]  /*8910*/  IMAD R27, R27, c[0x0][0x190], RZ ;  /* 0x000064001b1b7a24 */ /* 0x000fc600078e02ff */
[----:B------:R1:W-:Y:S01]  /*8920*/  STL [R1+0x1bf8], R3 ;  /* 0x001bf80301007387 */ /* 0x0003e20000100800 */
[----:B0-----:R-:W-:Y:S02]  /*8930*/  LEA R9, P2, R25, R0, 0x1 ;  /* 0x0000000019097211 */ /* 0x001fe400078408ff */
[----:B-1----:R-:W-:-:S03]  /*8940*/  LEA.HI.X.SX32 R5, R18, R2, 0x1, P0 ;  /* 0x0000000212057211 */ /* 0x002fc600000f0eff */
[----:B------:R0:W-:Y:S01]  /*8950*/  STL [R1+0x1c24], R9 ;  /* 0x001c240901007387 */ /* 0x0001e20000100800 */
[----:B------:R-:W-:-:S03]  /*8960*/  LEA R3, P0, R26, R0, 0x1 ;  /* 0x000000001a037211 */ /* 0x000fc600078008ff */
[----:B------:R1:W-:Y:S01]  /*8970*/  STL [R1+0x1bfc], R5 ;  /* 0x001bfc0501007387 */ /* 0x0003e20000100800 */
[----:B------:R-:W-:-:S03]  /*8980*/  IMAD R22, R22, c[0x0][0x190], RZ ;  /* 0x0000640016167a24 */ /* 0x000fc600078e02ff */
[----:B------:R1:W-:Y:S01]  /*8990*/  STL [R1+0x1c28], R3 ;  /* 0x001c280301007387 */ /* 0x0003e20000100800 */
[----:B0-----:R-:W-:Y:S02]  /*89a0*/  LEA.HI.X.SX32 R9, R19, R2, 0x1, P1 ;  /* 0x0000000213097211 */ /* 0x001fe400008f0eff */
[----:B-1----:R-:W-:-:S03]  /*89b0*/  LEA R5, P1, R27, R0, 0x1 ;  /* 0x000000001b057211 */ /* 0x002fc600078208ff */
[----:B------:R-:W-:Y:S01]  /*89c0*/  STL [R1+0x1c04], R9 ;  /* 0x001c040901007387 */ /* 0x000fe20000100800 */
[----:B------:R-:W-:-:S03]  /*89d0*/  LEA.HI.X.SX32 R3, R20, R2, 0x1, P4 ;  /* 0x0000000214037211 */ /* 0x000fc600020f0eff */
[----:B------:R0:W-:Y:S04]  /*89e0*/  STL [R1+0x1c2c], R5 ;  /* 0x001c2c0501007387 */ /* 0x0001e80000100800 */
[----:B------:R1:W-:Y:S01]  /*89f0*/  STL [R1+0x1c0c], R3 ;  /* 0x001c0c0301007387 */ /* 0x0003e20000100800 */
[----:B0-----:R-:W-:Y:S02]  /*8a00*/  LEA.HI.X.SX32 R5, R21, R2, 0x1, P3 ;  /* 0x0000000215057211 */ /* 0x001fe400018f0eff */
[----:B-1----:R-:W-:Y:S02]  /*8a10*/  LEA R3, P3, R22, R0, 0x1 ;  /* 0x0000000016037211 */ /* 0x002fe400078608ff */
[-C--:B------:R-:W-:Y:S01]  /*8a20*/  LEA.HI.X.SX32 R0, R23, R2.reuse, 0x1, P6 ;  /* 0x0000000217007211 */ /* 0x080fe200030f0eff */
[----:B------:R-:W-:Y:S04]  /*8a30*/  STL [R1+0x1c14], R5 ;  /* 0x001c140501007387 */ /* 0x000fe80000100800 */
[----:B------:R-:W-:Y:S04]  /*8a40*/  STL [R1+0x1bdc], R3 ;  /* 0x001bdc0301007387 */ /* 0x000fe80000100800 */
[----:B------:R0:W-:Y:S02]  /*8a50*/  STL [R1+0x1bc8], R0 ;  /* 0x001bc80001007387 */ /* 0x0001e40000100800 */
[----:B0-----:R-:W-:Y:S01]  /*8a60*/  LEA.HI.X.SX32 R0, R24, R2, 0x1, P5 ;  /* 0x0000000218007211 */ /* 0x001fe200028f0eff */
[----:B------:R-:W-:-:S04]  /*8a70*/  IMAD.MOV.U32 R3, RZ, RZ, c[0x0][0x188] ;  /* 0x00006200ff037624 */ /* 0x000fc800078e00ff */
[----:B------:R0:W-:Y:S01]  /*8a80*/  STL [R1+0x1bcc], R0 ;  /* 0x001bcc0001007387 */ /* 0x0001e20000100800 */
[----:B------:R-:W-:Y:S01]  /*8a90*/  IMAD R3, R3, 0x7f, RZ ;  /* 0x0000007f03037824 */ /* 0x000fe200078e02ff */
[-C--:B------:R-:W-:Y:S02]  /*8aa0*/  LEA.HI.X.SX32 R9, R27, R2.reuse, 0x1, P1 ;  /* 0x000000021b097211 */ /* 0x080fe400008f0eff */
[----:B0-----:R-:W-:Y:S01]  /*8ab0*/  LEA.HI.X.SX32 R0, R26, R2, 0x1, P0 ;  /* 0x000000021a007211 */ /* 0x001fe200000f0eff */
[----:B------:R-:W-:Y:S01]  /*8ac0*/  IMAD.MOV.U32 R12, RZ, RZ, c[0x0][0x188] ;  /* 0x00006200ff0c7624 */ /* 0x000fe200078e00ff */
[----:B--2---:R-:W-:-:S04]  /*8ad0*/  LEA R28, P4, R4, c[0x0][0x160], 0x1 ;  /* 0x00005800041c7a11 */ /* 0x004fc800078808ff */
[----:B------:R-:W-:Y:S02]  /*8ae0*/  LEA.HI.X.SX32 R29, R4, c[0x0][0x164], 0x1, P4 ;  /* 0x00005900041d7a11 */ /* 0x000fe400020f0eff */
[----:B------:R-:W-:-:S05]  /*8af0*/  LEA.HI.X.SX32 R4, R25, R2, 0x1, P2 ;  /* 0x0000000219047211 */ /* 0x000fca00010f0eff */
[----:B------:R0:W-:Y:S04]  /*8b00*/  STL [R1+0x1bd0], R4 ;  /* 0x001bd00401007387 */ /* 0x0001e80000100800 */
[----:B------:R-:W-:Y:S04]  /*8b10*/  STL.64 [R1+0x518], R28 ;  /* 0x0005181c01007387 */ /* 0x000fe80000100a00 */
[----:B------:R1:W-:Y:S01]  /*8b20*/  STL [R1+0x1bd4], R0 ;  /* 0x001bd40001007387 */ /* 0x0003e20000100800 */
[----:B0-----:R-:W-:-:S03]  /*8b30*/  IMAD.WIDE R4, R3, 0x2, R28 ;  /* 0x0000000203047825 */ /* 0x001fc600078e021c */
[----:B------:R-:W-:Y:S01]  /*8b40*/  STL [R1+0x1bd8], R9 ;  /* 0x001bd80901007387 */ /* 0x000fe20000100800 */
[----:B-1----:R-:W-:-:S05]  /*8b50*/  LEA.HI.X.SX32 R0, R22, R2, 0x1, P3 ;  /* 0x0000000216007211 */ /* 0x002fca00018f0eff */
[----:B------:R0:W-:Y:S04]  /*8b60*/  STL [R1+0x1bb8], R0 ;  /* 0x001bb80001007387 */ /* 0x0001e80000100800 */
[----:B------:R-:W-:Y:S04]  /*8b70*/  STL [R1+0x1bc4], R4 ;  /* 0x001bc40401007387 */ /* 0x000fe80000100800 */
[----:B------:R1:W-:Y:S01]  /*8b80*/  STL [R1+0x1bbc], R5 ;  /* 0x001bbc0501007387 */ /* 0x0003e20000100800 */
[----:B---3--:R-:W-:-:S04]  /*8b90*/  LEA R18, P6, R8, c[0x0][0x160], 0x1 ;  /* 0x0000580008127a11 */ /* 0x008fc800078c08ff */
[----:B------:R-:W-:Y:S01]  /*8ba0*/  LEA.HI.X.SX32 R19, R8, c[0x0][0x164], 0x1, P6 ;  /* 0x0000590008137a11 */ /* 0x000fe200030f0eff */
[----:B0-----:R-:W-:-:S04]  /*8bb0*/  IMAD R0, R12, 0x7e, RZ ;  /* 0x0000007e0c007824 */ /* 0x001fc800078e02ff */
[----:B-1----:R-:W-:Y:S01]  /*8bc0*/  IMAD.WIDE R4, R3, 0x2, R18 ;  /* 0x0000000203047825 */ /* 0x002fe200078e0212 */
[----:B------:R-:W-:Y:S03]  /*8bd0*/  STL.64 [R1+0x5d0], R18 ;  /* 0x0005d01201007387 */ /* 0x000fe60000100a00 */
[----:B------:R-:W-:Y:S01]  /*8be0*/  IMAD R8, R12, 0x7d, RZ ;  /* 0x0000007d0c087824 */ /* 0x000fe200078e02ff */
[----:B----4-:R-:W-:-:S04]  /*8bf0*/  LEA R14, P0, R7, c[0x0][0x160], 0x1 ;  /* 0x00005800070e7a11 */ /* 0x010fc800078008ff */
[----:B------:R-:W-:Y:S02]  /*8c00*/  LEA.HI.X.SX32 R15, R7, c[0x0][0x164], 0x1, P0 ;  /* 0x00005900070f7a11 */ /* 0x000fe400000f0eff */
[----:B------:R-:W-:-:S04]  /*8c10*/  LEA R16, P1, R6, c[0x0][0x160], 0x1 ;  /* 0x0000580006107a11 */ /* 0x000fc800078208ff */
[----:B------:R-:W-:Y:S01]  /*8c20*/  LEA.HI.X.SX32 R17, R6, c[0x0][0x164], 0x1, P1 ;  /* 0x0000590006117a11 */ /* 0x000fe200008f0eff */
[----:B------:R-:W-:Y:S04]  /*8c30*/  STL.64 [R1+0x5e0], R14 ;  /* 0x0005e00e01007387 */ /* 0x000fe80000100a00 */
[C---:B------:R-:W-:Y:S01]  /*8c40*/  IMAD.WIDE R6, R3.reuse, 0x2, R16 ;  /* 0x0000000203067825 */ /* 0x040fe200078e0210 */
[----:B------:R-:W-:Y:S03]  /*8c50*/  STL.64 [R1+0x5d8], R16 ;  /* 0x0005d81001007387 */ /* 0x000fe60000100a00 */
[----:B------:R-:W-:Y:S01]  /*8c60*/  IMAD.WIDE R2, R3, 0x2, R14 ;  /* 0x0000000203027825 */ /* 0x000fe200078e020e */
[----:B------:R-:W-:Y:S04]  /*8c70*/  STL [R1+0x1bc0], R4 ;  /* 0x001bc00401007387 */ /* 0x000fe80000100800 */
[----:B------:R0:W-:Y:S04]  /*8c80*/  STL [R1+0x1bb0], R5 ;  /* 0x001bb00501007387 */ /* 0x0001e80000100800 */
[----:B------:R-:W-:Y:S04]  /*8c90*/  STL [R1+0x1bb4], R6 ;  /* 0x001bb40601007387 */ /* 0x000fe80000100800 */
[----:B------:R1:W-:Y:S01]  /*8ca0*/  STL [R1+0x1b98], R7 ;  /* 0x001b980701007387 */ /* 0x0003e20000100800 */
[----:B0-----:R-:W-:-:S03]  /*8cb0*/  IMAD.WIDE R4, R0, 0x2, R28 ;  /* 0x0000000200047825 */ /* 0x001fc600078e021c */
[----:B------:R-:W-:Y:S04]  /*8cc0*/  STL [R1+0x1bac], R2 ;  /* 0x001bac0201007387 */ /* 0x000fe80000100800 */
[----:B------:R0:W-:Y:S01]  /*8cd0*/  STL [R1+0x1ba4], R3 ;  /* 0x001ba40301007387 */ /* 0x0001e20000100800 */
[----:B-1----:R-:W-:-:S03]  /*8ce0*/  IMAD.WIDE R6, R0, 0x2, R16 ;  /* 0x0000000200067825 */ /* 0x002fc600078e0210 */
[----:B------:R-:W-:Y:S01]  /*8cf0*/  STL [R1+0x1ba8], R4 ;  /* 0x001ba80401007387 */ /* 0x000fe20000100800 */
[----:B0-----:R-:W-:-:S03]  /*8d00*/  IMAD.WIDE R2, R0, 0x2, R18 ;  /* 0x0000000200027825 */ /* 0x001fc600078e0212 */
[----:B------:R0:W-:Y:S04]  /*8d10*/  STL [R1+0x1b9c], R5 ;  /* 0x001b9c0501007387 */ /* 0x0001e80000100800 */
[----:B------:R-:W-:Y:S04]  /*8d20*/  STL [R1+0x1ba0], R2 ;  /* 0x001ba00201007387 */ /* 0x000fe80000100800 */
[----:B------:R1:W-:Y:S01]  /*8d30*/  STL [R1+0x1b90], R3 ;  /* 0x001b900301007387 */ /* 0x0003e20000100800 */
[----:B0-----:R-:W-:-:S03]  /*8d40*/  IMAD.WIDE R4, R0, 0x2, R14 ;  /* 0x0000000200047825 */ /* 0x001fc600078e020e */
[----:B------:R-:W-:Y:S04]  /*8d50*/  STL [R1+0x1b94], R6 ;  /* 0x001b940601007387 */ /* 0x000fe80000100800 */
[----:B------:R0:W-:Y:S01]  /*8d60*/  STL [R1+0x1b78], R7 ;  /* 0x001b780701007387 */ /* 0x0001e20000100800 */
[----:B-1----:R-:W-:-:S03]  /*8d70*/  IMAD.WIDE R2, R8, 0x2, R28 ;  /* 0x0000000208027825 */ /* 0x002fc600078e021c */
[----:B------:R-:W-:Y:S04]  /*8d80*/  STL [R1+0x1b8c], R4 ;  /* 0x001b8c0401007387 */ /* 0x000fe80000100800 */
[----:B------:R1:W-:Y:S01]  /*8d90*/  STL [R1+0x1b84], R5 ;  /* 0x001b840501007387 */ /* 0x0003e20000100800 */
[----:B0-----:R-:W-:-:S03]  /*8da0*/  IMAD.WIDE R6, R8, 0x2, R16 ;  /* 0x0000000208067825 */ /* 0x001fc600078e0210 */
[----:B------:R-:W-:Y:S01]  /*8db0*/  STL [R1+0x1b88], R2 ;  /* 0x001b880201007387 */ /* 0x000fe20000100800 */
[----:B------:R-:W-:Y:S02]  /*8dc0*/  IMAD R0, R12, 0x7c, RZ ;  /* 0x0000007c0c007824 */ /* 0x000fe400078e02ff */
[C---:B-1----:R-:W-:Y:S01]  /*8dd0*/  IMAD.WIDE R4, R8.reuse, 0x2, R18 ;  /* 0x0000000208047825 */ /* 0x042fe200078e0212 */
        /* <DEDUP_REMOVED lines=258> */
[----:B-1----:R-:W-:-:S03]  /*9e00*/  IMAD.WIDE R4, R8, 0x2, R18 ;  /* 0x0000000208047825 */ /* 0x002fc600078e0212 */
[----:B------:R0:W-:Y:S01]  /*9e10*/  STL [R1+0x18fc], R3 ;  /* 0x0018fc0301007387 */ /* 0x0001e20000100800 */
[----:B------:R-:W-:-:S03]  /*9e20*/  IMAD R0, R12, 0x68, RZ ;  /* 0x000000680c007824 */ /* 0x000fc600078e02ff */
        /* <DEDUP_REMOVED lines=8> */
[----:B------:R-:W-:Y:S02]  /*9eb0*/  IMAD R8, R12, 0x67, RZ ;  /* 0x000000670c087824 */ /* 0x000fe400078e02ff */
[C---:B0-----:R-:W-:Y:S01]  /*9ec0*/  IMAD.WIDE R6, R0.reuse, 0x2, R16 ;  /* 0x0000000200067825 */ /* 0x041fe200078e0210 */
[----:B------:R-:W-:Y:S03]  /*9ed0*/  STL [R1+0x18e8], R4 ;  /* 0x0018e80401007387 */ /* 0x000fe60000100800 */
        /* <DEDUP_REMOVED lines=12> */
[----:B------:R-:W-:-:S03]  /*9fa0*/  IMAD R0, R12, 0x66, RZ ;  /* 0x000000660c007824 */ /* 0x000fc600078e02ff */
[----:B------:R0:W-:Y:S01]  /*9fb0*/  STL [R1+0x18bc], R3 ;  /* 0x0018bc0301007387 */ /* 0x0001e20000100800 */
[----:B-1----:R-:W-:-:S03]  /*9fc0*/  IMAD.WIDE R4, R8, 0x2, R16 ;  /* 0x0000000208047825 */ /* 0x002fc600078e0210 */
        /* <DEDUP_REMOVED lines=11> */
[----:B-1----:R-:W-:Y:S01]  /*a080*/  IMAD.WIDE R2, R0, 0x2, R18 ;  /* 0x0000000200027825 */ /* 0x002fe200078e0212 */
[----:B------:R0:W-:Y:S03]  /*a090*/  STL [R1+0xbf0], R7 ;  /* 0x000bf00701007387 */ /* 0x0001e60000100800 */
[----:B------:R-:W-:Y:S01]  /*a0a0*/  IMAD.WIDE R8, R10, 0x2, R28 ;  /* 0x000000020a087825 */ /* 0x000fe200078e021c */
        /* <DEDUP_REMOVED lines=472> */
[----:B------:R-:W-:-:S03]  /*be30*/  IMAD.SHL.U32 R0, R12, 0x40, RZ ;  /* 0x000000400c007824 */ /* 0x000fc600078e00ff */
        /* <DEDUP_REMOVED lines=810> */
[----:B------:R0:W-:Y:S04]  /*f0e0*/  STL [R1+0x1854], R8 ;  /* 0x0018540801007387 */ /* 0x0001e80000100800 */
[----:B------:R-:W-:Y:S01]  /*f0f0*/  STL [R1+0x1850], R9 ;  /* 0x0018500901007387 */ /* 0x000fe20000100800 */
[----:B-1----:R-:W-:-:S03]  /*f100*/  IMAD.WIDE R6, R10, 0x2, R14 ;  /* 0x000000020a067825 */ /* 0x002fc600078e020e */
[----:B------:R-:W-:Y:S01]  /*f110*/  STL [R1+0x185c], R2 ;  /* 0x00185c0201007387 */ /* 0x000fe20000100800 */
[----:B0-----:R-:W-:-:S03]  /*f120*/  IMAD.SHL.U32 R8, R12, 0x2, RZ ;  /* 0x000000020c087824 */ /* 0x001fc600078e00ff */
        /* <DEDUP_REMOVED lines=11> */
[----:B------:R-:W-:-:S03]  /*f1e0*/  IMAD.WIDE R8, R8, 0x2, R14 ;  /* 0x0000000208087825 */ /* 0x000fc600078e020e */
[----:B------:R0:W-:Y:S01]  /*f1f0*/  STL [R1+0x1878], R5 ;  /* 0x0018780501007387 */ /* 0x0001e20000100800 */
[----:B-1----:R-:W-:-:S03]  /*f200*/  IMAD.WIDE R2, R12, 0x2, R28 ;  /* 0x000000020c027825 */ /* 0x002fc600078e021c */
[----:B------:R-:W-:Y:S04]  /*f210*/  STL [R1+0x1884], R6 ;  /* 0x0018840601007387 */ /* 0x000fe80000100800 */
[----:B------:R1:W-:Y:S01]  /*f220*/  STL [R1+0x1880], R7 ;  /* 0x0018800701007387 */ /* 0x0003e20000100800 */
[----:B0-----:R-:W-:-:S03]  /*f230*/  IMAD.WIDE R4, R12, 0x2, R18 ;  /* 0x000000020c047825 */ /* 0x001fc600078e0212 */
[----:B------:R-:W-:Y:S04]  /*f240*/  STL [R1+0x188c], R8 ;  /* 0x00188c0801007387 */ /* 0x000fe80000100800 */
[----:B------:R-:W-:Y:S01]  /*f250*/  STL [R1+0x1888], R9 ;  /* 0x0018880901007387 */ /* 0x000fe20000100800 */
[----:B-1----:R-:W-:-:S03]  /*f260*/  IMAD.WIDE R6, R12, 0x2, R16 ;  /* 0x000000020c067825 */ /* 0x002fc600078e0210 */
[----:B------:R-:W-:Y:S04]  /*f270*/  STL [R1+0x1894], R2 ;  /* 0x0018940201007387 */ /* 0x000fe80000100800 */
[----:B------:R0:W-:Y:S04]  /*f280*/  STL [R1+0x1890], R3 ;  /* 0x0018900301007387 */ /* 0x0001e80000100800 */
[----:B------:R-:W-:Y:S04]  /*f290*/  STL [R1+0x189c], R4 ;  /* 0x00189c0401007387 */ /* 0x000fe80000100800 */
[----:B------:R-:W-:Y:S01]  /*f2a0*/  STL [R1+0x1898], R5 ;  /* 0x0018980501007387 */ /* 0x000fe20000100800 */
[----:B0-----:R-:W-:-:S03]  /*f2b0*/  IMAD.WIDE R2, R12, 0x2, R14 ;  /* 0x000000020c027825 */ /* 0x001fc600078e020e */
[----:B------:R-:W-:Y:S04]  /*f2c0*/  STL [R1+0x18a4], R6 ;  /* 0x0018a40601007387 */ /* 0x000fe80000100800 */
[----:B------:R-:W-:Y:S04]  /*f2d0*/  STL [R1+0x18a0], R7 ;  /* 0x0018a00701007387 */ /* 0x000fe80000100800 */
[----:B------:R0:W-:Y:S04]  /*f2e0*/  STL [R1+0x18ac], R2 ;  /* 0x0018ac0201007387 */ /* 0x0001e80000100800 */
[----:B------:R1:W-:Y:S04]  /*f2f0*/  STL [R1+0x18a8], R3 ;  /* 0x0018a80301007387 */ /* 0x0003e80000100800 */
        /* <DEDUP_REMOVED lines=123> */
[----:B------:R-:W2:Y:S04]  /*fab0*/  S2R R11, SR_TID.X ;  /* 0x00000000000b7919 */ /* 0x000ea80000002100 */
        /* <DEDUP_REMOVED lines=20> */
[----:B------:R-:W-:Y:S01]  /*fc00*/  STL [R1+0x6a8], RZ ;  /* 0x0006a8ff01007387 */ /* 0x000fe20000100800 */
[----:B--2---:R-:W-:-:S03]  /*fc10*/  LOP3.LUT R11, R11, 0x7f, RZ, 0xc0, !PT ;  /* 0x0000007f0b0b7812 */ /* 0x004fc600078ec0ff */
[----:B------:R-:W-:Y:S04]  /*fc20*/  STL [R1+0x6ac], RZ ;  /* 0x0006acff01007387 */ /* 0x000fe80000100800 */
[----:B------:R-:W-:Y:S04]  /*fc30*/  STL [R1+0x360], RZ ;  /* 0x000360ff01007387 */ /* 0x000fe80000100800 */
[----:B------:R-:W-:Y:S04]  /*fc40*/  STL [R1+0x364], RZ ;  /* 0x000364ff01007387 */ /* 0x000fe80000100800 */
[----:B------:R-:W-:Y:S04]  /*fc50*/  STL [R1+0x368], RZ ;  /* 0x000368ff01007387 */ /* 0x000fe80000100800 */
[----:B------:R-:W-:Y:S01]  /*fc60*/  STL [R1+0x36c], RZ ;  /* 0x00036cff01007387 */ /* 0x000fe20000100800 */
[----:B------:R-:W-:-:S03]  /*fc70*/  IMAD.SHL.U32 R28, R11, 0x2, RZ ;  /* 0x000000020b1c7824 */ /* 0x000fc600078e00ff */
[----:B------:R-:W-:Y:S04]  /*fc80*/  STL [R1+0x350], RZ ;  /* 0x000350ff01007387 */ /* 0x000fe80000100800 */
[----:B------:R-:W-:Y:S04]  /*fc90*/  STL [R1+0x354], RZ ;  /* 0x000354ff01007387 */ /* 0x000fe80000100800 */
[----:B------:R-:W-:Y:S04]  /*fca0*/  STL [R1+0x358], RZ ;  /* 0x000358ff01007387 */ /* 0x000fe80000100800 */
[----:B------:R-:W-:Y:S04]  /*fcb0*/  STL [R1+0x35c], RZ ;  /* 0x00035cff01007387 */ /* 0x000fe80000100800 */
[----:B------:R-:W1:Y:S04]  /*fcc0*/  LDL.LU R11, [R1+0xf0] ;  /* 0x0000f000010b7983 */ /* 0x000e680000300800 */
        /* <DEDUP_REMOVED lines=25> */
[----:B0-----:R-:W-:-:S03]  /*fe60*/  IMAD.SHL.U32 R2, R12, 0x80, RZ ;  /* 0x000000800c027824 */ /* 0x001fc600078e00ff */
[----:B------:R-:W0:Y:S01]  /*fe70*/  S2R R12, SR_TID.X ;  /* 0x00000000000c7919 */ /* 0x000e220000002100 */
[----:B------:R-:W-:Y:S01]  /*fe80*/  ULDC UR4, c[0x0][0x18c] ;  /* 0x0000630000047ab9 */ /* 0x000fe20000000800 */
[----:B------:R-:W-:Y:S01]  /*fe90*/  SHF.R.S32.HI R0, RZ, 0x1f, R2 ;  /* 0x0000001fff007819 */ /* 0x000fe20000011402 */
[----:B------:R-:W-:-:S03]  /*fea0*/  USHF.L.U32 UR4, UR4, 0x7, URZ ;  /* 0x0000000704047899 */ /* 0x000fc6000800063f */
[----:B------:R-:W-:Y:S02]  /*feb0*/  SHF.L.U64.HI R0, R2, 0x1, R0 ;  /* 0x0000000102007819 */ /* 0x000fe40000010200 */
[C---:B------:R-:W-:Y:S01]  /*fec0*/  LOP3.LUT R2, R28.reuse, 0x10, RZ, 0x3c, !PT ;  /* 0x000000101c027812 */ /* 0x040fe200078e3cff */
[----:B------:R-:W-:Y:S01]  /*fed0*/  USHF.R.S32.HI UR5, URZ, 0x1f, UR4 ;  /* 0x0000001f3f057899 */ /* 0x000fe20008011404 */
[C---:B------:R-:W-:Y:S02]  /*fee0*/  LOP3.LUT R2, R28.reuse, 0x30, RZ, 0x3c, !PT ;  /* 0x000000301c027812 */ /* 0x040fe400078e3cff */
[C---:B------:R-:W-:Y:S02]  /*fef0*/  LOP3.LUT R4, R28.reuse, 0x20, RZ, 0x3c, !PT ;  /* 0x000000201c047812 */ /* 0x040fe400078e3cff */
[----:B------:R-:W-:Y:S01]  /*ff00*/  LOP3.LUT R2, R28, 0x50, RZ, 0x3c, !PT ;  /* 0x000000501c027812 */ /* 0x000fe200078e3cff */
[----:B0-----:R-:W-:Y:S01]  /*ff10*/  IMAD.SHL.U32 R12, R12, 0x2, RZ ;  /* 0x000000020c0c7824 */ /* 0x001fe200078e00ff */
[----:B------:R-:W-:Y:S01]  /*ff20*/  LOP3.LUT R4, R28, 0x60, RZ, 0x3c, !PT ;  /* 0x000000601c047812 */ /* 0x000fe200078e3cff */
[----:B------:R-:W-:-:S02]  /*ff30*/  USHF.L.U32 UR8, UR4, 0x1, URZ ;  /* 0x0000000104087899 */ /* 0x000fc4000800063f */
[----:B------:R-:W-:Y:S01]  /*ff40*/  USHF.L.U64.HI UR5, UR4, 0x1, UR5 ;  /* 0x0000000104057899 */ /* 0x000fe20008010205 */
[----:B-1----:R-:W-:-:S05]  /*ff50*/  SHF.R.S32.HI R3, RZ, 0x7, R11 ;  /* 0x00000007ff037819 */ /* 0x002fca000001140b */
[----:B------:R0:W-:Y:S04]  /*ff60*/  STL [R1+0x1de0], R3 ;  /* 0x001de00301007387 */ /* 0x0001e80000100800 */
[----:B------:R1:W-:Y:S04]  /*ff70*/  STL [R1+0x244], RZ ;  /* 0x000244ff01007387 */ /* 0x0003e80000100800 */
        /* <DEDUP_REMOVED lines=60> */
[----:B------:R-:W2:Y:S04]  /*10340*/  S2R R11, SR_TID.X ;  /* 0x00000000000b7919 */ /* 0x000ea80000002100 */
        /* <DEDUP_REMOVED lines=17> */
[----:B------:R1:W-:Y:S01]  /*10460*/  STL [R1+0x46c], RZ ;  /* 0x00046cff01007387 */ /* 0x0003e20000100800 */
[----:B--2---:R-:W-:-:S05]  /*10470*/  LOP3.LUT R11, R11, 0x7, RZ, 0xc0, !PT ;  /* 0x000000070b0b7812 */ /* 0x004fca00078ec0ff */
[----:B------:R-:W-:Y:S01]  /*10480*/  IMAD R11, R11, 0x110, RZ ;  /* 0x000001100b0b7824 */ /* 0x000fe200078e02ff */
[----:B0-----:R-:W-:-:S04]  /*10490*/  LOP3.LUT R3, R28, 0x40, RZ, 0x3c, !PT ;  /* 0x000000401c037812 */ /* 0x001fc800078e3cff */
[----:B------:R-:W-:Y:S02]  /*104a0*/  LOP3.LUT R11, R11, 0x30, R12, 0x78, !PT ;  /* 0x000000300b0b7812 */ /* 0x000fe400078e780c */
[----:B------:R-:W-:Y:S02]  /*104b0*/  LOP3.LUT R3, R28, 0x70, RZ, 0x3c, !PT ;  /* 0x000000701c037812 */ /* 0x000fe400078e3cff */
[----:B-1----:R-:W-:-:S06]  /*104c0*/  LOP3.LUT R2, R11, 0x40, RZ, 0x3c, !PT ;  /* 0x000000400b027812 */ /* 0x002fcc00078e3cff */
.L_x_2:
[----:B0-----:R-:W2:Y:S04]  /*104d0*/  LDL.64 R2, [R1+0x5e0] ;  /* 0x0005e00001027983 */ /* 0x001ea80000100a00 */
[----:B--2---:R0:W-:Y:S04]  /*104e0*/  STL [R1+0x49e4], R3 ;  /* 0x0049e40301007387 */ /* 0x0041e80000100800 */
[----:B0-----:R-:W2:Y:S01]  /*104f0*/  LDL R3, [R1+0xbcc] ;  /* 0x000bcc0001037983 */ /* 0x001ea20000100800 */
[----:B------:R-:W-:-:S03]  /*10500*/  IMAD.MOV.U32 R13, RZ, RZ, c[0x0][0x180] ;  /* 0x00006000ff0d7624 */ /* 0x000fc600078e00ff */
[----:B------:R-:W-:Y:S04]  /*10510*/  STL [R1+0x42e8], R15 ;  /* 0x0042e80f01007387 */ /* 0x000fe80000100800 */
        /* <DEDUP_REMOVED lines=73> */
[----:B------:R-:W-:Y:S01]  /*109b0*/  STL [R1+0x4460], R15 ;  /* 0x0044600f01007387 */ /* 0x000fe20000100800 */
[----:B--2---:R-:W-:-:S03]  /*109c0*/  IMAD R13, R3, -0x80, R13 ;  /* 0xffffff80030d7824 */ /* 0x004fc600078e020d */
        /* <DEDUP_REMOVED lines=372> */
[----:B------:R0:W-:Y:S04]  /*12110*/  STL [R1+0x49e0], R29 ;  /* 0x0049e01d01007387 */ /* 0x0001e80000100800 */
        /* <DEDUP_REMOVED lines=40> */
[----:B------:R-:W2:Y:S01]  /*123a0*/  LDL.LU R3, [R1+0x49e4] ;  /* 0x0049e40001037983 */ /* 0x000ea20000300800 */
[----:B------:R-:W-:-:S02]  /*123b0*/  ISETP.GT.AND P0, PT, R13, RZ, PT ;  /* 0x000000ff0d00720c */ /* 0x000fc40003f04270 */
[----:B0-----:R-:W-:Y:S02]  /*123c0*/  PRMT R29, RZ, 0x7610, R29 ;  /* 0x00007610ff1d7816 */ /* 0x001fe4000000001d */
[----:B------:R-:W-:Y:S02]  /*123d0*/  PRMT R15, RZ, 0x7610, R15 ;  /* 0x00007610ff0f7816 */ /* 0x000fe4000000000f */
[----:B------:R-:W-:-:S07]  /*123e0*/  ISETP.GT.AND P1, PT, R13, 0x1, PT ;  /* 0x000000010d00780c */ /* 0x000fce0003f24270 */
[----:B--2---:R-:W2:Y:S04]  /*123f0*/  @P0 LDG.E.U16 R29, [R2.64] ;  /* 0x00000006021d0981 */ /* 0x004ea8000c1e1500 */
[----:B--2---:R0:W-:Y:S04]  /*12400*/  STL [R1+0xb98], R29 ;  /* 0x000b981d01007387 */ /* 0x0041e80000100800 */
[----:B0-----:R-:W2:Y:S04]  /*12410*/  LDL.LU R29, [R1+0x49e0] ;  /* 0x0049e000011d7983 */ /* 0x001ea80000300800 */
[----:B------:R-:W3:Y:S01]  /*12420*/  LDL.64 R2, [R1+0x5d8] ;  /* 0x0005d80001027983 */ /* 0x000ee20000100a00 */
[----:B--2---:R-:W-:-:S03]  /*12430*/  PRMT R29, RZ, 0x7610, R29 ;  /* 0x00007610ff1d7816 */ /* 0x004fc6000000001d */
[----:B---3--:R-:W2:Y:S04]  /*12440*/  @P0 LDG.E.U16 R15, [R2.64] ;  /* 0x00000006020f0981 */ /* 0x008ea8000c1e1500 */
        /* <DEDUP_REMOVED lines=12> */
[----:B------:R-:W3:Y:S04]  /*12510*/  LDL R2, [R1+0x18a8] ;  /* 0x0018a80001027983 */ /* 0x000ee80000100800 */
[----:B------:R-:W3:Y:S01]  /*12520*/  LDL R3, [R1+0x18ac] ;  /* 0x0018ac0001037983 */ /* 0x000ee20000100800 */
[----:B------:R-:W-:-:S02]  /*12530*/  ISETP.GT.AND P0, PT, R13, 0x2, PT ;  /* 0x000000020d00780c */ /* 0x000fc40003f04270 */
[----:B--2---:R-:W-:Y:S02]  /*12540*/  PRMT R15, RZ, 0x7610, R15 ;  /* 0x00007610ff0f7816 */ /* 0x004fe4000000000f */
[----:B---3--:R-:W-:-:S04]  /*12550*/  @P1 LOP3.LUT R3, R3, R2, RZ, 0x3c, !PT ;  /* 0x0000000203031212 */ /* 0x008fc800078e3cff */
[----:B------:R-:W-:-:S04]  /*12560*/  @P1 LOP3.LUT R2, R3, R2, RZ, 0x3c, !PT ;  /* 0x0000000203021212 */ /* 0x000fc800078e3cff */
[----:B------:R-:W-:-:S05]  /*12570*/  @P1 LOP3.LUT R3, R3, R2, RZ, 0x3c, !PT ;  /* 0x0000000203031212 */ /* 0x000fca00078e3cff */
[----:B------:R-:W2:Y:S04]  /*12580*/  @P1 LDG.E.U16 R29, [R2.64] ;  /* 0x00000006021d1981 */ /* 0x000ea8000c1e1500 */
[----:B--2---:R0:W-:Y:S04]  /*12590*/  STL [R1+0xb88], R29 ;  /* 0x000b881d01007387 */ /* 0x0041e80000100800 */
[----:B0-----:R-:W2:Y:S04]  /*125a0*/  LDL.LU R29, [R1+0x49d0] ;  /* 0x0049d000011d7983 */ /* 0x001ea80000300800 */
[----:B------:R-:W3:Y:S04]  /*125b0*/  LDL R2, [R1+0x18a0] ;  /* 0x0018a00001027983 */ /* 0x000ee80000100800 */
[----:B------:R-:W3:Y:S01]  /*125c0*/  LDL R3, [R1+0x18a4] ;  /* 0x0018a40001037983 */ /* 0x000ee20000100800 */
[----:B--2---:R-:W-:-:S02]  /*125d0*/  PRMT R29, RZ, 0x7610, R29 ;  /* 0x00007610ff1d7816 */ /* 0x004fc4000000001d */
        /* <DEDUP_REMOVED lines=1349> */
[----:B------:R-:W-:-:S02]  /*17a30*/  PRMT R0, RZ, 0x7610, R0 ;  /* 0x00007610ff007816 */ /* 0x000fc40000000000 */
[----:B---3--:R-:W-:-:S04]  /*17a40*/  @P1 LOP3.LUT R3, R3, R2, RZ, 0x3c, !PT ;  /* 0x0000000203031212 */ /* 0x008fc800078e3cff */
[----:B------:R-:W-:-:S04]  /*17a50*/  @P1 LOP3.LUT R2, R3, R2, RZ, 0x3c, !PT ;  /* 0x0000000203021212 */ /* 0x000fc800078e3cff */
[----:B------:R-:W-:-:S05]  /*17a60*/  @P1 LOP3.LUT R3, R3, R2, RZ, 0x3c, !PT ;  /* 0x0000000203031212 */ /* 0x000fca00078e3cff */
[----:B------:R-:W3:Y:S04]  /*17a70*/  @P1 LDG.E.U16 R15, [R2.64] ;  /* 0x00000006020f1981 */ /* 0x000ee8000c1e1500 */
[----:B---3--:R0:W-:Y:S04]  /*17a80*/  STL [R1+0x910], R15 ;  /* 0x0009100f01007387 */ /* 0x0081e80000100800 */
[----:B0-----:R-:W3:Y:S04]  /*17a90*/  LDL.LU R15, [R1+0x4784] ;  /* 0x00478400010f7983 */ /* 0x001ee80000300800 */
[----:B------:R-:W4:Y:S04]  /*17aa0*/  LDL R2, [R1+0x1408] ;  /* 0x0014080001027983 */ /* 0x000f280000100800 */
[----:B------:R-:W4:Y:S01]  /*17ab0*/  LDL R3, [R1+0x140c] ;  /* 0x00140c0001037983 */ /* 0x000f220000100800 */
[----:B--2---:R-:W-:-:S02]  /*17ac0*/  PRMT R29, RZ, 0x7610, R29 ;  /* 0x00007610ff1d7816 */ /* 0x004fc4000000001d */
[----:B------:R-:W-:Y:S02]  /*17ad0*/  ISETP.GT.AND P1, PT, R13, 0x27, PT ;  /* 0x000000270d00780c */ /* 0x000fe40003f24270 */
[----:B---3--:R-:W-:Y:S02]  /*17ae0*/  PRMT R15, RZ, 0x7610, R15 ;  /* 0x00007610ff0f7816 */ /* 0x008fe4000000000f */
[----:B----4-:R-:W-:-:S04]  /*17af0*/  @P0 LOP3.LUT R3, R3, R2, RZ, 0x3c, !PT ;  /* 0x0000000203030212 */ /* 0x010fc800078e3cff */
[----:B------:R-:W-:-:S04]  /*17b00*/  @P0 LOP3.LUT R2, R3, R2, RZ, 0x3c, !PT ;  /* 0x0000000203020212 */ /* 0x000fc800078e3cff */
[----:B------:R-:W-:-:S05]  /*17b10*/  @P0 LOP3.LUT R3, R3, R2, RZ, 0x3c, !PT ;  /* 0x0000000203030212 */ /* 0x000fca00078e3cff */
[----:B------:R0:W2:Y:S04]  /*17b20*/  @P0 LDG.E.U16 R0, [R2.64] ;  /* 0x0000000602000981 */ /* 0x0000a8000c1e1500 */
[----:B0-----:R-:W3:Y:S04]  /*17b30*/  LDL R2, [R1+0x1400] ;  /* 0x0014000001027983 */ /* 0x001ee80000100800 */
[----:B------:R-:W3:Y:S04]  /*17b40*/  LDL R3, [R1+0x1404] ;  /* 0x0014040001037983 */ /* 0x000ee80000100800 */
[----:B--2---:R-:W-:Y:S01]  /*17b50*/  STL [R1+0x4188], R0 ;  /* 0x0041880001007387 */ /* 0x004fe20000100800 */
        /* <DEDUP_REMOVED lines=23> */
[----:B0-----:R-:W2:Y:S01]  /*17cd0*/  LDL.LU R15, [R1+0x4778] ;  /* 0x00477800010f7983 */ /* 0x001ea20000300800 */
[----:B------:R-:W3:Y:S02]  /*17ce0*/  LDL R2, [R1+0x13e8] ;  /* 0x0013e80001027983 */ /* 0x000ee40000100800 */
        /* <DEDUP_REMOVED lines=2192> */
[----:B------:R-:W3:Y:S02]  /*205f0*/  LDL R3, [R1+0xc84] ;  /* 0x000c840001037983 */ /* 0x000ee40000100800 */
[----:B---3--:R-:W-:-:S04]  /*20600*/  @P0 LOP3.LUT R3, R3, R2, RZ, 0x3c, !PT ;  /* 0x0000000203030212 */ /* 0x008fc800078e3cff */
[----:B------:R-:W-:-:S04]  /*20610*/  @P0 LOP3.LUT R2, R3, R2, RZ, 0x3c, !PT ;  /* 0x0000000203020212 */ /* 0x000fc800078e3cff */
[----:B------:R-:W-:-:S05]  /*20620*/  @P0 LOP3.LUT R3, R3, R2, RZ, 0x3c, !PT ;  /* 0x0000000203030212 */ /* 0x000fca00078e3cff */
[----:B------:R-:W3:Y:S04]  /*20630*/  @P0 LDG.E.U16 R15, [R2.64] ;  /* 0x00000006020f0981 */ /* 0x000ee8000c1e1500 */
[----:B---3--:R0:W-:Y:S04]  /*20640*/  STL [R1+0x118], R15 ;  /* 0x0001180f01007387 */ /* 0x0081e80000100800 */
[----:B0-----:R-:W3:Y:S01]  /*20650*/  LDL.LU R15, [R1+0x43c0] ;  /* 0x0043c000010f7983 */ /* 0x001ee20000300800 */
[----:B------:R-:W4:Y:S02]  /*20660*/  LDL R2, [R1+0xc78] ;  /* 0x000c780001027983 */ /* 0x000f240000100800 */
[----:B------:R-:W4:Y:S01]  /*20670*/  LDL R3, [R1+0xc7c] ;  /* 0x000c7c0001037983 */ /* 0x000f220000100800 */
[----:B---3--:R-:W-:-:S02]  /*20680*/  PRMT R15, RZ, 0x7610, R15 ;  /* 0x00007610ff0f7816 */ /* 0x008fc4000000000f */
[----:B----4-:R-:W-:-:S04]  /*20690*/  @P0 LOP3.LUT R3, R3, R2, RZ, 0x3c, !PT ;  /* 0x0000000203030212 */ /* 0x010fc800078e3cff */
[----:B------:R-:W-:-:S04]  /*206a0*/  @P0 LOP3.LUT R2, R3, R2, RZ, 0x3c, !PT ;  /* 0x0000000203020212 */ /* 0x000fc800078e3cff */
[----:B------:R-:W-:-:S05]  /*206b0*/  @P0 LOP3.LUT R3, R3, R2, RZ, 0x3c, !PT ;  /* 0x0000000203030212 */ /* 0x000fca00078e3cff */
[----:B------:R-:W3:Y:S04]  /*206c0*/  @P0 LDG.E.U16 R15, [R2.64] ;  /* 0x00000006020f0981 */ /* 0x000ee8000c1e1500 */
[----:B---3--:R0:W-:Y:S04]  /*206d0*/  STL [R1+0x114], R15 ;  /* 0x0001140f01007387 */ /* 0x0081e80000100800 */
[----:B0-----:R-:W3:Y:S01]  /*206e0*/  LDL.LU R15, [R1+0x43bc] ;  /* 0x0043bc00010f7983 */ /* 0x001ee20000300800 */
[----:B------:R-:W4:Y:S02]  /*206f0*/  LDL R2, [R1+0xc70] ;  /* 0x000c700001027983 */ /* 0x000f240000100800 */
[----:B------:R-:W4:Y:S01]  /*20700*/  LDL R3, [R1+0xc74] ;  /* 0x000c740001037983 */ /* 0x000f220000100800 */
[----:B------:R-:W-:-:S02]  /*20710*/  ISETP.GT.AND P1, PT, R13, 0x63, PT ;  /* 0x000000630d00780c */ /* 0x000fc40003f24270 */
[----:B---3--:R-:W-:Y:S02]  /*20720*/  PRMT R15, RZ, 0x7610, R15 ;  /* 0x00007610ff0f7816 */ /* 0x008fe4000000000f */
        /* <DEDUP_REMOVED lines=378> */
[----:B------:R-:W-:-:S02]  /*21ed0*/  PRMT R0, RZ, 0x7610, R0 ;  /* 0x00007610ff007816 */ /* 0x000fc40000000000 */
[----:B----4-:R-:W-:-:S04]  /*21ee0*/  @P1 LOP3.LUT R3, R3, R2, RZ, 0x3c, !PT ;  /* 0x0000000203031212 */ /* 0x010fc800078e3cff */
[----:B------:R-:W-:-:S04]  /*21ef0*/  @P1 LOP3.LUT R2, R3, R2, RZ, 0x3c, !PT ;  /* 0x0000000203021212 */ /* 0x000fc800078e3cff */
[----:B------:R-:W-:-:S05]  /*21f00*/  @P1 LOP3.LUT R3, R3, R2, RZ, 0x3c, !PT ;  /* 0x0000000203031212 */ /* 0x000fca00078e3cff */
[----:B------:R0:W4:Y:S04]  /*21f10*/  @P1 LDG.E.U16 R0, [R2.64] ;  /* 0x0000000602001981 */ /* 0x000128000c1e1500 */
[----:B0-----:R-:W2:Y:S04]  /*21f20*/  LDL R2, [R1+0x1958] ;  /* 0x0019580001027983 */ /* 0x001ea80000100800 */
[----:B------:R-:W2:Y:S01]  /*21f30*/  LDL R3, [R1+0x1974] ;  /* 0x0019740001037983 */ /* 0x000ea20000100800 */
[----:B---3--:R-:W-:-:S03]  /*21f40*/  PRMT R15, RZ, 0x7610, R15 ;  /* 0x00007610ff0f7816 */ /* 0x008fc6000000000f */
[----:B----4-:R-:W-:Y:S01]  /*21f50*/  STL [R1+0x41e0], R0 ;  /* 0x0041e00001007387 */ /* 0x010fe20000100800 */
[----:B--2---:R-:W-:-:S04]  /*21f60*/  @P1 LOP3.LUT R3, R3, R2, RZ, 0x3c, !PT ;  /* 0x0000000203031212 */ /* 0x004fc800078e3cff */
        /* <DEDUP_REMOVED lines=109> */
[----:B------:R-:W-:-:S02]  /*22640*/  PRMT R29, RZ, 0x7610, R29 ;  /* 0x00007610ff1d7816 */ /* 0x000fc4000000001d */
        /* <DEDUP_REMOVED lines=12> */
[----:B------:R-:W4:Y:S04]  /*22710*/  @P0 LDG.E.U16 R27, [R2.64] ;  /* 0x00000006021b0981 */ /* 0x000f28000c1e1500 */
[----:B----4-:R0:W-:Y:S04]  /*22720*/  STL [R1+0x54], R27 ;  /* 0x0000541b01007387 */ /* 0x0101e80000100800 */
[----:B0-----:R-:W4:Y:S01]  /*22730*/  LDL.LU R27, [R1+0x42e0] ;  /* 0x0042e000011b7983 */ /* 0x001f220000300800 */
[----:B------:R-:W2:Y:S02]  /*22740*/  LDL R2, [R1+0x19dc] ;  /* 0x0019dc0001027983 */ /* 0x000ea40000100800 */
[----:B------:R-:W2:Y:S01]  /*22750*/  LDL R3, [R1+0x19e8] ;  /* 0x0019e80001037983 */ /* 0x000ea20000100800 */
[----:B------:R-:W-:-:S02]  /*22760*/  PRMT R26, RZ, 0x7610, R26 ;  /* 0x00007610ff1a7816 */ /* 0x000fc4000000001a */
[----:B------:R-:W-:Y:S02]  /*22770*/  ISETP.GT.AND P1, PT, R13, 0x71, PT ;  /* 0x000000710d00780c */ /* 0x000fe40003f24270 */
[----:B--2---:R-:W-:-:S04]  /*22780*/  @P0 LOP3.LUT R3, R3, R2, RZ, 0x3c, !PT ;  /* 0x0000000203030212 */ /* 0x004fc800078e3cff */
[----:B------:R-:W-:-:S04]  /*22790*/  @P0 LOP3.LUT R2, R3, R2, RZ, 0x3c, !PT ;  /* 0x0000000203020212 */ /* 0x000fc800078e3cff */
[----:B------:R-:W-:-:S05]  /*227a0*/  @P0 LOP3.LUT R3, R3, R2, RZ, 0x3c, !PT ;  /* 0x0000000203030212 */ /* 0x000fca00078e3cff */
[----:B------:R-:W2:Y:S04]  /*227b0*/  @P0 LDG.E.U16 R26, [R2.64] ;  /* 0x00000006021a0981 */ /* 0x000ea8000c1e1500 */
[----:B--2---:R0:W-:Y:S04]  /*227c0*/  STL [R1+0x50], R26 ;  /* 0x0000501a01007387 */ /* 0x0041e80000100800 */
[----:B0-----:R-:W2:Y:S01]  /*227d0*/  LDL.LU R26, [R1+0x42dc] ;  /* 0x0042dc00011a7983 */ /* 0x001ea20000300800 */
[----:B------:R-:W2:Y:S02]  /*227e0*/  LDL R2, [R1+0x19e4] ;  /* 0x0019e40001027983 */ /* 0x000ea40000100800 */
[----:B------:R-:W2:Y:S01]  /*227f0*/  LDL R3, [R1+0x19ec] ;  /* 0x0019ec0001037983 */ /* 0x000ea20000100800 */
[----:B------:R-:W-:-:S02]  /*22800*/  PRMT R25, RZ, 0x7610, R25 ;  /* 0x00007610ff197816 */ /* 0x000fc40000000019 */
        /* <DEDUP_REMOVED lines=142> */
[----:B------:R0:W2:Y:S04]  /*230f0*/  @P0 LDG.E.U16 R0, [R2.64] ;  /* 0x0000000602000981 */ /* 0x0000a8000c1e1500 */
[----:B0-----:R-:W3:Y:S04]  /*23100*/  LDL R2, [R1+0x1a64] ;  /* 0x001a640001027983 */ /* 0x001ee80000100800 */
[----:B------:R-:W3:Y:S01]  /*23110*/  LDL R3, [R1+0x1a6c] ;  /* 0x001a6c0001037983 */ /* 0x000ee20000100800 */
[----:B------:R-:W-:-:S03]  /*23120*/  PRMT R9, RZ, 0x7610, R9 ;  /* 0x00007610ff097816 */ /* 0x000fc60000000009 */
[----:B--2---:R-:W-:Y:S01]  /*23130*/  STL [R1+0x41ec], R0 ;  /* 0x0041ec0001007387 */ /* 0x004fe20000100800 */
        /* <DEDUP_REMOVED lines=15> */
[----:B------:R-:W2:Y:S02]  /*23230*/  LDL R2, [R1+0x1a70] ;  /* 0x001a700001027983 */ /* 0x000ea40000100800 */
[----:B------:R-:W2:Y:S01]  /*23240*/  LDL R3, [R1+0x1a80] ;  /* 0x001a800001037983 */ /* 0x000ea20000100800 */
[----:B------:R-:W-:-:S02]  /*23250*/  PRMT R15, RZ, 0x7610, R15 ;  /* 0x00007610ff0f7816 */ /* 0x000fc4000000000f */
[----:B--2---:R-:W-:-:S04]  /*23260*/  @P1 LOP3.LUT R3, R3, R2, RZ, 0x3c, !PT ;  /* 0x0000000203031212 */ /* 0x004fc800078e3cff */
[----:B------:R-:W-:-:S04]  /*23270*/  @P1 LOP3.LUT R2, R3, R2, RZ, 0x3c, !PT ;  /* 0x0000000203021212 */ /* 0x000fc800078e3cff */
[----:B------:R-:W-:-:S05]  /*23280*/  @P1 LOP3.LUT R3, R3, R2, RZ, 0x3c, !PT ;  /* 0x0000000203031212 */ /* 0x000fca00078e3cff */
[----:B------:R0:W2:Y:S04]  /*23290*/  @P1 LDG.E.U16 R15, [R2.64] ;  /* 0x00000006020f1981 */ /* 0x0000a8000c1e1500 */
[----:B0-----:R-:W3:Y:S04]  /*232a0*/  LDL R2, [R1+0x1a7c] ;  /* 0x001a7c0001027983 */ /* 0x001ee80000100800 */
[----:B------:R-:W3:Y:S01]  /*232b0*/  LDL R3, [R1+0x1a88] ;  /* 0x001a880001037983 */ /* 0x000ee20000100800 */
[----:B------:R-:W-:-:S03]  /*232c0*/  PRMT R7, RZ, 0x7610, R7 ;  /* 0x00007610ff077816 */ /* 0x000fc60000000007 */
[----:B--2---:R0:W-:Y:S04]  /*232d0*/  STL [R1+0x4], R15 ;  /* 0x0000040f01007387 */ /* 0x0041e80000100800 */
[----:B0-----:R-:W2:Y:S01]  /*232e0*/  LDL R15, [R1+0x1ae0] ;  /* 0x001ae000010f7983 */ /* 0x001ea20000100800 */
[-C--:B---3--:R-:W-:Y:S02]  /*232f0*/  @P1 LOP3.LUT R3, R3, R2.reuse, RZ, 0x3c, !PT ;  /* 0x0000000203031212 */ /* 0x088fe400078e3cff */
[----:B------:R-:W-:Y:S02]  /*23300*/  ISETP.GT.AND P0, PT, R13, 0x76, PT ;  /* 0x000000760d00780c */ /* 0x000fe40003f04270 */
[----:B------:R-:W-:-:S04]  /*23310*/  @P1 LOP3.LUT R2, R3, R2, RZ, 0x3c, !PT ;  /* 0x0000000203021212 */ /* 0x000fc800078e3cff */
[----:B------:R-:W-:-:S05]  /*23320*/  @P1 LOP3.LUT R3, R3, R2, RZ, 0x3c, !PT ;  /* 0x0000000203031212 */ /* 0x000fca00078e3cff */
[----:B------:R-:W3:Y:S04]  /*23330*/  @P1 LDG.E.U16 R7, [R2.64] ;  /* 0x0000000602071981 */ /* 0x000ee8000c1e1500 */
[----:B---3--:R0:W-:Y:S04]  /*23340*/  STL [R1], R7 ;  /* 0x0000000701007387 */ /* 0x0081e80000100800 */
[----:B0-----:R-:W3:Y:S01]  /*23350*/  LDL.LU R7, [R1+0x4294] ;  /* 0x0042940001077983 */ /* 0x001ee20000300800 */
        /* <DEDUP_REMOVED lines=19> */
[----:B----4-:R-:W-:-:S03]  /*23490*/  PRMT R27, RZ, 0x7610, R27 ;  /* 0x00007610ff1b7816 */ /* 0x010fc6000000001b */
[----:B--2---:R-:W-:Y:S01]  /*234a0*/  STL [R1+0x4268], R29 ;  /* 0x0042681d01007387 */ /* 0x004fe20000100800 */
[----:B---3--:R-:W-:-:S04]  /*234b0*/  @P1 LOP3.LUT R3, R3, R2, RZ, 0x3c, !PT ;  /* 0x0000000203031212 */ /* 0x008fc800078e3cff */
[----:B------:R-:W-:-:S04]  /*234c0*/  @P1 LOP3.LUT R2, R3, R2, RZ, 0x3c, !PT ;  /* 0x0000000203021212 */ /* 0x000fc800078e3cff */
[----:B------:R-:W-:-:S05]  /*234d0*/  @P1 LOP3.LUT R3, R3, R2, RZ, 0x3c, !PT ;  /* 0x0000000203031212 */ /* 0x000fca00078e3cff */
[----:B------:R0:W2:Y:S04]  /*234e0*/  @P1 LDG.E.U16 R27, [R2.64] ;  /* 0x00000006021b1981 */ /* 0x0000a8000c1e1500 */
[----:B0-----:R-:W3:Y:S01]  /*234f0*/  LDL R3, [R1+0x1ad0] ;  /* 0x001ad00001037983 */ /* 0x001ee20000100800 */
[----:B------:R-:W-:Y:S01]  /*23500*/  PRMT R26, RZ, 0x7610, R26 ;  /* 0x00007610ff1a7816 */ /* 0x000fe2000000001a */
[----:B------:R-:W-:Y:S02]  /*23510*/  @P1 IMAD.MOV.U32 R2, RZ, RZ, R15 ;  /* 0x000000ffff021224 */ /* 0x000fe400078e000f */
[----:B--2---:R0:W-:Y:S01]  /*23520*/  STL [R1+0x426c], R27 ;  /* 0x00426c1b01007387 */ /* 0x0041e20000100800 */
[----:B------:R-:W-:Y:S01]  /*23530*/  PRMT R25, RZ, 0x7610, R25 ;  /* 0x00007610ff197816 */ /* 0x000fe20000000019 */
[----:B------:R-:W2:Y:S02]  /*23540*/  LDL R15, [R1+0x1aa8] ;  /* 0x001aa800010f7983 */ /* 0x000ea40000100800 */
[----:B---3--:R1:W3:Y:S04]  /*23550*/  @P1 LDG.E.U16 R26, [R2.64] ;  /* 0x00000006021a1981 */ /* 0x0082e8000c1e1500 */
[----:B0-----:R-:W4:Y:S04]  /*23560*/  LDL R27, [R1+0x1a9c] ;  /* 0x001a9c00011b7983 */ /* 0x001f280000100800 */
[----:B-1----:R-:W2:Y:S04]  /*23570*/  LDL R2, [R1+0x1adc] ;  /* 0x001adc0001027983 */ /* 0x002ea80000100800 */
[----:B------:R-:W2:Y:S02]  /*23580*/  LDL R3, [R1+0x1ae8] ;  /* 0x001ae80001037983 */ /* 0x000ea40000100800 */
[----:B--2---:R-:W-:-:S04]  /*23590*/  @P1 LOP3.LUT R3, R3, R2, RZ, 0x3c, !PT ;  /* 0x0000000203031212 */ /* 0x004fc800078e3cff */
[----:B------:R-:W-:-:S04]  /*235a0*/  @P1 LOP3.LUT R2, R3, R2, RZ, 0x3c, !PT ;  /* 0x0000000203021212 */ /* 0x000fc800078e3cff */
[----:B------:R-:W-:Y:S01]  /*235b0*/  @P1 LOP3.LUT R3, R3, R2, RZ, 0x3c, !PT ;  /* 0x0000000203031212 */ /* 0x000fe200078e3cff */
[----:B---3--:R0:W-:Y:S04]  /*235c0*/  STL [R1+0x4270], R26 ;  /* 0x0042701a01007387 */ /* 0x0081e80000100800 */
[----:B------:R1:W2:Y:S01]  /*235d0*/  @P1 LDG.E.U16 R25, [R2.64] ;  /* 0x0000000602191981 */ /* 0x0002a2000c1e1500 */
[----:B------:R-:W-:-:S03]  /*235e0*/  PRMT R5, RZ, 0x7610, R5 ;  /* 0x00007610ff057816 */ /* 0x000fc60000000005 */
[----:B0-----:R-:W3:Y:S04]  /*235f0*/  LDL R26, [R1+0x1aac] ;  /* 0x001aac00011a7983 */ /* 0x001ee80000100800 */
[----:B-1----:R-:W2:Y:S04]  /*23600*/  LDL R2, [R1+0x1a78] ;  /* 0x001a780001027983 */ /* 0x002ea80000100800 */
[----:B------:R-:W2:Y:S02]  /*23610*/  LDL R3, [R1+0x1a94] ;  /* 0x001a940001037983 */ /* 0x000ea40000100800 */
[----:B--2---:R-:W-:-:S04]  /*23620*/  @P0 LOP3.LUT R3, R3, R2, RZ, 0x3c, !PT ;  /* 0x0000000203030212 */ /* 0x004fc800078e3cff */
[----:B------:R-:W-:-:S04]  /*23630*/  @P0 LOP3.LUT R2, R3, R2, RZ, 0x3c, !PT ;  /* 0x0000000203020212 */ /* 0x000fc800078e3cff */
[----:B------:R-:W-:-:S05]  /*23640*/  @P0 LOP3.LUT R3, R3, R2, RZ, 0x3c, !PT ;  /* 0x0000000203030212 */ /* 0x000fca00078e3cff */
[----:B------:R-:W2:Y:S04]  /*23650*/  @P0 LDG.E.U16 R5, [R2.64] ;  /* 0x0000000602050981 */ /* 0x000ea8000c1e1500 */
[----:B------:R-:W-:Y:S04]  /*23660*/  STL [R1+0x4274], R25 ;  /* 0x0042741901007387 */ /* 0x000fe80000100800 */
[----:B--2---:R0:W-:Y:S04]  /*23670*/  STL [R1+0x160], R5 ;  /* 0x0001600501007387 */ /* 0x0041e80000100800 */
[----:B0-----:R-:W2:Y:S01]  /*23680*/  LDL.LU R5, [R1+0x428c] ;  /* 0x00428c0001057983 */ /* 0x001ea20000300800 */
[----:B------:R-:W2:Y:S02]  /*23690*/  LDL R2, [R1+0x1a90] ;  /* 0x001a900001027983 */ /* 0x000ea40000100800 */
[----:B------:R-:W2:Y:S01]  /*236a0*/  LDL R3, [R1+0x1aa0] ;  /* 0x001aa00001037983 */ /* 0x000ea20000100800 */
[----:B------:R-:W-:-:S02]  /*236b0*/  PRMT R29, RZ, 0x7610, R29 ;  /* 0x00007610ff1d7816 */ /* 0x000fc4000000001d */
[----:B------:R-:W-:Y:S02]  /*236c0*/  PRMT R4, RZ, 0x7610, R4 ;  /* 0x00007610ff047816 */ /* 0x000fe40000000004 */
[----:B--2---:R-:W-:-:S04]  /*236d0*/  @P0 LOP3.LUT R3, R3, R2, RZ, 0x3c, !PT ;  /* 0x0000000203030212 */ /* 0x004fc800078e3cff */
[----:B------:R-:W-:-:S04]  /*236e0*/  @P0 LOP3.LUT R2, R3, R2, RZ, 0x3c, !PT ;  /* 0x0000000203020212 */ /* 0x000fc800078e3cff */
[----:B------:R-:W-:-:S05]  /*236f0*/  @P0 LOP3.LUT R3, R3, R2, RZ, 0x3c, !PT ;  /* 0x0000000203030212 */ /* 0x000fca00078e3cff */
[----:B------:R0:W2:Y:S02]  /*23700*/  @P0 LDG.E.U16 R29, [R2.64] ;  /* 0x00000006021d0981 */ /* 0x0000a4000c1e1500 */
[----:B0-----:R-:W-:Y:S02]  /*23710*/  @P0 IMAD.MOV.U32 R2, RZ, RZ, R15 ;  /* 0x000000ffff020224 */ /* 0x001fe400078e000f */
[----:B----4-:R-:W-:-:S05]  /*23720*/  @P0 IMAD.MOV.U32 R3, RZ, RZ, R27 ;  /* 0x000000ffff030224 */ /* 0x010fca00078e001b */
[----:B------:R-:W4:Y:S04]  /*23730*/  @P0 LDG.E.U16 R4, [R2.64] ;  /* 0x0000000602040981 */ /* 0x000f28000c1e1500 */
[----:B--2---:R0:W-:Y:S01]  /*23740*/  STL [R1+0x15c], R29 ;  /* 0x00015c1d01007387 */ /* 0x0041e20000100800 */
[----:B------:R-:W2:Y:S02]  /*23750*/  LDL R27, [R1+0x1ad8] ;  /* 0x001ad800011b7983 */ /* 0x000ea40000100800 */
[----:B------:R-:W2:Y:S01]  /*23760*/  LDL R15, [R1+0x1af4] ;  /* 0x001af400010f7983 */ /* 0x000ea20000100800 */
[----:B0-----:R-:W2:Y:S04]  /*23770*/  LDL R29, [R1+0x1aec] ;  /* 0x001aec00011d7983 */ /* 0x001ea80000100800 */
[----:B----4-:R0:W-:Y:S04]  /*23780*/  STL [R1+0x154], R4 ;  /* 0x0001540401007387 */ /* 0x0101e80000100800 */
[----:B0-----:R-:W4:Y:S01]  /*23790*/  LDL.LU R4, [R1+0x4288] ;  /* 0x0042880001047983 */ /* 0x001f220000300800 */
[----:B------:R-:W2:Y:S01]  /*237a0*/  LDL R3, [R1+0x1aa4] ;  /* 0x001aa40001037983 */ /* 0x000ea20000100800 */
[----:B------:R-:W-:-:S02]  /*237b0*/  ISETP.GT.AND P1, PT, R13, 0x77, PT ;  /* 0x000000770d00780c */ /* 0x000fc40003f24270 */
[----:B------:R-:W-:-:S11]  /*237c0*/  PRMT R25, RZ, 0x7610, R25 ;  /* 0x00007610ff197816 */ /* 0x000fd60000000019 */
[----:B---3--:R-:W-:Y:S01]  /*237d0*/  @P1 IMAD.MOV.U32 R2, RZ, RZ, R26 ;  /* 0x000000ffff021224 */ /* 0x008fe200078e001a */
[----:B------:R-:W-:Y:S01]  /*237e0*/  PRMT R28, RZ, 0x7610, R28 ;  /* 0x00007610ff1c7816 */ /* 0x000fe2000000001c */
[----:B------:R-:W3:Y:S04]  /*237f0*/  LDL R26, [R1+0x1af0] ;  /* 0x001af000011a7983 */ /* 0x000ee80000100800 */
[----:B--2---:R0:W2:Y:S04]  /*23800*/  @P1 LDG.E.U16 R25, [R2.64] ;  /* 0x0000000602191981 */ /* 0x0040a8000c1e1500 */
[----:B0-----:R-:W2:Y:S04]  /*23810*/  LDL R2, [R1+0x1a98] ;  /* 0x001a980001027983 */ /* 0x001ea80000100800 */
[----:B------:R-:W2:Y:S02]  /*23820*/  LDL R3, [R1+0x1ab4] ;  /* 0x001ab40001037983 */ /* 0x000ea40000100800 */
[----:B--2---:R-:W-:-:S04]  /*23830*/  @P1 LOP3.LUT R3, R3, R2, RZ, 0x3c, !PT ;  /* 0x0000000203031212 */ /* 0x004fc800078e3cff */
[----:B------:R-:W-:-:S04]  /*23840*/  @P1 LOP3.LUT R2, R3, R2, RZ, 0x3c, !PT ;  /* 0x0000000203021212 */ /* 0x000fc800078e3cff */
[----:B------:R-:W-:-:S05]  /*23850*/  @P1 LOP3.LUT R3, R3, R2, RZ, 0x3c, !PT ;  /* 0x0000000203031212 */ /* 0x000fca00078e3cff */
[----:B------:R-:W2:Y:S04]  /*23860*/  @P1 LDG.E.U16 R28, [R2.64] ;  /* 0x00000006021c1981 */ /* 0x000ea8000c1e1500 */
[----:B------:R0:W-:Y:S04]  /*23870*/  STL [R1+0x14c], R25 ;  /* 0x00014c1901007387 */ /* 0x0001e80000100800 */
[----:B0-----:R-:W3:Y:S01]  /*23880*/  LDL R25, [R1+0x1b00] ;  /* 0x001b000001197983 */ /* 0x001ee20000100800 */
[----:B------:R-:W-:-:S03]  /*23890*/  ISETP.GT.AND P0, PT, R13, 0x79, PT ;  /* 0x000000790d00780c */ /* 0x000fc60003f04270 */
[----:B--2---:R-:W-:Y:S01]  /*238a0*/  STL [R1+0x144], R28 ;  /* 0x0001441c01007387 */ /* 0x004fe20000100800 */
[----:B------:R-:W2:Y:S01]  /*238b0*/  LDL R3, [R1+0x1ae4] ;  /* 0x001ae40001037983 */ /* 0x000ea20000100800 */
[----:B------:R-:W-:-:S08]  /*238c0*/  PRMT R24, RZ, 0x7610, R24 ;  /* 0x00007610ff187816 */ /* 0x000fd00000000018 */
[----:B------:R-:W-:Y:S01]  /*238d0*/  @P0 IMAD.MOV.U32 R2, RZ, RZ, R29 ;  /* 0x000000ffff020224 */ /* 0x000fe200078e001d */
[----:B------:R-:W-:-:S04]  /*238e0*/  PRMT R23, RZ, 0x7610, R23 ;  /* 0x00007610ff177816 */ /* 0x000fc80000000017 */
[----:B--2---:R0:W2:Y:S02]  /*238f0*/  @P0 LDG.E.U16 R24, [R2.64] ;  /* 0x0000000602180981 */ /* 0x0040a4000c1e1500 */
[----:B0-----:R-:W-:Y:S02]  /*23900*/  @P0 IMAD.MOV.U32 R2, RZ, RZ, R15 ;  /* 0x000000ffff020224 */ /* 0x001fe400078e000f */
[----:B------:R-:W-:-:S05]  /*23910*/  @P0 IMAD.MOV.U32 R3, RZ, RZ, R27 ;  /* 0x000000ffff030224 */ /* 0x000fca00078e001b */
[----:B------:R3:W4:Y:S01]  /*23920*/  @P0 LDG.E.U16 R23, [R2.64] ;  /* 0x0000000602170981 */ /* 0x000722000c1e1500 */
[----:B------:R-:W-:Y:S01]  /*23930*/  PRMT R22, RZ, 0x7610, R22 ;  /* 0x00007610ff167816 */ /* 0x000fe20000000016 */
[----:B---3--:R-:W-:Y:S02]  /*23940*/  @P0 IMAD.MOV.U32 R2, RZ, RZ, R25 ;  /* 0x000000ffff020224 */ /* 0x008fe400078e0019 */
[----:B------:R-:W-:-:S05]  /*23950*/  @P0 IMAD.MOV.U32 R3, RZ, RZ, R26 ;  /* 0x000000ffff030224 */ /* 0x000fca00078e001a */
[----:B------:R-:W3:Y:S04]  /*23960*/  @P0 LDG.E.U16 R22, [R2.64] ;  /* 0x0000000602160981 */ /* 0x000ee8000c1e1500 */
[----:B--2---:R0:W-:Y:S01]  /*23970*/  STL [R1+0x424c], R24 ;  /* 0x00424c1801007387 */ /* 0x0041e20000100800 */
[----:B------:R-:W2:Y:S03]  /*23980*/  LDL R15, [R1+0x1ac0] ;  /* 0x001ac000010f7983 */ /* 0x000ea60000100800 */
[----:B0-----:R-:W2:Y:S04]  /*23990*/  LDL R24, [R1+0x1b08] ;  /* 0x001b080001187983 */ /* 0x001ea80000100800 */
[----:B----4-:R0:W-:Y:S01]  /*239a0*/  STL [R1+0x4250], R23 ;  /* 0x0042501701007387 */ /* 0x0101e20000100800 */
[----:B------:R-:W-:Y:S01]  /*239b0*/  PRMT R21, RZ, 0x7610, R21 ;  /* 0x00007610ff157816 */ /* 0x000fe20000000015 */
[----:B------:R-:W4:Y:S02]  /*239c0*/  LDL R29, [R1+0x1abc] ;  /* 0x001abc00011d7983 */ /* 0x000f240000100800 */
[----:B------:R-:W4:Y:S01]  /*239d0*/  LDL R27, [R1+0x1ac8] ;  /* 0x001ac800011b7983 */ /* 0x000f220000100800 */
[----:B------:R-:W4:Y:S04]  /*239e0*/  LDL R26, [R1+0x1b04] ;  /* 0x001b0400011a7983 */ /* 0x000f280000100800 */
[----:B------:R-:W4:Y:S04]  /*239f0*/  LDL R25, [R1+0x1b0c] ;  /* 0x001b0c0001197983 */ /* 0x000f280000100800 */
[----:B0-----:R-:W4:Y:S04]  /*23a00*/  LDL R23, [R1+0x1afc] ;  /* 0x001afc0001177983 */ /* 0x001f280000100800 */
[----:B---3--:R-:W-:Y:S01]  /*23a10*/  STL [R1+0x4254], R22 ;  /* 0x0042541601007387 */ /* 0x008fe20000100800 */
[----:B--2---:R-:W-:Y:S01]  /*23a20*/  @P0 IMAD.MOV.U32 R2, RZ, RZ, R24 ;  /* 0x000000ffff020224 */ /* 0x004fe200078e0018 */
[----:B------:R-:W-:-:S02]  /*23a30*/  PRMT R14, RZ, 0x7610, R14 ;  /* 0x00007610ff0e7816 */ /* 0x000fc4000000000e */
[----:B------:R-:W2:Y:S01]  /*23a40*/  LDL R24, [R1+0x1af8] ;  /* 0x001af80001187983 */ /* 0x000ea20000100800 */
[----:B----4-:R-:W-:-:S03]  /*23a50*/  @P0 IMAD.MOV.U32 R3, RZ, RZ, R23 ;  /* 0x000000ffff030224 */ /* 0x010fc600078e0017 */
[----:B------:R-:W3:Y:S04]  /*23a60*/  LDL R23, [R1+0x1b14] ;  /* 0x001b140001177983 */ /* 0x000ee80000100800 */
[----:B------:R0:W4:Y:S04]  /*23a70*/  @P0 LDG.E.U16 R21, [R2.64] ;  /* 0x0000000602150981 */ /* 0x000128000c1e1500 */
[----:B0-----:R-:W2:Y:S01]  /*23a80*/  LDL R3, [R1+0x1ab0] ;  /* 0x001ab00001037983 */ /* 0x001ea20000100800 */
[----:B------:R-:W-:Y:S01]  /*23a90*/  @P1 IMAD.MOV.U32 R2, RZ, RZ, R15 ;  /* 0x000000ffff021224 */ /* 0x000fe200078e000f */
[----:B------:R-:W-:-:S02]  /*23aa0*/  ISETP.GT.AND P0, PT, R13, 0x7a, PT ;  /* 0x0000007a0d00780c */ /* 0x000fc40003f04270 */
[----:B------:R-:W-:Y:S02]  /*23ab0*/  PRMT R20, RZ, 0x7610, R20 ;  /* 0x00007610ff147816 */ /* 0x000fe40000000014 */
[----:B--2---:R0:W2:Y:S04]  /*23ac0*/  @P1 LDG.E.U16 R14, [R2.64] ;  /* 0x00000006020e1981 */ /* 0x0040a8000c1e1500 */
[----:B----4-:R1:W-:Y:S01]  /*23ad0*/  STL [R1+0x4258], R21 ;  /* 0x0042581501007387 */ /* 0x0103e20000100800 */
[----:B------:R-:W4:Y:S02]  /*23ae0*/  LDL R15, [R1+0x1b10] ;  /* 0x001b1000010f7983 */ /* 0x000f240000100800 */
[----:B0-----:R-:W-:Y:S01]  /*23af0*/  @P1 IMAD.MOV.U32 R2, RZ, RZ, R27 ;  /* 0x000000ffff021224 */ /* 0x001fe200078e001b */
[----:B-1----:R-:W-:Y:S01]  /*23b00*/  PRMT R21, RZ, 0x7610, R21 ;  /* 0x00007610ff157816 */ /* 0x002fe20000000015 */
[----:B------:R-:W-:-:S05]  /*23b10*/  @P1 IMAD.MOV.U32 R3, RZ, RZ, R29 ;  /* 0x000000ffff031224 */ /* 0x000fca00078e001d */
[----:B------:R0:W4:Y:S02]  /*23b20*/  @P1 LDG.E.U16 R21, [R2.64] ;  /* 0x0000000602151981 */ /* 0x000124000c1e1500 */
[----:B0-----:R-:W-:Y:S02]  /*23b30*/  @P0 IMAD.MOV.U32 R2, RZ, RZ, R25 ;  /* 0x000000ffff020224 */ /* 0x001fe400078e0019 */
[----:B------:R-:W-:-:S05]  /*23b40*/  @P0 IMAD.MOV.U32 R3, RZ, RZ, R26 ;  /* 0x000000ffff030224 */ /* 0x000fca00078e001a */
[----:B------:R3:W4:Y:S01]  /*23b50*/  @P0 LDG.E.U16 R20, [R2.64] ;  /* 0x0000000602140981 */ /* 0x000722000c1e1500 */
[----:B------:R-:W-:Y:S01]  /*23b60*/  PRMT R19, RZ, 0x7610, R19 ;  /* 0x00007610ff137816 */ /* 0x000fe20000000013 */
[----:B---3--:R-:W-:Y:S02]  /*23b70*/  @P0 IMAD.MOV.U32 R2, RZ, RZ, R23 ;  /* 0x000000ffff020224 */ /* 0x008fe400078e0017 */
[----:B------:R-:W-:-:S05]  /*23b80*/  @P0 IMAD.MOV.U32 R3, RZ, RZ, R24 ;  /* 0x000000ffff030224 */ /* 0x000fca00078e0018 */
[----:B------:R0:W3:Y:S04]  /*23b90*/  @P0 LDG.E.U16 R19, [R2.64] ;  /* 0x0000000602130981 */ /* 0x0000e8000c1e1500 */
[----:B--2---:R1:W-:Y:S01]  /*23ba0*/  STL [R1+0x12c], R14 ;  /* 0x00012c0e01007387 */ /* 0x0043e20000100800 */
[----:B------:R-:W2:Y:S02]  /*23bb0*/  LDL R26, [R1+0x1b1c] ;  /* 0x001b1c00011a7983 */ /* 0x000ea40000100800 */
[----:B------:R-:W2:Y:S01]  /*23bc0*/  LDL R25, [R1+0x1b28] ;  /* 0x001b280001197983 */ /* 0x000ea20000100800 */
[----:B-1----:R-:W2:Y:S04]  /*23bd0*/  LDL R14, [R1+0x1b20] ;  /* 0x001b2000010e7983 */ /* 0x002ea80000100800 */
[----:B----4-:R-:W-:Y:S01]  /*23be0*/  STL [R1+0x422c], R20 ;  /* 0x00422c1401007387 */ /* 0x010fe20000100800 */
[----:B------:R-:W4:Y:S02]  /*23bf0*/  LDL R23, [R1+0x1b24] ;  /* 0x001b240001177983 */ /* 0x000f240000100800 */
[----:B------:R1:W-:Y:S02]  /*23c00*/  STL [R1+0x124], R21 ;  /* 0x0001241501007387 */ /* 0x0003e40000100800 */
[----:B-1----:R-:W4:Y:S01]  /*23c10*/  LDL R21, [R1+0x1b2c] ;  /* 0x001b2c0001157983 */ /* 0x002f220000100800 */
[----:B------:R-:W-:Y:S01]  /*23c20*/  PRMT R18, RZ, 0x7610, R18 ;  /* 0x00007610ff127816 */ /* 0x000fe20000000012 */
[----:B0-----:R-:W-:Y:S01]  /*23c30*/  @P0 IMAD.MOV.U32 R3, RZ, RZ, R15 ;  /* 0x000000ffff030224 */ /* 0x001fe200078e000f */
[----:B------:R-:W-:-:S02]  /*23c40*/  PRMT R17, RZ, 0x7610, R17 ;  /* 0x00007610ff117816 */ /* 0x000fc40000000011 */
[----:B------:R-:W-:Y:S01]  /*23c50*/  ISETP.GT.AND P1, PT, R13, 0x7b, PT ;  /* 0x0000007b0d00780c */ /* 0x000fe20003f24270 */
[----:B---3--:R-:W-:Y:S01]  /*23c60*/  STL [R1+0x4230], R19 ;  /* 0x0042301301007387 */ /* 0x008fe20000100800 */
[----:B------:R-:W3:Y:S02]  /*23c70*/  LDL R24, [R1+0x1b18] ;  /* 0x001b180001187983 */ /* 0x000ee40000100800 */
[----:B------:R-:W3:Y:S01]  /*23c80*/  LDL R20, [R1+0x1b34] ;  /* 0x001b340001147983 */ /* 0x000ee20000100800 */
[----:B------:R-:W-:Y:S01]  /*23c90*/  PRMT R16, RZ, 0x7610, R16 ;  /* 0x00007610ff107816 */ /* 0x000fe20000000010 */
[----:B------:R-:W3:Y:S01]  /*23ca0*/  LDL R15, [R1+0x1b30] ;  /* 0x001b3000010f7983 */ /* 0x000ee20000100800 */
[----:B--2---:R-:W-:-:S03]  /*23cb0*/  @P0 IMAD.MOV.U32 R2, RZ, RZ, R14 ;  /* 0x000000ffff020224 */ /* 0x004fc600078e000e */
[----:B------:R-:W2:Y:S04]  /*23cc0*/  LDL R14, [R1+0x1b40] ;  /* 0x001b4000010e7983 */ /* 0x000ea80000100800 */
[----:B------:R0:W2:Y:S02]  /*23cd0*/  @P0 LDG.E.U16 R18, [R2.64] ;  /* 0x0000000602120981 */ /* 0x0000a4000c1e1500 */
[----:B0-----:R-:W-:Y:S02]  /*23ce0*/  @P0 IMAD.MOV.U32 R2, RZ, RZ, R25 ;  /* 0x000000ffff020224 */ /* 0x001fe400078e0019 */
[----:B------:R-:W-:-:S05]  /*23cf0*/  @P0 IMAD.MOV.U32 R3, RZ, RZ, R26 ;  /* 0x000000ffff030224 */ /* 0x000fca00078e001a */
[----:B------:R4:W2:Y:S02]  /*23d00*/  @P0 LDG.E.U16 R17, [R2.64] ;  /* 0x0000000602110981 */ /* 0x0008a4000c1e1500 */
[----:B----4-:R-:W-:Y:S02]  /*23d10*/  @P1 IMAD.MOV.U32 R3, RZ, RZ, R23 ;  /* 0x000000ffff031224 */ /* 0x010fe400078e0017 */
[----:B------:R-:W-:-:S05]  /*23d20*/  @P1 IMAD.MOV.U32 R2, RZ, RZ, R21 ;  /* 0x000000ffff021224 */ /* 0x000fca00078e0015 */
[----:B------:R3:W4:Y:S01]  /*23d30*/  @P1 LDG.E.U16 R16, [R2.64] ;  /* 0x0000000602101981 */ /* 0x000722000c1e1500 */
[----:B------:R-:W-:Y:S01]  /*23d40*/  PRMT R12, RZ, 0x7610, R12 ;  /* 0x00007610ff0c7816 */ /* 0x000fe2000000000c */
[----:B---3--:R-:W-:Y:S02]  /*23d50*/  @P1 IMAD.MOV.U32 R2, RZ, RZ, R20 ;  /* 0x000000ffff021224 */ /* 0x008fe400078e0014 */
[----:B------:R-:W-:-:S05]  /*23d60*/  @P1 IMAD.MOV.U32 R3, RZ, RZ, R24 ;  /* 0x000000ffff031224 */ /* 0x000fca00078e0018 */
[----:B------:R0:W2:Y:S04]  /*23d70*/  @P1 LDG.E.U16 R12, [R2.64] ;  /* 0x00000006020c1981 */ /* 0x0000a8000c1e1500 */
[----:B--2---:R1:W-:Y:S04]  /*23d80*/  STL [R1+0x4234], R18 ;  /* 0x0042341201007387 */ /* 0x0043e80000100800 */
[----:B------:R2:W-:Y:S01]  /*23d90*/  STL [R1+0x4238], R17 ;  /* 0x0042381101007387 */ /* 0x0005e20000100800 */
[----:B------:R-:W3:Y:S02]  /*23da0*/  LDL R23, [R1+0x1b3c] ;  /* 0x001b3c0001177983 */ /* 0x000ee40000100800 */
[----:B------:R-:W3:Y:S01]  /*23db0*/  LDL R21, [R1+0x1b48] ;  /* 0x001b480001157983 */ /* 0x000ee20000100800 */
[----:B----4-:R-:W-:Y:S04]  /*23dc0*/  STL [R1+0x4204], R16 ;  /* 0x0042041001007387 */ /* 0x010fe80000100800 */
[----:B-1----:R-:W4:Y:S01]  /*23dd0*/  LDL R18, [R1+0x1b44] ;  /* 0x001b440001127983 */ /* 0x002f220000100800 */
[----:B--2---:R-:W2:Y:S01]  /*23de0*/  LDL R17, [R1+0x1b4c] ;  /* 0x001b4c0001117983 */ /* 0x004ea20000100800 */
[----:B------:R-:W-:Y:S01]  /*23df0*/  PRMT R11, RZ, 0x7610, R11 ;  /* 0x00007610ff0b7816 */ /* 0x000fe2000000000b */
[----:B0-----:R-:W-:-:S02]  /*23e00*/  @P1 IMAD.MOV.U32 R2, RZ, RZ, R14 ;  /* 0x000000ffff021224 */ /* 0x001fc400078e000e */
[----:B------:R-:W-:Y:S01]  /*23e10*/  @P1 IMAD.MOV.U32 R3, RZ, RZ, R15 ;  /* 0x000000ffff031224 */ /* 0x000fe200078e000f */
[----:B------:R-:W-:-:S04]  /*23e20*/  PRMT R10, RZ, 0x7610, R10 ;  /* 0x00007610ff0a7816 */ /* 0x000fc8000000000a */
[----:B------:R3:W2:Y:S01]  /*23e30*/  @P1 LDG.E.U16 R11, [R2.64] ;  /* 0x00000006020b1981 */ /* 0x0006a2000c1e1500 */
[----:B------:R-:W-:-:S03]  /*23e40*/  ISETP.GT.AND P0, PT, R13, 0x7c, PT ;  /* 0x0000007c0d00780c */ /* 0x000fc60003f04270 */
[----:B------:R0:W-:Y:S01]  /*23e50*/  STL [R1+0x4208], R12 ;  /* 0x0042080c01007387 */ /* 0x0001e20000100800 */
[----:B------:R-:W2:Y:S01]  /*23e60*/  LDL R20, [R1+0x1b38] ;  /* 0x001b380001147983 */ /* 0x000ea20000100800 */
[----:B------:R-:W-:Y:S01]  /*23e70*/  PRMT R9, RZ, 0x7610, R9 ;  /* 0x00007610ff097816 */ /* 0x000fe20000000009 */
[----:B------:R-:W2:Y:S01]  /*23e80*/  LDL R15, [R1+0x1b50] ;  /* 0x001b5000010f7983 */ /* 0x000ea20000100800 */
[----:B------:R-:W2:Y:S04]  /*23e90*/  LDL R14, [R1+0x1b60] ;  /* 0x001b6000010e7983 */ /* 0x000ea80000100800 */
[----:B0-----:R-:W2:Y:S01]  /*23ea0*/  LDL R12, [R1+0x1b54] ;  /* 0x001b5400010c7983 */ /* 0x001ea20000100800 */
[----:B---3--:R-:W-:Y:S02]  /*23eb0*/  @P1 IMAD.MOV.U32 R3, RZ, RZ, R23 ;  /* 0x000000ffff031224 */ /* 0x008fe400078e0017 */
[----:B------:R-:W-:-:S05]  /*23ec0*/  @P1 IMAD.MOV.U32 R2, RZ, RZ, R21 ;  /* 0x000000ffff021224 */ /* 0x000fca00078e0015 */
[----:B------:R4:W3:Y:S02]  /*23ed0*/  @P1 LDG.E.U16 R10, [R2.64] ;  /* 0x00000006020a1981 */ /* 0x0008e4000c1e1500 */
[----:B----4-:R-:W-:Y:S02]  /*23ee0*/  @P0 IMAD.MOV.U32 R3, RZ, RZ, R18 ;  /* 0x000000ffff030224 */ /* 0x010fe400078e0012 */
[----:B--2---:R-:W-:-:S05]  /*23ef0*/  @P0 IMAD.MOV.U32 R2, RZ, RZ, R17 ;  /* 0x000000ffff020224 */ /* 0x004fca00078e0011 */
[----:B------:R0:W2:Y:S04]  /*23f00*/  @P0 LDG.E.U16 R9, [R2.64] ;  /* 0x0000000602090981 */ /* 0x0000a8000c1e1500 */
[----:B------:R1:W-:Y:S01]  /*23f10*/  STL [R1+0x420c], R11 ;  /* 0x00420c0b01007387 */ /* 0x0003e20000100800 */
[----:B------:R-:W-:Y:S01]  /*23f20*/  PRMT R8, RZ, 0x7610, R8 ;  /* 0x00007610ff087816 */ /* 0x000fe20000000008 */
[----:B0-----:R-:W-:Y:S02]  /*23f30*/  @P0 IMAD.MOV.U32 R3, RZ, RZ, R20 ;  /* 0x000000ffff030224 */ /* 0x001fe400078e0014 */
[----:B------:R-:W-:-:S05]  /*23f40*/  @P0 IMAD.MOV.U32 R2, RZ, RZ, R12 ;  /* 0x000000ffff020224 */ /* 0x000fca00078e000c */
[----:B------:R0:W4:Y:S04]  /*23f50*/  @P0 LDG.E.U16 R8, [R2.64] ;  /* 0x0000000602080981 */ /* 0x000128000c1e1500 */
[----:B---3--:R-:W-:Y:S01]  /*23f60*/  STL [R1+0x4210], R10 ;  /* 0x0042100a01007387 */ /* 0x008fe20000100800 */
[----:B------:R-:W3:Y:S02]  /*23f70*/  LDL R18, [R1+0x1b5c] ;  /* 0x001b5c0001127983 */ /* 0x000ee40000100800 */
[----:B------:R-:W3:Y:S01]  /*23f80*/  LDL R17, [R1+0x1b68] ;  /* 0x001b680001117983 */ /* 0x000ee20000100800 */
[----:B--2---:R2:W-:Y:S01]  /*23f90*/  STL [R1+0x41f0], R9 ;  /* 0x0041f00901007387 */ /* 0x0045e20000100800 */
[----:B------:R-:W3:Y:S02]  /*23fa0*/  LDL R12, [R1+0x1b64] ;  /* 0x001b6400010c7983 */ /* 0x000ee40000100800 */
[----:B-1----:R-:W3:Y:S01]  /*23fb0*/  LDL R11, [R1+0x1b6c] ;  /* 0x001b6c00010b7983 */ /* 0x002ee20000100800 */
[----:B------:R-:W-:Y:S01]  /*23fc0*/  PRMT R7, RZ, 0x7610, R7 ;  /* 0x00007610ff077816 */ /* 0x000fe20000000007 */
[----:B0-----:R-:W-:-:S02]  /*23fd0*/  @P0 IMAD.MOV.U32 R2, RZ, RZ, R14 ;  /* 0x000000ffff020224 */ /* 0x001fc400078e000e */
[----:B------:R-:W-:Y:S01]  /*23fe0*/  @P0 IMAD.MOV.U32 R3, RZ, RZ, R15 ;  /* 0x000000ffff030224 */ /* 0x000fe200078e000f */
[----:B------:R-:W-:-:S04]  /*23ff0*/  PRMT R6, RZ, 0x7610, R6 ;  /* 0x00007610ff067816 */ /* 0x000fc80000000006 */
[----:B------:R3:W3:Y:S01]  /*24000*/  @P0 LDG.E.U16 R7, [R2.64] ;  /* 0x0000000602070981 */ /* 0x0006e2000c1e1500 */
[----:B------:R-:W-:Y:S02]  /*24010*/  ISETP.GT.AND P1, PT, R13, 0x7d, PT ;  /* 0x0000007d0d00780c */ /* 0x000fe40003f24270 */
[----:B------:R-:W-:Y:S01]  /*24020*/  PRMT R5, RZ, 0x7610, R5 ;  /* 0x00007610ff057816 */ /* 0x000fe20000000005 */
[----:B----4-:R0:W-:Y:S01]  /*24030*/  STL [R1+0x41f4], R8 ;  /* 0x0041f40801007387 */ /* 0x0101e20000100800 */
[----:B--2---:R-:W2:Y:S02]  /*24040*/  LDL R9, [R1+0x1b58] ;  /* 0x001b580001097983 */ /* 0x004ea40000100800 */
[----:B------:R-:W4:Y:S02]  /*24050*/  LDL R15, [R1+0x1b70] ;  /* 0x001b7000010f7983 */ /* 0x000f240000100800 */
[----:B------:R-:W4:Y:S01]  /*24060*/  LDL R14, [R1+0x1b80] ;  /* 0x001b8000010e7983 */ /* 0x000f220000100800 */
[----:B0-----:R-:W4:Y:S01]  /*24070*/  LDL R8, [R1+0x1b74] ;  /* 0x001b740001087983 */ /* 0x001f220000100800 */
[----:B---3--:R-:W-:-:S02]  /*24080*/  @P0 IMAD.MOV.U32 R3, RZ, RZ, R18 ;  /* 0x000000ffff030224 */ /* 0x008fc400078e0012 */
[----:B------:R-:W-:-:S05]  /*24090*/  @P0 IMAD.MOV.U32 R2, RZ, RZ, R17 ;  /* 0x000000ffff020224 */ /* 0x000fca00078e0011 */
[----:B------:R0:W3:Y:S02]  /*240a0*/  @P0 LDG.E.U16 R6, [R2.64] ;  /* 0x0000000602060981 */ /* 0x0000e4000c1e1500 */
[----:B0-----:R-:W-:Y:S02]  /*240b0*/  @P1 IMAD.MOV.U32 R3, RZ, RZ, R12 ;  /* 0x000000ffff031224 */ /* 0x001fe400078e000c */
[----:B------:R-:W-:-:S05]  /*240c0*/  @P1 IMAD.MOV.U32 R2, RZ, RZ, R11 ;  /* 0x000000ffff021224 */ /* 0x000fca00078e000b */
[----:B------:R2:W3:Y:S04]  /*240d0*/  @P1 LDG.E.U16 R5, [R2.64] ;  /* 0x0000000602051981 */ /* 0x0004e8000c1e1500 */
[----:B------:R-:W-:Y:S01]  /*240e0*/  STL [R1+0x41f8], R7 ;  /* 0x0041f80701007387 */ /* 0x000fe20000100800 */
[----:B------:R-:W-:Y:S01]  /*240f0*/  PRMT R4, RZ, 0x7610, R4 ;  /* 0x00007610ff047816 */ /* 0x000fe20000000004 */
[----:B--2---:R-:W-:Y:S02]  /*24100*/  @P1 IMAD.MOV.U32 R3, RZ, RZ, R9 ;  /* 0x000000ffff031224 */ /* 0x004fe400078e0009 */
[----:B----4-:R-:W-:-:S05]  /*24110*/  @P1 IMAD.MOV.U32 R2, RZ, RZ, R8 ;  /* 0x000000ffff021224 */ /* 0x010fca00078e0008 */
[----:B------:R0:W2:Y:S02]  /*24120*/  @P1 LDG.E.U16 R4, [R2.64] ;  /* 0x0000000602041981 */ /* 0x0000a4000c1e1500 */
[----:B0-----:R-:W-:-:S06]  /*24130*/  PRMT R3, RZ, 0x7610, R3 ;  /* 0x00007610ff037816 */ /* 0x001fcc0000000003 */
[----:B------:R-:W4:Y:S04]  /*24140*/  @P1 LDG.E.U16 R3, [R14.64] ;  /* 0x000000060e031981 */ /* 0x000f28000c1e1500 */
[----:B---3--:R0:W-:Y:S01]  /*24150*/  STL [R1+0x41fc], R6 ;  /* 0x0041fc0601007387 */ /* 0x0081e20000100800 */
[----:B------:R-:W3:Y:S02]  /*24160*/  LDL R12, [R1+0x1b7c] ;  /* 0x001b7c00010c7983 */ /* 0x000ee40000100800 */
[----:B------:R-:W3:Y:S01]  /*24170*/  LDL R11, [R1+0x1b88] ;  /* 0x001b8800010b7983 */ /* 0x000ee20000100800 */
[----:B------:R1:W-:Y:S01]  /*24180*/  STL [R1+0x41c4], R5 ;  /* 0x0041c40501007387 */ /* 0x0003e20000100800 */
[----:B------:R-:W3:Y:S02]  /*24190*/  LDL R9, [R1+0x1b84] ;  /* 0x001b840001097983 */ /* 0x000ee40000100800 */
[----:B------:R-:W3:Y:S01]  /*241a0*/  LDL R8, [R1+0x1b8c] ;  /* 0x001b8c0001087983 */ /* 0x000ee20000100800 */
[----:B------:R-:W-:-:S02]  /*241b0*/  PRMT R2, RZ, 0x7610, R2 ;  /* 0x00007610ff027816 */ /* 0x000fc40000000002 */
[----:B------:R-:W-:Y:S01]  /*241c0*/  ISETP.GT.AND P0, PT, R13, 0x7e, PT ;  /* 0x0000007e0d00780c */ /* 0x000fe20003f04270 */
[----:B--2---:R-:W-:Y:S01]  /*241d0*/  STL [R1+0x41c8], R4 ;  /* 0x0041c80401007387 */ /* 0x004fe20000100800 */
[----:B0-----:R-:W2:Y:S02]  /*241e0*/  LDL R6, [R1+0x1b78] ;  /* 0x001b780001067983 */ /* 0x001ea40000100800 */
[----:B-1----:R-:W2:Y:S01]  /*241f0*/  LDL R5, [R1+0x1b94] ;  /* 0x001b940001057983 */ /* 0x002ea20000100800 */
[----:B----4-:R0:W-:Y:S01]  /*24200*/  STL [R1+0x41cc], R3 ;  /* 0x0041cc0301007387 */ /* 0x0101e20000100800 */
[----:B------:R-:W4:Y:S02]  /*24210*/  LDL R21, [R1+0x1b90] ;  /* 0x001b900001157983 */ /* 0x000f240000100800 */
[----:B------:R-:W4:Y:S01]  /*24220*/  LDL R20, [R1+0x1ba0] ;  /* 0x001ba00001147983 */ /* 0x000f220000100800 */
[----:B0-----:R-:W-:Y:S01]  /*24230*/  PRMT R3, RZ, 0x7610, R3 ;  /* 0x00007610ff037816 */ /* 0x001fe20000000003 */
[----:B---3--:R-:W-:-:S02]  /*24240*/  @P1 IMAD.MOV.U32 R15, RZ, RZ, R12 ;  /* 0x000000ffff0f1224 */ /* 0x008fc400078e000c */
[----:B------:R-:W-:-:S05]  /*24250*/  @P1 IMAD.MOV.U32 R14, RZ, RZ, R11 ;  /* 0x000000ffff0e1224 */ /* 0x000fca00078e000b */
[----:B------:R0:W3:Y:S02]  /*24260*/  @P1 LDG.E.U16 R2, [R14.64] ;  /* 0x000000060e021981 */ /* 0x0000e4000c1e1500 */
[----:B0-----:R-:W-:Y:S02]  /*24270*/  @P0 IMAD.MOV.U32 R15, RZ, RZ, R9 ;  /* 0x000000ffff0f0224 */ /* 0x001fe400078e0009 */
[----:B------:R-:W-:-:S05]  /*24280*/  @P0 IMAD.MOV.U32 R14, RZ, RZ, R8 ;  /* 0x000000ffff0e0224 */ /* 0x000fca00078e0008 */
[----:B------:R2:W4:Y:S02]  /*24290*/  @P0 LDG.E.U16 R3, [R14.64] ;  /* 0x000000060e030981 */ /* 0x000524000c1e1500 */
[----:B--2---:R-:W-:Y:S02]  /*242a0*/  @P0 IMAD.MOV.U32 R15, RZ, RZ, R6 ;  /* 0x000000ffff0f0224 */ /* 0x004fe400078e0006 */
[----:B------:R-:W-:Y:S01]  /*242b0*/  @P0 IMAD.MOV.U32 R14, RZ, RZ, R5 ;  /* 0x000000ffff0e0224 */ /* 0x000fe200078e0005 */
[----:B---3--:R0:W-:Y:S01]  /*242c0*/  STL [R1+0x41d0], R2 ;  /* 0x0041d00201007387 */ /* 0x0081e20000100800 */
[----:B------:R-:W2:Y:S02]  /*242d0*/  LDL R18, [R1+0x1b9c] ;  /* 0x001b9c0001127983 */ /* 0x000ea40000100800 */
[----:B------:R-:W3:Y:S02]  /*242e0*/  LDL R17, [R1+0x1ba8] ;  /* 0x001ba80001117983 */ /* 0x000ee40000100800 */
[----:B------:R-:W3:Y:S01]  /*242f0*/  LDL R12, [R1+0x1ba4] ;  /* 0x001ba400010c7983 */ /* 0x000ee20000100800 */
[----:B------:R-:W3:Y:S04]  /*24300*/  LDL R11, [R1+0x1bac] ;  /* 0x001bac00010b7983 */ /* 0x000ee80000100800 */
[----:B------:R-:W3:Y:S04]  /*24310*/  LDL R9, [R1+0x1b98] ;  /* 0x001b980001097983 */ /* 0x000ee80000100800 */
[----:B------:R-:W3:Y:S04]  /*24320*/  LDL R8, [R1+0x1bb4] ;  /* 0x001bb40001087983 */ /* 0x000ee80000100800 */
[----:B------:R-:W3:Y:S04]  /*24330*/  LDL R6, [R1+0x1bb0] ;  /* 0x001bb00001067983 */ /* 0x000ee80000100800 */
[----:B------:R-:W3:Y:S04]  /*24340*/  LDL R5, [R1+0x1bc0] ;  /* 0x001bc00001057983 */ /* 0x000ee80000100800 */
[----:B----4-:R1:W-:Y:S01]  /*24350*/  STL [R1+0xf4], R3 ;  /* 0x0000f40301007387 */ /* 0x0103e20000100800 */
[----:B0-----:R-:W4:Y:S01]  /*24360*/  LDL R2, [R1+0x1bc4] ;  /* 0x001bc40001027983 */ /* 0x001f220000100800 */
[----:B------:R-:W-:-:S02]  /*24370*/  PRMT R22, RZ, 0x7610, R22 ;  /* 0x00007610ff167816 */ /* 0x000fc40000000016 */
[----:B------:R-:W-:Y:S02]  /*24380*/  PRMT R19, RZ, 0x7610, R19 ;  /* 0x00007610ff137816 */ /* 0x000fe40000000013 */
[----:B------:R-:W-:Y:S02]  /*24390*/  ISETP.GT.AND P1, PT, R13, 0x7f, PT ;  /* 0x0000007f0d00780c */ /* 0x000fe40003f24270 */
[----:B------:R0:W4:Y:S01]  /*243a0*/  @P0 LDG.E.U16 R22, [R14.64] ;  /* 0x000000060e160981 */ /* 0x000122000c1e1500 */
[----:B------:R-:W-:Y:S02]  /*243b0*/  PRMT R16, RZ, 0x7610, R16 ;  /* 0x00007610ff107816 */ /* 0x000fe40000000010 */
[----:B------:R-:W-:Y:S02]  /*243c0*/  PRMT R10, RZ, 0x7610, R10 ;  /* 0x00007610ff0a7816 */ /* 0x000fe4000000000a */
[----:B------:R-:W-:Y:S01]  /*243d0*/  PRMT R7, RZ, 0x7610, R7 ;  /* 0x00007610ff077816 */ /* 0x000fe20000000007 */
[----:B-1----:R-:W4:Y:S01]  /*243e0*/  LDL R3, [R1+0x1bbc] ;  /* 0x001bbc0001037983 */ /* 0x002f220000100800 */
[----:B0-----:R-:W-:-:S02]  /*243f0*/  @P0 IMAD.MOV.U32 R14, RZ, RZ, R20 ;  /* 0x000000ffff0e0224 */ /* 0x001fc400078e0014 */
[----:B------:R-:W-:-:S05]  /*24400*/  @P0 IMAD.MOV.U32 R15, RZ, RZ, R21 ;  /* 0x000000ffff0f0224 */ /* 0x000fca00078e0015 */
[----:B------:R2:W4:Y:S01]  /*24410*/  @P0 LDG.E.U16 R19, [R14.64] ;  /* 0x000000060e130981 */ /* 0x000522000c1e1500 */
[----:B------:R-:W-:Y:S01]  /*24420*/  PRMT R4, RZ, 0x7610, R4 ;  /* 0x00007610ff047816 */ /* 0x000fe20000000004 */
[----:B--2---:R-:W-:Y:S02]  /*24430*/  @P0 IMAD.MOV.U32 R15, RZ, RZ, R18 ;  /* 0x000000ffff0f0224 */ /* 0x004fe400078e0012 */
[----:B---3--:R-:W-:-:S05]  /*24440*/  @P0 IMAD.MOV.U32 R14, RZ, RZ, R17 ;  /* 0x000000ffff0e0224 */ /* 0x008fca00078e0011 */
[----:B------:R0:W2:Y:S02]  /*24450*/  @P0 LDG.E.U16 R16, [R14.64] ;  /* 0x000000060e100981 */ /* 0x0000a4000c1e1500 */
[----:B0-----:R-:W-:Y:S02]  /*24460*/  @P1 IMAD.MOV.U32 R14, RZ, RZ, R11 ;  /* 0x000000ffff0e1224 */ /* 0x001fe400078e000b */
[----:B------:R-:W-:-:S05]  /*24470*/  @P1 IMAD.MOV.U32 R15, RZ, RZ, R12 ;  /* 0x000000ffff0f1224 */ /* 0x000fca00078e000c */
[----:B------:R0:W3:Y:S02]  /*24480*/  @P1 LDG.E.U16 R10, [R14.64] ;  /* 0x000000060e0a1981 */ /* 0x0000e4000c1e1500 */
[----:B0-----:R-:W-:Y:S02]  /*24490*/  @P1 IMAD.MOV.U32 R14, RZ, RZ, R8 ;  /* 0x000000ffff0e1224 */ /* 0x001fe400078e0008 */
[----:B------:R-:W-:-:S05]  /*244a0*/  @P1 IMAD.MOV.U32 R15, RZ, RZ, R9 ;  /* 0x000000ffff0f1224 */ /* 0x000fca00078e0009 */
[----:B------:R0:W2:Y:S02]  /*244b0*/  @P1 LDG.E.U16 R7, [R14.64] ;  /* 0x000000060e071981 */ /* 0x0000a4000c1e1500 */
[----:B0-----:R-:W-:Y:S02]  /*244c0*/  @P1 IMAD.MOV.U32 R14, RZ, RZ, R5 ;  /* 0x000000ffff0e1224 */ /* 0x001fe400078e0005 */
[----:B------:R-:W-:-:S05]  /*244d0*/  @P1 IMAD.MOV.U32 R15, RZ, RZ, R6 ;  /* 0x000000ffff0f1224 */ /* 0x000fca00078e0006 */
[----:B------:R4:W2:Y:S02]  /*244e0*/  @P1 LDG.E.U16 R4, [R14.64] ;  /* 0x000000060e041981 */ /* 0x0008a4000c1e1500 */
[----:B----4-:R-:W-:Y:S02]  /*244f0*/  @P1 IMAD.MOV.U32 R14, RZ, RZ, R2 ;  /* 0x000000ffff0e1224 */ /* 0x010fe400078e0002 */
[----:B------:R-:W4:Y:S01]  /*24500*/  LDL.LU R2, [R1+0xb14] ;  /* 0x000b140001027983 */ /* 0x000f220000300800 */
[----:B------:R-:W-:Y:S01]  /*24510*/  PRMT R0, RZ, 0x7610, R0 ;  /* 0x00007610ff007816 */ /* 0x000fe20000000000 */
[----:B------:R-:W-:-:S05]  /*24520*/  @P1 IMAD.MOV.U32 R15, RZ, RZ, R3 ;  /* 0x000000ffff0f1224 */ /* 0x000fca00078e0003 */
[----:B------:R-:W2:Y:S04]  /*24530*/  @P1 LDG.E.U16 R0, [R14.64] ;  /* 0x000000060e001981 */ /* 0x000ea8000c1e1500 */
[----:B------:R-:W0:Y:S01]  /*24540*/  S2R R28, SR_TID.X ;  /* 0x00000000001c7919 */ /* 0x000e220000002100 */
[----:B------:R-:W-:Y:S06]  /*24550*/  BAR.SYNC.DEFER_BLOCKING 0x0 ;  /* 0x0000000000007b1d */ /* 0x000fec0000010000 */
[----:B----4-:R1:W-:Y:S04]  /*24560*/  STL [R1+0x4284], R2 ;  /* 0x0042840201007387 */ /* 0x0103e80000100800 */
[----:B-1----:R-:W4:Y:S01]  /*24570*/  LDL.LU R2, [R1+0xb98] ;  /* 0x000b980001027983 */ /* 0x002f220000300800 */
[----:B------:R-:W4:Y:S02]  /*24580*/  LDL.LU R3, [R1+0xb10] ;  /* 0x000b100001037983 */ /* 0x000f240000300800 */
[----:B--2---:R1:W-:Y:S02]  /*24590*/  STL [R1+0xd0], R4 ;  /* 0x0000d00401007387 */ /* 0x0043e40000100800 */
[----:B-1----:R-:W2:Y:S01]  /*245a0*/  LDL.LU R4, [R1+0xb0c] ;  /* 0x000b0c0001047983 */ /* 0x002ea20000300800 */
[----:B------:R-:W2:Y:S02]  /*245b0*/  LDL.LU R5, [R1+0xa8c] ;  /* 0x000a8c0001057983 */ /* 0x000ea40000300800 */
[----:B------:R-:W2:Y:S02]  /*245c0*/  LDL.LU R6, [R1+0xa88] ;  /* 0x000a880001067983 */ /* 0x000ea40000300800 */
[----:B------:R1:W-:Y:S02]  /*245d0*/  STL [R1+0xdc], R7 ;  /* 0x0000dc0701007387 */ /* 0x0003e40000100800 */
[----:B-1----:R-:W2:Y:S01]  /*245e0*/  LDL.LU R7, [R1+0xa84] ;  /* 0x000a840001077983 */ /* 0x002ea20000300800 */
[----:B------:R-:W2:Y:S02]  /*245f0*/  LDL.LU R8, [R1+0xa80] ;  /* 0x000a800001087983 */ /* 0x000ea40000300800 */
[----:B------:R-:W2:Y:S02]  /*24600*/  LDL.LU R9, [R1+0x9fc] ;  /* 0x0009fc0001097983 */ /* 0x000ea40000300800 */
[----:B------:R-:W-:Y:S01]  /*24610*/  STL [R1+0xf0], R22 ;  /* 0x0000f01601007387 */ /* 0x000fe20000100800 */
[----:B---3--:R1:W-:Y:S04]  /*24620*/  STL [R1+0xe4], R10 ;  /* 0x0000e40a01007387 */ /* 0x0083e80000100800 */
[----:B-1----:R-:W3:Y:S01]  /*24630*/  LDL.LU R10, [R1+0x9f8] ;  /* 0x0009f800010a7983 */ /* 0x002ee20000300800 */
[----:B------:R-:W2:Y:S02]  /*24640*/  LDL.LU R11, [R1+0x9f4] ;  /* 0x0009f400010b7983 */ /* 0x000ea40000300800 */
[----:B------:R-:W-:Y:S02]  /*24650*/  STL [R1+0xec], R19 ;  /* 0x0000ec1301007387 */ /* 0x000fe40000100800 */
[----:B------:R-:W2:Y:S01]  /*24660*/  LDL.LU R12, [R1+0x9f0] ;  /* 0x0009f000010c7983 */ /* 0x000ea20000300800 */
[----:B------:R1:W-:Y:S04]  /*24670*/  STL [R1+0xe8], R16 ;  /* 0x0000e81001007387 */ /* 0x0003e80000100800 */
[----:B-1----:R-:W2:Y:S01]  /*24680*/  LDL.LU R16, [R1+0x96c] ;  /* 0x00096c0001107983 */ /* 0x002ea20000300800 */
[----:B------:R-:W2:Y:S02]  /*24690*/  LDL.LU R17, [R1+0x968] ;  /* 0x0009680001117983 */ /* 0x000ea40000300800 */
[----:B------:R-:W2:Y:S02]  /*246a0*/  LDL.LU R18, [R1+0x964] ;  /* 0x0009640001127983 */ /* 0x000ea40000300800 */
[----:B------:R-:W2:Y:S01]  /*246b0*/  LDL.LU R19, [R1+0x960] ;  /* 0x0009600001137983 */ /* 0x000ea20000300800 */
[----:B------:R-:W2:Y:S01]  /*246c0*/  LDL.LU R20, [R1+0x8e8] ;  /* 0x0008e80001147983 */ /* 0x000ea20000300800 */
[----:B------:R-:W2:Y:S02]  /*246d0*/  LDL.LU R21, [R1+0x8e4] ;  /* 0x0008e40001157983 */ /* 0x000ea40000300800 */
[----:B------:R-:W2:Y:S02]  /*246e0*/  LDL.LU R22, [R1+0x8e0] ;  /* 0x0008e00001167983 */ /* 0x000ea40000300800 */
[----:B------:R-:W2:Y:S01]  /*246f0*/  LDL.LU R23, [R1+0x8dc] ;  /* 0x0008dc0001177983 */ /* 0x000ea20000300800 */
[----:B------:R-:W2:Y:S01]  /*24700*/  LDL.LU R24, [R1+0x868] ;  /* 0x0008680001187983 */ /* 0x000ea20000300800 */
[----:B------:R-:W2:Y:S02]  /*24710*/  LDL.LU R25, [R1+0x864] ;  /* 0x0008640001197983 */ /* 0x000ea40000300800 */
[----:B------:R-:W3:Y:S02]  /*24720*/  LDL.LU R26, [R1+0x860] ;  /* 0x00086000011a7983 */ /* 0x000ee40000300800 */
[----:B------:R-:W3:Y:S01]  /*24730*/  LDL.LU R27, [R1+0x85c] ;  /* 0x00085c00011b7983 */ /* 0x000ee20000300800 */
[----:B------:R-:W3:Y:S01]  /*24740*/  LDL.LU R29, [R1+0x7e8] ;  /* 0x0007e800011d7983 */ /* 0x000ee20000300800 */
[----:B------:R-:W-:Y:S02]  /*24750*/  STL [R1+0x4150], R14 ;  /* 0x0041500e01007387 */ /* 0x000fe40000100800 */
[----:B------:R-:W-:Y:S02]  /*24760*/  STL [R1+0x4158], R14 ;  /* 0x0041580e01007387 */ /* 0x000fe40000100800 */
[----:B------:R-:W-:Y:S01]  /*24770*/  STL [R1+0x4160], R14 ;  /* 0x0041600e01007387 */ /* 0x000fe20000100800 */
[----:B------:R-:W-:Y:S01]  /*24780*/  STL [R1+0x4168], R14 ;  /* 0x0041680e01007387 */ /* 0x000fe20000100800 */
[----:B------:R-:W-:Y:S02]  /*24790*/  STL [R1+0x4170], R14 ;  /* 0x0041700e01007387 */ /* 0x000fe40000100800 */
[----:B------:R1:W-:Y:S02]  /*247a0*/  STL [R1+0xc4], R0 ;  /* 0x0000c40001007387 */ /* 0x0003e40000100800 */
[----:B-1----:R-:W1:Y:S01]  /*247b0*/  S2R R0, SR_TID.X ;  /* 0x0000000000007919 */ /* 0x002e620000002100 */
[----:B------:R-:W-:Y:S02]  /*247c0*/  STL [R1+0x4178], R14 ;  /* 0x0041780e01007387 */ /* 0x000fe40000100800 */
[----:B------:R1:W-:Y:S02]  /*247d0*/  STL [R1+0x4184], R14 ;  /* 0x0041840e01007387 */ /* 0x0003e40000100800 */
[----:B------:R-:W-:Y:S01]  /*247e0*/  STL [R1+0x4118], R15 ;  /* 0x0041180f01007387 */ /* 0x000fe20000100800 */
[----:B------:R-:W-:Y:S01]  /*247f0*/  STL [R1+0x4120], R15 ;  /* 0x0041200f01007387 */ /* 0x000fe20000100800 */
[----:B------:R-:W-:Y:S02]  /*24800*/  STL [R1+0x4128], R15 ;  /* 0x0041280f01007387 */ /* 0x000fe40000100800 */
[----:B------:R-:W-:Y:S01]  /*24810*/  STL [R1+0x4130], R15 ;  /* 0x0041300f01007387 */ /* 0x000fe20000100800 */
[----:B0-----:R-:W-:Y:S01]  /*24820*/  LOP3.LUT R28, R28, 0x7f, RZ, 0xc0, !PT ;  /* 0x0000007f1c1c7812 */ /* 0x001fe200078ec0ff */
[----:B------:R-:W-:Y:S04]  /*24830*/  STL [R1+0x4138], R15 ;  /* 0x0041380f01007387 */ /* 0x000fe80000100800 */
[----:B------:R-:W-:Y:S01]  /*24840*/  IMAD.SHL.U32 R28, R28, 0x2, RZ ;  /* 0x000000021c1c7824 */ /* 0x000fe200078e00ff */
[----:B-1----:R-:W-:Y:S01]  /*24850*/  LOP3.LUT R14, R0, 0x7f, RZ, 0xc0, !PT ;  /* 0x0000007f000e7812 */ /* 0x002fe200078ec0ff */
[----:B------:R0:W-:Y:S03]  /*24860*/  STL [R1+0x4214], R0 ;  /* 0x0042140001007387 */ /* 0x0001e60000100800 */
[----:B------:R-:W-:Y:S01]  /*24870*/  ISETP.GE.AND P0, PT, R14, R13, PT ;  /* 0x0000000d0e00720c */ /* 0x000fe20003f06270 */
[----:B0-----:R-:W3:Y:S01]  /*24880*/  LDL.LU R0, [R1+0xb18] ;  /* 0x000b180001007983 */ /* 0x001ee20000300800 */
[----:B------:R-:W-:Y:S02]  /*24890*/  STL [R1+0x4140], R15 ;  /* 0x0041400f01007387 */ /* 0x000fe40000100800 */
[----:B------:R-:W-:Y:S02]  /*248a0*/  STL [R1+0x4148], R15 ;  /* 0x0041480f01007387 */ /* 0x000fe40000100800 */
[----:B------:R0:W-:Y:S02]  /*248b0*/  STL [R1+0x418c], R15 ;  /* 0x00418c0f01007387 */ /* 0x0001e40000100800 */
[----:B0-----:R-:W3:Y:S01]  /*248c0*/  LDL.LU R15, [R1+0xb8c] ;  /* 0x000b8c00010f7983 */ /* 0x001ee20000300800 */
[----:B------:R0:W-:Y:S03]  /*248d0*/  STL [R1+0x4200], R14 ;  /* 0x0042000e01007387 */ /* 0x0001e60000100800 */
[----:B0-----:R-:W3:Y:S01]  /*248e0*/  LDL.LU R14, [R1+0xb90] ;  /* 0x000b9000010e7983 */ /* 0x001ee20000300800 */
[----:B------:R0:W-:Y:S03]  /*248f0*/  STL [R1+0x4190], R13 ;  /* 0x0041900d01007387 */ /* 0x0001e60000100800 */
[----:B0-----:R-:W3:Y:S04]  /*24900*/  LDL.LU R13, [R1+0xb94] ;  /* 0x000b9400010d7983 */ /* 0x001ee80000300800 */
[----:B----4-:R0:W-:Y:S04]  /*24910*/  STS.U16 [R28], R2 ;  /* 0x000000021c007388 */ /* 0x0101e80000000400 */
[----:B0-----:R-:W4:Y:S04]  /*24920*/  LDL.LU R2, [R1+0x4284] ;  /* 0x0042840001027983 */ /* 0x001f280000300800 */
[----:B--2---:R0:W-:Y:S04]  /*24930*/  STS.U16 [R28+0xc100], R25 ;  /* 0x00c100191c007388 */ /* 0x0041e80000000400 */
[----:B0-----:R-:W2:Y:S04]  /*24940*/  LDL.LU R25, [R1+0x3bc] ;  /* 0x0003bc0001197983 */ /* 0x001ea80000300800 */
[----:B--2---:R0:W-:Y:S04]  /*24950*/  STL [R1+0x4278], R25 ;  /* 0x0042781901007387 */ /* 0x0041e80000100800 */
[----:B0-----:R-:W2:Y:S04]  /*24960*/  LDL.LU R25, [R1+0x5ec] ;  /* 0x0005ec0001197983 */ /* 0x001ea80000300800 */
[----:B--2---:R0:W-:Y:S04]  /*24970*/  STL [R1+0x427c], R25 ;  /* 0x00427c1901007387 */ /* 0x0041e80000100800 */
[----:B0-----:R-:W2:Y:S04]  /*24980*/  LDL.LU R25, [R1+0x7e0] ;  /* 0x0007e00001197983 */ /* 0x001ea80000300800 */
[----:B---3--:R-:W-:Y:S04]  /*24990*/  STS.U16 [R28+0xc200], R26 ;  /* 0x00c2001a1c007388 */ /* 0x008fe80000000400 */
[----:B------:R-:W-:Y:S04]  /*249a0*/  STS.U16 [R28+0xc300], R27 ;  /* 0x00c3001b1c007388 */ /* 0x000fe80000000400 */
[----:B------:R-:W-:Y:S04]  /*249b0*/  STS.U16 [R28+0xe000], R29 ;  /* 0x00e0001d1c007388 */ /* 0x000fe80000000400 */
[----:B------:R-:W-:Y:S04]  /*249c0*/  STS.U16 [R28+0x100], R13 ;  /* 0x0001000d1c007388 */ /* 0x000fe80000000400 */
[----:B------:R-:W-:Y:S04]  /*249d0*/  STS.U16 [R28+0x200], R14 ;  /* 0x0002000e1c007388 */ /* 0x000fe80000000400 */
[----:B------:R-:W-:Y:S04]  /*249e0*/  STS.U16 [R28+0x300], R15 ;  /* 0x0003000f1c007388 */ /* 0x000fe80000000400 */
[----:B------:R-:W-:Y:S04]  /*249f0*/  STS.U16 [R28+0x2000], R0 ;  /* 0x002000001c007388 */ /* 0x000fe80000000400 */
[----:B----4-:R-:W-:Y:S04]  /*24a00*/  STS.U16 [R28+0x2100], R2 ;  /* 0x002100021c007388 */ /* 0x010fe80000000400 */
[----:B------:R-:W-:Y:S04]  /*24a10*/  STS.U16 [R28+0x2200], R3 ;  /* 0x002200031c007388 */ /* 0x000fe80000000400 */
[----:B------:R-:W-:Y:S04]  /*24a20*/  STS.U16 [R28+0x2300], R4 ;  /* 0x002300041c007388 */ /* 0x000fe80000000400 */
[----:B------:R-:W-:Y:S04]  /*24a30*/  STS.U16 [R28+0x4000], R5 ;  /* 0x004000051c007388 */ /* 0x000fe80000000400 */
[----:B------:R-:W-:Y:S04]  /*24a40*/  STS.U16 [R28+0x4100], R6 ;  /* 0x004100061c007388 */ /* 0x000fe80000000400 */
[----:B------:R-:W-:Y:S04]  /*24a50*/  STS.U16 [R28+0x4200], R7 ;  /* 0x004200071c007388 */ /* 0x000fe80000000400 */
[----:B--2---:R0:W-:Y:S04]  /*24a60*/  STL [R1+0x4280], R25 ;  /* 0x0042801901007387 */ /* 0x0041e80000100800 */
[----:B0-----:R-:W2:Y:S01]  /*24a70*/  LDL.LU R25, [R1+0x7e4] ;  /* 0x0007e40001197983 */ /* 0x001ea20000300800 */
[----:B------:R-:W3:Y:S02]  /*24a80*/  LDL.LU R26, [R1+0x3b8] ;  /* 0x0003b800011a7983 */ /* 0x000ee40000300800 */
[----:B------:R-:W4:Y:S02]  /*24a90*/  LDL.LU R27, [R1+0x3b4] ;  /* 0x0003b400011b7983 */ /* 0x000f240000300800 */
[----:B------:R-:W3:Y:S01]  /*24aa0*/  LDL.LU R29, [R1+0x3b0] ;  /* 0x0003b000011d7983 */ /* 0x000ee20000300800 */
[----:B------:R-:W3:Y:S01]  /*24ab0*/  LDL.LU R13, [R1+0x2fc] ;  /* 0x0002fc00010d7983 */ /* 0x000ee20000300800 */
[----:B------:R-:W3:Y:S02]  /*24ac0*/  LDL.LU R14, [R1+0x2f8] ;  /* 0x0002f800010e7983 */ /* 0x000ee40000300800 */
[----:B------:R-:W3:Y:S02]  /*24ad0*/  LDL.LU R15, [R1+0x2f4] ;  /* 0x0002f400010f7983 */ /* 0x000ee40000300800 */
[----:B------:R-:W3:Y:S01]  /*24ae0*/  LDL.LU R0, [R1+0x2f0] ;  /* 0x0002f00001007983 */ /* 0x000ee20000300800 */
[----:B------:R-:W3:Y:S01]  /*24af0*/  LDL.LU R2, [R1+0x280] ;  /* 0x0002800001027983 */ /* 0x000ee20000300800 */
[----:B------:R-:W3:Y:S02]  /*24b00*/  LDL.LU R3, [R1+0x278] ;  /* 0x0002780001037983 */ /* 0x000ee40000300800 */
[----:B------:R-:W3:Y:S02]  /*24b10*/  LDL.LU R4, [R1+0x274] ;  /* 0x0002740001047983 */ /* 0x000ee40000300800 */
[----:B------:R-:W3:Y:S01]  /*24b20*/  LDL.LU R5, [R1+0x270] ;  /* 0x0002700001057983 */ /* 0x000ee20000300800 */
[----:B------:R-:W3:Y:S04]  /*24b30*/  LDL.LU R6, [R1+0x1c0] ;  /* 0x0001c00001067983 */ /* 0x000ee80000300800 */
[----:B------:R0:W-:Y:S01]  /*24b40*/  STS.U16 [R28+0x4300], R8 ;  /* 0x004300081c007388 */ /* 0x0001e20000000400 */
[----:B------:R-:W3:Y:S03]  /*24b50*/  LDL.LU R7, [R1+0x1b8] ;  /* 0x0001b80001077983 */ /* 0x000ee60000300800 */
[----:B------:R1:W-:Y:S04]  /*24b60*/  STS.U16 [R28+0x6000], R9 ;  /* 0x006000091c007388 */ /* 0x0003e80000000400 */
[----:B------:R1:W-:Y:S04]  /*24b70*/  STS.U16 [R28+0x6100], R10 ;  /* 0x0061000a1c007388 */ /* 0x0003e80000000400 */
[----:B------:R1:W-:Y:S04]  /*24b80*/  STS.U16 [R28+0x6200], R11 ;  /* 0x0062000b1c007388 */ /* 0x0003e80000000400 */
[----:B------:R1:W-:Y:S04]  /*24b90*/  STS.U16 [R28+0x6300], R12 ;  /* 0x0063000c1c007388 */ /* 0x0003e80000000400 */
[----:B------:R1:W-:Y:S04]  /*24ba0*/  STS.U16 [R28+0x8000], R16 ;  /* 0x008000101c007388 */ /* 0x0003e80000000400 */
[----:B0-----:R-:W3:Y:S01]  /*24bb0*/  LDL.LU R8, [R1+0x1b4] ;  /* 0x0001b40001087983 */ /* 0x001ee20000300800 */
[----:B-1----:R-:W3:Y:S02]  /*24bc0*/  LDL.LU R9, [R1+0x1b0] ;  /* 0x0001b00001097983 */ /* 0x002ee40000300800 */
[----:B------:R-:W3:Y:S01]  /*24bd0*/  LDL.LU R10, [R1+0x148] ;  /* 0x00014800010a7983 */ /* 0x000ee20000300800 */
[----:B------:R-:W3:Y:S01]  /*24be0*/  LDL.LU R11, [R1+0x140] ;  /* 0x00014000010b7983 */ /* 0x000ee20000300800 */
[----:B------:R-:W3:Y:S03]  /*24bf0*/  LDL.LU R12, [R1+0x13c] ;  /* 0x00013c00010c7983 */ /* 0x000ee60000300800 */
        /* <DEDUP_REMOVED lines=15> */
[----:B0-----:R-:W3:Y:S01]  /*24cf0*/  LDL.LU R23, [R1+0x54] ;  /* 0x0000540001177983 */ /* 0x001ee20000300800 */
[----:B-1----:R-:W3:Y:S03]  /*24d00*/  LDL.LU R24, [R1+0x50] ;  /* 0x0000500001187983 */ /* 0x002ee60000300800 */
[----:B--2---:R0:W-:Y:S04]  /*24d10*/  STS.U16 [R28+0xe100], R25 ;  /* 0x00e100191c007388 */ /* 0x0041e80000000400 */
[----:B0-----:R-:W2:Y:S04]  /*24d20*/  LDL.LU R25, [R1+0x4280] ;  /* 0x0042800001197983 */ /* 0x001ea80000300800 */
[----:B--2---:R0:W-:Y:S04]  /*24d30*/  STS.U16 [R28+0xe200], R25 ;  /* 0x00e200191c007388 */ /* 0x0041e80000000400 */
[----:B0-----:R-:W2:Y:S04]  /*24d40*/  LDL.LU R25, [R1+0x427c] ;  /* 0x00427c0001197983 */ /* 0x001ea80000300800 */
[----:B--2---:R0:W-:Y:S04]  /*24d50*/  STS.U16 [R28+0xe300], R25 ;  /* 0x00e300191c007388 */ /* 0x0041e80000000400 */
[----:B0-----:R-:W2:Y:S04]  /*24d60*/  LDL.LU R25, [R1+0x4278] ;  /* 0x0042780001197983 */ /* 0x001ea80000300800 */
[----:B---3--:R-:W-:Y:S04]  /*24d70*/  STS.U16 [R28+0x10100], R26 ;  /* 0x0101001a1c007388 */ /* 0x008fe80000000400 */
[----:B----4-:R-:W-:Y:S04]  /*24d80*/  STS.U16 [R28+0x10200], R27 ;  /* 0x0102001b1c007388 */ /* 0x010fe80000000400 */
[----:B------:R-:W-:Y:S04]  /*24d90*/  STS.U16 [R28+0x10300], R29 ;  /* 0x0103001d1c007388 */ /* 0x000fe80000000400 */
[----:B------:R-:W-:Y:S04]  /*24da0*/  STS.U16 [R28+0x12000], R13 ;  /* 0x0120000d1c007388 */ /* 0x000fe80000000400 */
[----:B--2---:R0:W-:Y:S04]  /*24db0*/  STS.U16 [R28+0x10000], R25 ;  /* 0x010000191c007388 */ /* 0x0041e80000000400 */
[----:B0-----:R-:W2:Y:S01]  /*24dc0*/  LDL.LU R25, [R1+0x4274] ;  /* 0x0042740001197983 */ /* 0x001ea20000300800 */
[----:B------:R-:W3:Y:S02]  /*24dd0*/  LDL.LU R26, [R1+0x4270] ;  /* 0x00427000011a7983 */ /* 0x000ee40000300800 */
[----:B------:R-:W4:Y:S02]  /*24de0*/  LDL.LU R27, [R1+0x426c] ;  /* 0x00426c00011b7983 */ /* 0x000f240000300800 */
[----:B------:R-:W2:Y:S01]  /*24df0*/  LDL.LU R29, [R1+0x4268] ;  /* 0x00426800011d7983 */ /* 0x000ea20000300800 */
[----:B------:R-:W2:Y:S04]  /*24e00*/  LDL.LU R13, [R1+0xb00] ;  /* 0x000b0000010d7983 */ /* 0x000ea80000300800 */
[----:B------:R-:W-:Y:S04]  /*24e10*/  STS.U16 [R28+0x12100], R14 ;  /* 0x0121000e1c007388 */ /* 0x000fe80000000400 */
        /* <DEDUP_REMOVED lines=17> */
[----:B--2---:R0:W-:Y:S04]  /*24f30*/  STL [R1+0x4264], R13 ;  /* 0x0042640d01007387 */ /* 0x0041e80000100800 */
[----:B0-----:R-:W2:Y:S01]  /*24f40*/  LDL.LU R13, [R1+0xb88] ;  /* 0x000b8800010d7983 */ /* 0x001ea20000300800 */
        /* <DEDUP_REMOVED lines=16> */
[----:B------:R-:W2:Y:S03]  /*25050*/  LDL.LU R19, [R1+0x8cc] ;  /* 0x0008cc0001137983 */ /* 0x000ea60000300800 */
[----:B------:R0:W-:Y:S01]  /*25060*/  STS.U16 [R28+0x1c000], R21 ;  /* 0x01c000151c007388 */ /* 0x0001e20000000400 */
[----:B------:R-:W2:Y:S03]  /*25070*/  LDL.LU R20, [R1+0x858] ;  /* 0x0008580001147983 */ /* 0x000ea60000300800 */
[----:B------:R1:W-:Y:S04]  /*25080*/  STS.U16 [R28+0x1c100], R22 ;  /* 0x01c100161c007388 */ /* 0x0003e80000000400 */
[----:B------:R1:W-:Y:S04]  /*25090*/  STS.U16 [R28+0x1c200], R23 ;  /* 0x01c200171c007388 */ /* 0x0003e80000000400 */
[----:B------:R3:W-:Y:S04]  /*250a0*/  STS.U16 [R28+0x1c300], R24 ;  /* 0x01c300181c007388 */ /* 0x0007e80000000400 */
[----:B------:R-:W-:Y:S04]  /*250b0*/  STS.U16 [R28+0x1e000], R29 ;  /* 0x01e0001d1c007388 */ /* 0x000fe80000000400 */
[----:B0-----:R-:W2:Y:S01]  /*250c0*/  LDL.LU R21, [R1+0x854] ;  /* 0x0008540001157983 */ /* 0x001ea20000300800 */
[----:B-1----:R-:W2:Y:S02]  /*250d0*/  LDL.LU R22, [R1+0x850] ;  /* 0x0008500001167983 */ /* 0x002ea40000300800 */
[----:B------:R-:W2:Y:S01]  /*250e0*/  LDL.LU R23, [R1+0x84c] ;  /* 0x00084c0001177983 */ /* 0x000ea20000300800 */
[----:B---3--:R-:W3:Y:S01]  /*250f0*/  LDL.LU R24, [R1+0x44c] ;  /* 0x00044c0001187983 */ /* 0x008ee20000300800 */
[----:B------:R0:W-:Y:S03]  /*25100*/  STL [R1+0x4194], R29 ;  /* 0x0041941d01007387 */ /* 0x0001e60000100800 */
[----:B----4-:R-:W-:Y:S04]  /*25110*/  STS.U16 [R28+0x1e100], R27 ;  /* 0x01e1001b1c007388 */ /* 0x010fe80000000400 */
[----:B------:R-:W-:Y:S04]  /*25120*/  STS.U16 [R28+0x1e200], R26 ;  /* 0x01e2001a1c007388 */ /* 0x000fe80000000400 */
[----:B------:R-:W-:Y:S04]  /*25130*/  STS.U16 [R28+0x1e300], R25 ;  /* 0x01e300191c007388 */ /* 0x000fe80000000400 */
[----:B------:R1:W-:Y:S04]  /*25140*/  STS.U16 [R28+0x12300], R0 ;  /* 0x012300001c007388 */ /* 0x0003e80000000400 */
[----:B0-----:R-:W4:Y:S01]  /*25150*/  LDL.LU R29, [R1+0xb04] ;  /* 0x000b0400011d7983 */ /* 0x001f220000300800 */
[----:B------:R0:W-:Y:S01]  /*25160*/  STL [R1+0x4198], R27 ;  /* 0x0041981b01007387 */ /* 0x0001e20000100800 */
[----:B-1----:R-:W-:-:S02]  /*25170*/  LOP3.LUT R0, R28, 0x10, RZ, 0x3c, !PT ;  /* 0x000000101c007812 */ /* 0x002fc400078e3cff */
[----:B0-----:R-:W3:Y:S01]  /*25180*/  LDL.LU R27, [R1+0xb08] ;  /* 0x000b0800011b7983 */ /* 0x001ee20000300800 */
[----:B------:R0:W-:Y:S03]  /*25190*/  STL [R1+0x419c], R26 ;  /* 0x00419c1a01007387 */ /* 0x0001e60000100800 */
[----:B0-----:R-:W3:Y:S01]  /*251a0*/  LDL.LU R26, [R1+0xb7c] ;  /* 0x000b7c00011a7983 */ /* 0x001ee20000300800 */
[----:B------:R0:W-:Y:S03]  /*251b0*/  STL [R1+0x41a4], R25 ;  /* 0x0041a41901007387 */ /* 0x0001e60000100800 */
[----:B0-----:R-:W3:Y:S01]  /*251c0*/  LDL.LU R25, [R1+0xb80] ;  /* 0x000b800001197983 */ /* 0x001ee20000300800 */
[----:B------:R0:W-:Y:S03]  /*251d0*/  STL [R1+0x41a0], R28 ;  /* 0x0041a01c01007387 */ /* 0x0001e60000100800 */
[----:B0-----:R-:W3:Y:S04]  /*251e0*/  LDL.LU R28, [R1+0xb84] ;  /* 0x000b8400011c7983 */ /* 0x001ee80000300800 */
[----:B--2---:R0:W-:Y:S04]  /*251f0*/  STS.U16 [R0+0x400], R13 ;  /* 0x0004000d00007388 */ /* 0x0041e80000000400 */
[----:B0-----:R-:W2:Y:S04]  /*25200*/  LDL.LU R13, [R1+0x4264] ;  /* 0x00426400010d7983 */ /* 0x001ea80000300800 */
[----:B---3--:R-:W-:Y:S01]  /*25210*/  STS.U16 [R0+0x500], R28 ;  /* 0x0005001c00007388 */ /* 0x008fe20000000400 */
[----:B------:R-:W-:Y:S02]  /*25220*/  STS.U16 [R0+0x600], R25 ;  /* 0x0006001900007388 */ /* 0x000fe40000000400 */
[----:B------:R-:W-:Y:S02]  /*25230*/  STS.U16 [R0+0x700], R26 ;  /* 0x0007001a00007388 */ /* 0x000fe40000000400 */
[----:B------:R-:W-:Y:S01]  /*25240*/  STS.U16 [R0+0x2400], R27 ;  /* 0x0024001b00007388 */ /* 0x000fe20000000400 */
[----:B----4-:R-:W-:Y:S04]  /*25250*/  STS.U16 [R0+0x2500], R29 ;  /* 0x0025001d00007388 */ /* 0x010fe80000000400 */
[----:B--2---:R-:W-:Y:S01]  /*25260*/  STS.U16 [R0+0x2600], R13 ;  /* 0x0026000d00007388 */ /* 0x004fe20000000400 */
[----:B------:R-:W-:Y:S02]  /*25270*/  STS.U16 [R0+0x2700], R14 ;  /* 0x0027000e00007388 */ /* 0x000fe40000000400 */
[----:B------:R-:W-:Y:S02]  /*25280*/  STS.U16 [R0+0x4400], R15 ;  /* 0x0044000f00007388 */ /* 0x000fe40000000400 */
[----:B------:R-:W-:Y:S01]  /*25290*/  STS.U16 [R0+0x4500], R2 ;  /* 0x0045000200007388 */ /* 0x000fe20000000400 */
[----:B------:R-:W-:Y:S01]  /*252a0*/  STS.U16 [R0+0x4600], R3 ;  /* 0x0046000300007388 */ /* 0x000fe20000000400 */
        /* <DEDUP_REMOVED lines=12> */
[----:B------:R0:W-:Y:S02]  /*25370*/  STS.U16 [R0+0xa700], R19 ;  /* 0x00a7001300007388 */ /* 0x0001e40000000400 */
[----:B------:R-:W-:Y:S02]  /*25380*/  STS.U16 [R0+0xc400], R20 ;  /* 0x00c4001400007388 */ /* 0x000fe40000000400 */
[----:B------:R1:W-:Y:S01]  /*25390*/  STS.U16 [R0+0xc500], R21 ;  /* 0x00c5001500007388 */ /* 0x0003e20000000400 */
[----:B0-----:R-:W2:Y:S01]  /*253a0*/  LDL.LU R19, [R1+0x448] ;  /* 0x0004480001137983 */ /* 0x001ea20000300800 */
[----:B-1----:R-:W3:Y:S03]  /*253b0*/  LDL.LU R21, [R1+0x3ac] ;  /* 0x0003ac0001157983 */ /* 0x002ee60000300800 */
[----:B---3--:R0:W-:Y:S04]  /*253c0*/  STL [R1+0x425c], R21 ;  /* 0x00425c1501007387 */ /* 0x0081e80000100800 */
[----:B0-----:R-:W3:Y:S04]  /*253d0*/  LDL.LU R21, [R1+0x440] ;  /* 0x0004400001157983 */ /* 0x001ee80000300800 */
[----:B------:R-:W-:Y:S01]  /*253e0*/  STS.U16 [R0+0xc600], R22 ;  /* 0x00c6001600007388 */ /* 0x000fe20000000400 */
[----:B------:R-:W-:Y:S02]  /*253f0*/  STS.U16 [R0+0xc700], R23 ;  /* 0x00c7001700007388 */ /* 0x000fe40000000400 */
[----:B------:R-:W-:Y:S01]  /*25400*/  STS.U16 [R0+0xe400], R24 ;  /* 0x00e4001800007388 */ /* 0x000fe20000000400 */
[----:B---3--:R0:W-:Y:S04]  /*25410*/  STL [R1+0x4260], R21 ;  /* 0x0042601501007387 */ /* 0x0081e80000100800 */
[----:B0-----:R-:W3:Y:S01]  /*25420*/  LDL.LU R21, [R1+0x444] ;  /* 0x0004440001157983 */ /* 0x001ee20000300800 */
[----:B------:R-:W4:Y:S02]  /*25430*/  LDL.LU R22, [R1+0x3a8] ;  /* 0x0003a80001167983 */ /* 0x000f240000300800 */
[----:B------:R-:W4:Y:S02]  /*25440*/  LDL.LU R23, [R1+0x3a4] ;  /* 0x0003a40001177983 */ /* 0x000f240000300800 */
[----:B------:R-:W4:Y:S01]  /*25450*/  LDL.LU R24, [R1+0x3a0] ;  /* 0x0003a00001187983 */ /* 0x000f220000300800 */
[----:B------:R-:W4:Y:S01]  /*25460*/  LDL.LU R28, [R1+0x2ec] ;  /* 0x0002ec00011c7983 */ /* 0x000f220000300800 */
        /* <DEDUP_REMOVED lines=21> */
[----:B------:R-:W4:Y:S01]  /*255c0*/  LDL.LU R20, [R1+0x44] ;  /* 0x0000440001147983 */ /* 0x000f220000300800 */
[----:B--2---:R0:W-:Y:S04]  /*255d0*/  STS.U16 [R0+0xe500], R19 ;  /* 0x00e5001300007388 */ /* 0x0041e80000000400 */
[----:B0-----:R-:W3:Y:S04]  /*255e0*/  LDL.LU R19, [R1+0x40] ;  /* 0x0000400001137983 */ /* 0x001ee80000300800 */
[----:B---3--:R0:W-:Y:S04]  /*255f0*/  STS.U16 [R0+0xe600], R21 ;  /* 0x00e6001500007388 */ /* 0x0081e80000000400 */
[----:B0-----:R-:W3:Y:S04]  /*25600*/  LDL.LU R21, [R1+0x4260] ;  /* 0x0042600001157983 */ /* 0x001ee80000300800 */
[----:B---3--:R0:W-:Y:S04]  /*25610*/  STS.U16 [R0+0xe700], R21 ;  /* 0x00e7001500007388 */ /* 0x0081e80000000400 */
[----:B0-----:R-:W3:Y:S04]  /*25620*/  LDL.LU R21, [R1+0x425c] ;  /* 0x00425c0001157983 */ /* 0x001ee80000300800 */
[----:B---3--:R0:W-:Y:S01]  /*25630*/  STS.U16 [R0+0x10400], R21 ;  /* 0x0104001500007388 */ /* 0x0081e20000000400 */
[----:B----4-:R1:W-:Y:S02]  /*25640*/  STS.U16 [R0+0x10500], R22 ;  /* 0x0105001600007388 */ /* 0x0103e40000000400 */
[----:B------:R3:W-:Y:S02]  /*25650*/  STS.U16 [R0+0x10600], R23 ;  /* 0x0106001700007388 */ /* 0x0007e40000000400 */
[----:B------:R4:W-:Y:S01]  /*25660*/  STS.U16 [R0+0x10700], R24 ;  /* 0x0107001800007388 */ /* 0x0009e20000000400 */
[----:B0-----:R-:W2:Y:S01]  /*25670*/  LDL.LU R21, [R1+0x4258] ;  /* 0x0042580001157983 */ /* 0x001ea20000300800 */
[----:B-1----:R-:W2:Y:S02]  /*25680*/  LDL.LU R22, [R1+0x4254] ;  /* 0x0042540001167983 */ /* 0x002ea40000300800 */
[----:B---3--:R-:W3:Y:S02]  /*25690*/  LDL.LU R23, [R1+0x4250] ;  /* 0x0042500001177983 */ /* 0x008ee40000300800 */
[----:B----4-:R-:W4:Y:S01]  /*256a0*/  LDL.LU R24, [R1+0x424c] ;  /* 0x00424c0001187983 */ /* 0x010f220000300800 */
        /* <DEDUP_REMOVED lines=24> */
[----:B----4-:R-:W-:Y:S04]  /*25830*/  STS.U16 [R0+0x1e400], R24 ;  /* 0x01e4001800007388 */ /* 0x010fe80000000400 */
[----:B------:R-:W-:Y:S01]  /*25840*/  STL [R1+0x41a8], R24 ;  /* 0x0041a81801007387 */ /* 0x000fe20000100800 */
[----:B---3--:R-:W-:Y:S02]  /*25850*/  STS.U16 [R0+0x1e500], R23 ;  /* 0x01e5001700007388 */ /* 0x008fe40000000400 */
[----:B------:R0:W-:Y:S02]  /*25860*/  STL [R1+0x41ac], R23 ;  /* 0x0041ac1701007387 */ /* 0x0001e40000100800 */
[----:B0-----:R-:W3:Y:S04]  /*25870*/  LDL.LU R23, [R1+0xb6c] ;  /* 0x000b6c0001177983 */ /* 0x001ee80000300800 */
[----:B------:R-:W0:Y:S01]  /*25880*/  S2R R20, SR_TID.X ;  /* 0x0000000000147919 */ /* 0x000e220000002100 */
[----:B--2---:R-:W-:Y:S03]  /*25890*/  STS.U16 [R0+0x1e600], R22 ;  /* 0x01e6001600007388 */ /* 0x004fe60000000400 */
[----:B---3--:R1:W-:Y:S04]  /*258a0*/  STL [R1+0x4244], R23 ;  /* 0x0042441701007387 */ /* 0x0083e80000100800 */
[----:B-1----:R-:W2:Y:S01]  /*258b0*/  LDL.LU R23, [R1+0xb78] ;  /* 0x000b780001177983 */ /* 0x002ea20000300800 */
[----:B0-----:R-:W-:-:S05]  /*258c0*/  LOP3.LUT R20, R20, 0x7f, RZ, 0xc0, !PT ;  /* 0x0000007f14147812 */ /* 0x001fca00078ec0ff */
[----:B------:R-:W-:Y:S02]  /*258d0*/  IMAD.SHL.U32 R0, R20, 0x2, RZ ;  /* 0x0000000214007824 */ /* 0x000fe400078e00ff */
[----:B------:R-:W0:Y:S04]  /*258e0*/  S2R R20, SR_TID.X ;  /* 0x0000000000147919 */ /* 0x000e280000002100 */
[----:B--2---:R0:W-:Y:S01]  /*258f0*/  STL [R1+0x4248], R23 ;  /* 0x0042481701007387 */ /* 0x0041e20000100800 */
[----:B------:R-:W2:Y:S02]  /*25900*/  LDL.LU R24, [R1+0xaf8] ;  /* 0x000af80001187983 */ /* 0x000ea40000300800 */
[----:B------:R-:W3:Y:S02]  /*25910*/  LDL.LU R28, [R1+0xaf4] ;  /* 0x000af400011c7983 */ /* 0x000ee40000300800 */
[----:B------:R-:W4:Y:S01]  /*25920*/  LDL.LU R25, [R1+0xaf0] ;  /* 0x000af00001197983 */ /* 0x000f220000300800 */
        /* <DEDUP_REMOVED lines=9> */
[----:B0-----:R-:W-:Y:S01]  /*259c0*/  LOP3.LUT R23, R20, 0x7f, RZ, 0xc0, !PT ;  /* 0x0000007f14177812 */ /* 0x001fe200078ec0ff */
[----:B------:R-:W2:Y:S02]  /*259d0*/  LDL.LU R5, [R1+0x94c] ;  /* 0x00094c0001057983 */ /* 0x000ea40000300800 */
[----:B------:R-:W2:Y:S01]  /*259e0*/  LDL.LU R6, [R1+0x948] ;  /* 0x0009480001067983 */ /* 0x000ea20000300800 */
[----:B------:R-:W2:Y:S01]  /*259f0*/  LDL.LU R7, [R1+0x944] ;  /* 0x0009440001077983 */ /* 0x000ea20000300800 */
[----:B------:R-:W2:Y:S02]  /*25a00*/  LDL.LU R8, [R1+0x940] ;  /* 0x0009400001087983 */ /* 0x000ea40000300800 */
[----:B------:R-:W2:Y:S02]  /*25a10*/  LDL.LU R9, [R1+0x8c8] ;  /* 0x0008c80001097983 */ /* 0x000ea40000300800 */
[----:B------:R-:W-:Y:S01]  /*25a20*/  IMAD.SHL.U32 R23, R23, 0x2, RZ ;  /* 0x0000000217177824 */ /* 0x000fe200078e00ff */
[----:B------:R-:W2:Y:S01]  /*25a30*/  LDL.LU R10, [R1+0x8c4] ;  /* 0x0008c400010a7983 */ /* 0x000ea20000300800 */
[----:B------:R-:W2:Y:S02]  /*25a40*/  LDL.LU R11, [R1+0x8c0] ;  /* 0x0008c000010b7983 */ /* 0x000ea40000300800 */
[----:B------:R-:W2:Y:S02]  /*25a50*/  LDL.LU R12, [R1+0x8bc] ;  /* 0x0008bc00010c7983 */ /* 0x000ea40000300800 */
[----:B------:R-:W2:Y:S01]  /*25a60*/  LDL.LU R16, [R1+0x848] ;  /* 0x0008480001107983 */ /* 0x000ea20000300800 */
[----:B------:R-:W2:Y:S01]  /*25a70*/  LDL.LU R17, [R1+0x844] ;  /* 0x0008440001117983 */ /* 0x000ea20000300800 */
[----:B------:R-:W-:Y:S01]  /*25a80*/  LOP3.LUT R23, R23, 0x10, RZ, 0x3c, !PT ;  /* 0x0000001017177812 */ /* 0x000fe200078e3cff */
[----:B------:R-:W2:Y:S02]  /*25a90*/  LDL.LU R18, [R1+0x840] ;  /* 0x0008400001127983 */ /* 0x000ea40000300800 */
[----:B------:R-:W2:Y:S01]  /*25aa0*/  LDL.LU R19, [R1+0x83c] ;  /* 0x00083c0001137983 */ /* 0x000ea20000300800 */
[----:B------:R-:W2:Y:S01]  /*25ab0*/  LDL.LU R20, [R1+0x43c] ;  /* 0x00043c0001147983 */ /* 0x000ea20000300800 */
[----:B------:R0:W-:Y:S03]  /*25ac0*/  STL [R1+0x41b0], R22 ;  /* 0x0041b01601007387 */ /* 0x0001e60000100800 */
[----:B------:R1:W-:Y:S04]  /*25ad0*/  STS.U16 [R23+0x1e700], R21 ;  /* 0x01e7001517007388 */ /* 0x0003e80000000400 */
[----:B0-----:R-:W2:Y:S01]  /*25ae0*/  LDL.LU R22, [R1+0xb70] ;  /* 0x000b700001167983 */ /* 0x001ea20000300800 */
[----:B-1----:R-:W2:Y:S01]  /*25af0*/  LDL.LU R23, [R1+0x4248] ;  /* 0x0042480001177983 */ /* 0x002ea20000300800 */
[----:B------:R-:W-:Y:S01]  /*25b00*/  LOP3.LUT R0, R0, 0x20, RZ, 0x3c, !PT ;  /* 0x0000002000007812 */ /* 0x000fe200078e3cff */
[----:B------:R0:W-:Y:S02]  /*25b10*/  STL [R1+0x41b4], R21 ;  /* 0x0041b41501007387 */ /* 0x0001e40000100800 */
[----:B0-----:R-:W3:Y:S04]  /*25b20*/  LDL.LU R21, [R1+0xb74] ;  /* 0x000b740001157983 */ /* 0x001ee80000300800 */
[----:B--2---:R0:W-:Y:S04]  /*25b30*/  STS.U16 [R0+0x800], R23 ;  /* 0x0008001700007388 */ /* 0x0041e80000000400 */
[----:B0-----:R-:W2:Y:S04]  /*25b40*/  LDL.LU R23, [R1+0x4244] ;  /* 0x0042440001177983 */ /* 0x001ea80000300800 */
[----:B---3--:R-:W-:Y:S01]  /*25b50*/  STS.U16 [R0+0x900], R21 ;  /* 0x0009001500007388 */ /* 0x008fe20000000400 */
[----:B------:R-:W-:Y:S03]  /*25b60*/  STS.U16 [R0+0xa00], R22 ;  /* 0x000a001600007388 */ /* 0x000fe60000000400 */
[----:B--2---:R-:W-:Y:S01]  /*25b70*/  STS.U16 [R0+0xb00], R23 ;  /* 0x000b001700007388 */ /* 0x004fe20000000400 */
[----:B------:R-:W-:Y:S02]  /*25b80*/  STS.U16 [R0+0x2800], R24 ;  /* 0x0028001800007388 */ /* 0x000fe40000000400 */
[----:B------:R-:W-:Y:S02]  /*25b90*/  STS.U16 [R0+0x2900], R28 ;  /* 0x0029001c00007388 */ /* 0x000fe40000000400 */
[----:B----4-:R-:W-:Y:S01]  /*25ba0*/  STS.U16 [R0+0x2a00], R25 ;  /* 0x002a001900007388 */ /* 0x010fe20000000400 */
        /* <DEDUP_REMOVED lines=16> */
[----:B------:R0:W-:Y:S01]  /*25cb0*/  STS.U16 [R0+0xab00], R12 ;  /* 0x00ab000c00007388 */ /* 0x0001e20000000400 */
[----:B------:R-:W-:Y:S02]  /*25cc0*/  STS.U16 [R0+0xc800], R16 ;  /* 0x00c8001000007388 */ /* 0x000fe40000000400 */
[----:B------:R1:W-:Y:S01]  /*25cd0*/  STS.U16 [R0+0xc900], R17 ;  /* 0x00c9001100007388 */ /* 0x0003e20000000400 */
[----:B0-----:R-:W2:Y:S01]  /*25ce0*/  LDL.LU R12, [R1+0x438] ;  /* 0x00043800010c7983 */ /* 0x001ea20000300800 */
[----:B-1----:R-:W3:Y:S03]  /*25cf0*/  LDL.LU R17, [R1+0x39c] ;  /* 0x00039c0001117983 */ /* 0x002ee60000300800 */
[----:B---3--:R0:W-:Y:S04]  /*25d00*/  STL [R1+0x423c], R17 ;  /* 0x00423c1101007387 */ /* 0x0081e80000100800 */
[----:B0-----:R-:W3:Y:S01]  /*25d10*/  LDL.LU R17, [R1+0x430] ;  /* 0x0004300001117983 */ /* 0x001ee20000300800 */
[----:B------:R-:W-:Y:S02]  /*25d20*/  STS.U16 [R0+0xca00], R18 ;  /* 0x00ca001200007388 */ /* 0x000fe40000000400 */
        /* <DEDUP_REMOVED lines=73> */
[----:B------:R-:W0:Y:S04]  /*261c0*/  S2R R16, SR_TID.X ;  /* 0x0000000000107919 */ /* 0x000e280000002100 */
[----:B---3--:R1:W-:Y:S04]  /*261d0*/  STL [R1+0x4224], R19 ;  /* 0x0042241301007387 */ /* 0x0083e80000100800 */
[----:B-1----:R-:W3:Y:S01]  /*261e0*/  LDL.LU R19, [R1+0xb68] ;  /* 0x000b680001137983 */ /* 0x002ee20000300800 */
[----:B0-----:R-:W-:-:S05]  /*261f0*/  LOP3.LUT R16, R16, 0x7f, RZ, 0xc0, !PT ;  /* 0x0000007f10107812 */ /* 0x001fca00078ec0ff */
[----:B------:R-:W-:Y:S02]  /*26200*/  IMAD.SHL.U32 R3, R16, 0x2, RZ ;  /* 0x0000000210037824 */ /* 0x000fe400078e00ff */
[----:B------:R-:W0:Y:S04]  /*26210*/  S2R R16, SR_TID.X ;  /* 0x0000000000107919 */ /* 0x000e280000002100 */
[----:B--2---:R-:W-:Y:S04]  /*26220*/  STS.U16 [R0+0x1ea00], R18 ;  /* 0x01ea001200007388 */ /* 0x004fe80000000400 */
[----:B---3--:R0:W-:Y:S01]  /*26230*/  STL [R1+0x4228], R19 ;  /* 0x0042281301007387 */ /* 0x0081e20000100800 */
        /* <DEDUP_REMOVED lines=53> */
[----:B------:R0:W-:Y:S02]  /*26590*/  STS.U16 [R3+0x8d00], R0 ;  /* 0x008d000003007388 */ /* 0x0001e40000000400 */
[----:B0-----:R-:W2:Y:S04]  /*265a0*/  LDL.LU R0, [R1+0x38c] ;  /* 0x00038c0001007983 */ /* 0x001ea80000300800 */
[----:B--2---:R0:W-:Y:S04]  /*265b0*/  STL [R1+0x4218], R0 ;  /* 0x0042180001007387 */ /* 0x0041e80000100800 */
[----:B0-----:R-:W2:Y:S04]  /*265c0*/  LDL.LU R0, [R1+0x420] ;  /* 0x0004200001007983 */ /* 0x001ea80000300800 */
[----:B--2---:R0:W-:Y:S04]  /*265d0*/  STL [R1+0x421c], R0 ;  /* 0x00421c0001007387 */ /* 0x0041e80000100800 */
[----:B0-----:R-:W2:Y:S01]  /*265e0*/  LDL.LU R0, [R1+0x424] ;  /* 0x0004240001007983 */ /* 0x001ea20000300800 */
        /* <DEDUP_REMOVED lines=40> */
[----:B--2---:R0:W-:Y:S04]  /*26870*/  STS.U16 [R3+0xed00], R0 ;  /* 0x00ed000003007388 */ /* 0x0041e80000000400 */
[----:B0-----:R-:W2:Y:S04]  /*26880*/  LDL.LU R0, [R1+0x4220] ;  /* 0x0042200001007983 */ /* 0x001ea80000300800 */
[----:B--2---:R0:W-:Y:S04]  /*26890*/  STS.U16 [R3+0xee00], R0 ;  /* 0x00ee000003007388 */ /* 0x0041e80000000400 */
[----:B0-----:R-:W2:Y:S04]  /*268a0*/  LDL.LU R0, [R1+0x421c] ;  /* 0x00421c0001007983 */ /* 0x001ea80000300800 */
[----:B--2---:R0:W-:Y:S04]  /*268b0*/  STS.U16 [R3+0xef00], R0 ;  /* 0x00ef000003007388 */ /* 0x0041e80000000400 */
[----:B0-----:R-:W2:Y:S04]  /*268c0*/  LDL.LU R0, [R1+0x4218] ;  /* 0x0042180001007983 */ /* 0x001ea80000300800 */
[----:B--2---:R0:W-:Y:S01]  /*268d0*/  STS.U16 [R3+0x10c00], R0 ;  /* 0x010c000003007388 */ /* 0x0041e20000000400 */
[----:B---3--:R1:W-:Y:S02]  /*268e0*/  STS.U16 [R3+0x10d00], R10 ;  /* 0x010d000a03007388 */ /* 0x0083e40000000400 */
[----:B----4-:R2:W-:Y:S02]  /*268f0*/  STS.U16 [R3+0x10e00], R11 ;  /* 0x010e000b03007388 */ /* 0x0105e40000000400 */
[----:B------:R3:W-:Y:S01]  /*26900*/  STS.U16 [R3+0x10f00], R12 ;  /* 0x010f000c03007388 */ /* 0x0007e20000000400 */
[----:B------:R3:W-:Y:S04]  /*26910*/  STS.U16 [R3+0x12c00], R16 ;  /* 0x012c001003007388 */ /* 0x0007e80000000400 */
[----:B0-----:R-:W4:Y:S01]  /*26920*/  LDL.LU R0, [R1+0x4214] ;  /* 0x0042140001007983 */ /* 0x001f220000300800 */
[----:B-1----:R-:W4:Y:S02]  /*26930*/  LDL.LU R10, [R1+0x4210] ;  /* 0x00421000010a7983 */ /* 0x002f240000300800 */
[----:B--2---:R-:W2:Y:S02]  /*26940*/  LDL.LU R11, [R1+0x420c] ;  /* 0x00420c00010b7983 */ /* 0x004ea40000300800 */
[----:B---3--:R-:W3:Y:S01]  /*26950*/  LDL.LU R12, [R1+0x4208] ;  /* 0x00420800010c7983 */ /* 0x008ee20000300800 */
[----:B------:R-:W2:Y:S04]  /*26960*/  LDL.LU R16, [R1+0x4204] ;  /* 0x0042040001107983 */ /* 0x000ea80000300800 */
[----:B------:R0:W-:Y:S01]  /*26970*/  STS.U16 [R3+0x12d00], R17 ;  /* 0x012d001103007388 */ /* 0x0001e20000000400 */
[----:B------:R1:W-:Y:S02]  /*26980*/  STS.U16 [R3+0x12e00], R18 ;  /* 0x012e001203007388 */ /* 0x0003e40000000400 */
[----:B------:R1:W-:Y:S02]  /*26990*/  STS.U16 [R3+0x12f00], R19 ;  /* 0x012f001303007388 */ /* 0x0003e40000000400 */
[----:B------:R1:W-:Y:S01]  /*269a0*/  STS.U16 [R3+0x14c00], R20 ;  /* 0x014c001403007388 */ /* 0x0003e20000000400 */
[----:B------:R1:W-:Y:S01]  /*269b0*/  STS.U16 [R3+0x14d00], R21 ;  /* 0x014d001503007388 */ /* 0x0003e20000000400 */
[----:B------:R1:W-:Y:S02]  /*269c0*/  STS.U16 [R3+0x14e00], R22 ;  /* 0x014e001603007388 */ /* 0x0003e40000000400 */
[----:B------:R-:W-:Y:S02]  /*269d0*/  STS.U16 [R3+0x14f00], R23 ;  /* 0x014f001703007388 */ /* 0x000fe40000000400 */
[----:B------:R-:W-:Y:S01]  /*269e0*/  STS.U16 [R3+0x16c00], R24 ;  /* 0x016c001803007388 */ /* 0x000fe20000000400 */
[----:B------:R-:W-:Y:S01]  /*269f0*/  STS.U16 [R3+0x16d00], R28 ;  /* 0x016d001c03007388 */ /* 0x000fe20000000400 */
[----:B------:R-:W-:Y:S02]  /*26a00*/  STS.U16 [R3+0x16e00], R25 ;  /* 0x016e001903007388 */ /* 0x000fe40000000400 */
[----:B------:R-:W-:Y:S01]  /*26a10*/  STS.U16 [R3+0x16f00], R26 ;  /* 0x016f001a03007388 */ /* 0x000fe20000000400 */
[----:B0-----:R-:W3:Y:S01]  /*26a20*/  LDL.LU R17, [R1+0xb58] ;  /* 0x000b580001117983 */ /* 0x001ee20000300800 */
[----:B------:R-:W-:Y:S02]  /*26a30*/  STS.U16 [R3+0x18c00], R27 ;  /* 0x018c001b03007388 */ /* 0x000fe40000000400 */
[----:B-1----:R-:W3:Y:S01]  /*26a40*/  LDL.LU R18, [R1+0xb54] ;  /* 0x000b540001127983 */ /* 0x002ee20000300800 */
[----:B------:R-:W-:Y:S04]  /*26a50*/  STS.U16 [R3+0x18d00], R29 ;  /* 0x018d001d03007388 */ /* 0x000fe80000000400 */
[----:B------:R-:W3:Y:S04]  /*26a60*/  LDL.LU R19, [R1+0xb50] ;  /* 0x000b500001137983 */ /* 0x000ee80000300800 */
[----:B------:R0:W-:Y:S01]  /*26a70*/  STS.U16 [R3+0x18e00], R13 ;  /* 0x018e000d03007388 */ /* 0x0001e20000000400 */
[----:B------:R-:W3:Y:S02]  /*26a80*/  LDL.LU R20, [R1+0xb4c] ;  /* 0x000b4c0001147983 */ /* 0x000ee40000300800 */
[----:B------:R-:W-:Y:S02]  /*26a90*/  STS.U16 [R3+0x18f00], R14 ;  /* 0x018f000e03007388 */ /* 0x000fe40000000400 */
[----:B------:R-:W3:Y:S01]  /*26aa0*/  LDL.LU R21, [R1+0xad8] ;  /* 0x000ad80001157983 */ /* 0x000ee20000300800 */
[----:B------:R1:W-:Y:S04]  /*26ab0*/  STS.U16 [R3+0x1ac00], R15 ;  /* 0x01ac000f03007388 */ /* 0x0003e80000000400 */
[----:B------:R-:W3:Y:S01]  /*26ac0*/  LDL.LU R22, [R1+0xad4] ;  /* 0x000ad40001167983 */ /* 0x000ee20000300800 */
[----:B------:R1:W-:Y:S02]  /*26ad0*/  STS.U16 [R3+0x1ad00], R2 ;  /* 0x01ad000203007388 */ /* 0x0003e40000000400 */
[----:B------:R-:W-:Y:S02]  /*26ae0*/  STS.U16 [R3+0x1ae00], R4 ;  /* 0x01ae000403007388 */ /* 0x000fe40000000400 */
[----:B------:R-:W-:Y:S01]  /*26af0*/  STS.U16 [R3+0x1af00], R5 ;  /* 0x01af000503007388 */ /* 0x000fe20000000400 */
[----:B0-----:R-:W3:Y:S04]  /*26b00*/  LDL.LU R13, [R1+0xad0] ;  /* 0x000ad000010d7983 */ /* 0x001ee80000300800 */
[----:B------:R-:W-:Y:S04]  /*26b10*/  STS.U16 [R3+0x1cc00], R6 ;  /* 0x01cc000603007388 */ /* 0x000fe80000000400 */
[----:B-1----:R-:W3:Y:S01]  /*26b20*/  LDL.LU R15, [R1+0xacc] ;  /* 0x000acc00010f7983 */ /* 0x002ee20000300800 */
[----:B------:R-:W-:Y:S03]  /*26b30*/  STS.U16 [R3+0x1cd00], R7 ;  /* 0x01cd000703007388 */ /* 0x000fe60000000400 */
[----:B------:R-:W3:Y:S01]  /*26b40*/  LDL.LU R2, [R1+0xa4c] ;  /* 0x000a4c0001027983 */ /* 0x000ee20000300800 */
[----:B------:R-:W-:Y:S02]  /*26b50*/  STS.U16 [R3+0x1ce00], R8 ;  /* 0x01ce000803007388 */ /* 0x000fe40000000400 */
[----:B------:R-:W-:Y:S01]  /*26b60*/  STS.U16 [R3+0x1cf00], R9 ;  /* 0x01cf000903007388 */ /* 0x000fe20000000400 */
[----:B----4-:R-:W-:Y:S01]  /*26b70*/  LOP3.LUT R0, R0, 0x7f, RZ, 0xc0, !PT ;  /* 0x0000007f00007812 */ /* 0x010fe200078ec0ff */
[----:B--2---:R-:W-:Y:S01]  /*26b80*/  STL [R1+0x41d8], R16 ;  /* 0x0041d81001007387 */ /* 0x004fe20000100800 */
[----:B---3--:R-:W-:Y:S03]  /*26b90*/  STL [R1+0x41dc], R12 ;  /* 0x0041dc0c01007387 */ /* 0x008fe60000100800 */
[----:B------:R-:W-:Y:S01]  /*26ba0*/  STL [R1+0x41e4], R11 ;  /* 0x0041e40b01007387 */ /* 0x000fe20000100800 */
[----:B------:R-:W2:Y:S03]  /*26bb0*/  LDL.LU R23, [R1+0xa48] ;  /* 0x000a480001177983 */ /* 0x000ea60000300800 */
[----:B------:R0:W-:Y:S04]  /*26bc0*/  STS.U16 [R3+0x1ec00], R16 ;  /* 0x01ec001003007388 */ /* 0x0001e80000000400 */
[----:B------:R-:W3:Y:S01]  /*26bd0*/  LDL.LU R24, [R1+0xa44] ;  /* 0x000a440001187983 */ /* 0x000ee20000300800 */
[----:B------:R-:W4:Y:S02]  /*26be0*/  LDL.LU R28, [R1+0xa40] ;  /* 0x000a4000011c7983 */ /* 0x000f240000300800 */
[----:B------:R-:W4:Y:S02]  /*26bf0*/  LDL.LU R25, [R1+0x9bc] ;  /* 0x0009bc0001197983 */ /* 0x000f240000300800 */
[----:B------:R-:W4:Y:S01]  /*26c00*/  LDL.LU R26, [R1+0x9b8] ;  /* 0x0009b800011a7983 */ /* 0x000f220000300800 */
[----:B------:R-:W4:Y:S01]  /*26c10*/  LDL.LU R27, [R1+0x9b4] ;  /* 0x0009b400011b7983 */ /* 0x000f220000300800 */
[----:B------:R-:W4:Y:S02]  /*26c20*/  LDL.LU R29, [R1+0x9b0] ;  /* 0x0009b000011d7983 */ /* 0x000f240000300800 */
[----:B------:R-:W4:Y:S02]  /*26c30*/  LDL.LU R14, [R1+0x92c] ;  /* 0x00092c00010e7983 */ /* 0x000f240000300800 */
[----:B0-----:R-:W-:Y:S01]  /*26c40*/  IMAD.SHL.U32 R16, R0, 0x2, RZ ;  /* 0x0000000200107824 */ /* 0x001fe200078e00ff */
[----:B------:R-:W4:Y:S01]  /*26c50*/  LDL.LU R3, [R1+0x928] ;  /* 0x0009280001037983 */ /* 0x000f220000300800 */
[----:B------:R-:W4:Y:S02]  /*26c60*/  LDL.LU R4, [R1+0x924] ;  /* 0x0009240001047983 */ /* 0x000f240000300800 */
[----:B------:R-:W4:Y:S02]  /*26c70*/  LDL.LU R5, [R1+0x920] ;  /* 0x0009200001057983 */ /* 0x000f240000300800 */
[----:B------:R-:W4:Y:S01]  /*26c80*/  LDL.LU R6, [R1+0x8a8] ;  /* 0x0008a80001067983 */ /* 0x000f220000300800 */
[----:B------:R-:W-:Y:S01]  /*26c90*/  LOP3.LUT R16, R16, 0x30, RZ, 0x3c, !PT ;  /* 0x0000003010107812 */ /* 0x000fe200078e3cff */
[----:B------:R-:W4:Y:S01]  /*26ca0*/  LDL.LU R7, [R1+0x8a4] ;  /* 0x0008a40001077983 */ /* 0x000f220000300800 */
[----:B------:R-:W4:Y:S02]  /*26cb0*/  LDL.LU R8, [R1+0x8a0] ;  /* 0x0008a00001087983 */ /* 0x000f240000300800 */
[----:B------:R-:W4:Y:S01]  /*26cc0*/  LDL.LU R9, [R1+0x89c] ;  /* 0x00089c0001097983 */ /* 0x000f220000300800 */
[----:B------:R-:W-:Y:S01]  /*26cd0*/  STS.U16 [R16+0x1ed00], R12 ;  /* 0x01ed000c10007388 */ /* 0x000fe20000000400 */
[----:B------:R0:W-:Y:S02]  /*26ce0*/  STS.U16 [R16+0x1ee00], R11 ;  /* 0x01ee000b10007388 */ /* 0x0001e40000000400 */
[----:B0-----:R-:W-:-:S02]  /*26cf0*/  IMAD.SHL.U32 R11, R0, 0x2, RZ ;  /* 0x00000002000b7824 */ /* 0x001fc400078e00ff */
[----:B------:R-:W4:Y:S03]  /*26d00*/  LDL.LU R0, [R1+0x828] ;  /* 0x0008280001007983 */ /* 0x000f260000300800 */
[----:B------:R-:W-:Y:S01]  /*26d10*/  LOP3.LUT R11, R11, 0x40, RZ, 0x3c, !PT ;  /* 0x000000400b0b7812 */ /* 0x000fe200078e3cff */
[----:B------:R-:W-:Y:S04]  /*26d20*/  STS.U16 [R16+0x1ef00], R10 ;  /* 0x01ef000a10007388 */ /* 0x000fe80000000400 */
[----:B------:R-:W-:Y:S01]  /*26d30*/  STS.U16 [R11+0x1000], R17 ;  /* 0x001000110b007388 */ /* 0x000fe20000000400 */
[----:B------:R-:W-:Y:S02]  /*26d40*/  STS.U16 [R11+0x1100], R18 ;  /* 0x001100120b007388 */ /* 0x000fe40000000400 */
[----:B------:R-:W-:Y:S02]  /*26d50*/  STS.U16 [R11+0x1200], R19 ;  /* 0x001200130b007388 */ /* 0x000fe40000000400 */
[----:B------:R-:W-:Y:S01]  /*26d60*/  STS.U16 [R11+0x1300], R20 ;  /* 0x001300140b007388 */ /* 0x000fe20000000400 */
[----:B------:R-:W-:Y:S01]  /*26d70*/  STS.U16 [R11+0x3000], R21 ;  /* 0x003000150b007388 */ /* 0x000fe20000000400 */
[----:B------:R-:W-:Y:S02]  /*26d80*/  STS.U16 [R11+0x3100], R22 ;  /* 0x003100160b007388 */ /* 0x000fe40000000400 */
[----:B------:R0:W-:Y:S02]  /*26d90*/  STS.U16 [R11+0x3200], R13 ;  /* 0x0032000d0b007388 */ /* 0x0001e40000000400 */
[----:B------:R1:W-:Y:S01]  /*26da0*/  STS.U16 [R11+0x3300], R15 ;  /* 0x0033000f0b007388 */ /* 0x0003e20000000400 */
[----:B------:R1:W-:Y:S04]  /*26db0*/  STS.U16 [R11+0x5000], R2 ;  /* 0x005000020b007388 */ /* 0x0003e80000000400 */
[----:B------:R-:W-:Y:S04]  /*26dc0*/  STL [R1+0x41e8], R10 ;  /* 0x0041e80a01007387 */ /* 0x000fe80000100800 */
[----:B0-----:R-:W4:Y:S01]  /*26dd0*/  LDL.LU R13, [R1+0x824] ;  /* 0x00082400010d7983 */ /* 0x001f220000300800 */
[----:B-1----:R-:W4:Y:S02]  /*26de0*/  LDL.LU R15, [R1+0x820] ;  /* 0x00082000010f7983 */ /* 0x002f240000300800 */
[----:B------:R-:W4:Y:S01]  /*26df0*/  LDL.LU R2, [R1+0x81c] ;  /* 0x00081c0001027983 */ /* 0x000f220000300800 */
[----:B--2---:R-:W-:Y:S01]  /*26e00*/  STS.U16 [R11+0x5100], R23 ;  /* 0x005100170b007388 */ /* 0x004fe20000000400 */
[----:B---3--:R-:W-:Y:S02]  /*26e10*/  STS.U16 [R11+0x5200], R24 ;  /* 0x005200180b007388 */ /* 0x008fe40000000400 */
[----:B----4-:R-:W-:Y:S01]  /*26e20*/  STS.U16 [R11+0x5300], R28 ;  /* 0x0053001c0b007388 */ /* 0x010fe20000000400 */
[----:B------:R-:W-:Y:S01]  /*26e30*/  STS.U16 [R11+0x7000], R25 ;  /* 0x007000190b007388 */ /* 0x000fe20000000400 */
[----:B------:R-:W-:Y:S02]  /*26e40*/  STS.U16 [R11+0x7100], R26 ;  /* 0x0071001a0b007388 */ /* 0x000fe40000000400 */
[----:B------:R-:W-:Y:S02]  /*26e50*/  STS.U16 [R11+0x7200], R27 ;  /* 0x0072001b0b007388 */ /* 0x000fe40000000400 */
[----:B------:R-:W-:Y:S01]  /*26e60*/  STS.U16 [R11+0x7300], R29 ;  /* 0x0073001d0b007388 */ /* 0x000fe20000000400 */
[----:B------:R0:W-:Y:S04]  /*26e70*/  STS.U16 [R11+0x9000], R14 ;  /* 0x0090000e0b007388 */ /* 0x0001e80000000400 */
[----:B------:R-:W-:Y:S01]  /*26e80*/  STS.U16 [R11+0x9100], R3 ;  /* 0x009100030b007388 */ /* 0x000fe20000000400 */
[----:B------:R-:W-:Y:S02]  /*26e90*/  STS.U16 [R11+0x9200], R4 ;  /* 0x009200040b007388 */ /* 0x000fe40000000400 */
[----:B------:R-:W-:Y:S02]  /*26ea0*/  STS.U16 [R11+0x9300], R5 ;  /* 0x009300050b007388 */ /* 0x000fe40000000400 */
[----:B------:R1:W-:Y:S01]  /*26eb0*/  STS.U16 [R11+0xb000], R6 ;  /* 0x00b000060b007388 */ /* 0x0003e20000000400 */
[----:B------:R2:W-:Y:S04]  /*26ec0*/  STS.U16 [R11+0xb100], R7 ;  /* 0x00b100070b007388 */ /* 0x0005e80000000400 */
[----:B0-----:R-:W3:Y:S01]  /*26ed0*/  LDL.LU R14, [R1+0x41c] ;  /* 0x00041c00010e7983 */ /* 0x001ee20000300800 */
[----:B------:R0:W-:Y:S02]  /*26ee0*/  STS.U16 [R11+0xb200], R8 ;  /* 0x00b200080b007388 */ /* 0x0001e40000000400 */
[----:B------:R4:W-:Y:S01]  /*26ef0*/  STS.U16 [R11+0xb300], R9 ;  /* 0x00b300090b007388 */ /* 0x0009e20000000400 */
[----:B-1----:R-:W3:Y:S01]  /*26f00*/  LDL.LU R6, [R1+0x418] ;  /* 0x0004180001067983 */ /* 0x002ee20000300800 */
[----:B--2---:R-:W2:Y:S03]  /*26f10*/  LDL.LU R7, [R1+0x414] ;  /* 0x0004140001077983 */ /* 0x004ea60000300800 */
[----:B0-----:R-:W2:Y:S01]  /*26f20*/  LDL.LU R8, [R1+0x410] ;  /* 0x0004100001087983 */ /* 0x001ea20000300800 */
[----:B----4-:R-:W4:Y:S03]  /*26f30*/  LDL.LU R9, [R1+0x37c] ;  /* 0x00037c0001097983 */ /* 0x010f260000300800 */
[----:B------:R0:W-:Y:S04]  /*26f40*/  STS.U16 [R11+0xd000], R0 ;  /* 0x00d000000b007388 */ /* 0x0001e80000000400 */
[----:B0-----:R-:W4:Y:S01]  /*26f50*/  LDL.LU R0, [R1+0x378] ;  /* 0x0003780001007983 */ /* 0x001f220000300800 */
        /* <DEDUP_REMOVED lines=15> */
[----:B------:R0:W-:Y:S04]  /*27050*/  STS.U16 [R11+0xd100], R13 ;  /* 0x00d1000d0b007388 */ /* 0x0001e80000000400 */
[----:B------:R-:W4:Y:S01]  /*27060*/  LDL.LU R25, [R1+0xf8] ;  /* 0x0000f80001197983 */ /* 0x000f220000300800 */
[----:B------:R1:W-:Y:S02]  /*27070*/  STS.U16 [R11+0xd200], R15 ;  /* 0x00d2000f0b007388 */ /* 0x0003e40000000400 */
[----:B------:R-:W4:Y:S02]  /*27080*/  LDL.LU R26, [R1+0xe0] ;  /* 0x0000e000011a7983 */ /* 0x000f240000300800 */
[----:B------:R1:W-:Y:S01]  /*27090*/  STS.U16 [R11+0xd300], R2 ;  /* 0x00d300020b007388 */ /* 0x0003e20000000400 */
[----:B------:R-:W4:Y:S01]  /*270a0*/  LDL.LU R27, [R1+0xd8] ;  /* 0x0000d800011b7983 */ /* 0x000f220000300800 */
[----:B------:R-:W4:Y:S03]  /*270b0*/  LDL.LU R29, [R1+0x7c] ;  /* 0x00007c00011d7983 */ /* 0x000f260000300800 */
[----:B0-----:R-:W4:Y:S01]  /*270c0*/  LDL.LU R13, [R1+0x78] ;  /* 0x00007800010d7983 */ /* 0x001f220000300800 */
[----:B-1----:R-:W4:Y:S03]  /*270d0*/  LDL.LU R15, [R1+0x74] ;  /* 0x00007400010f7983 */ /* 0x002f260000300800 */
[----:B------:R-:W4:Y:S04]  /*270e0*/  LDL.LU R2, [R1+0x70] ;  /* 0x0000700001027983 */ /* 0x000f280000300800 */
[----:B---3--:R0:W-:Y:S04]  /*270f0*/  STS.U16 [R11+0xf000], R14 ;  /* 0x00f0000e0b007388 */ /* 0x0081e80000000400 */
[----:B------:R1:W-:Y:S01]  /*27100*/  STS.U16 [R11+0xf100], R6 ;  /* 0x00f100060b007388 */ /* 0x0003e20000000400 */
[----:B--2---:R2:W-:Y:S03]  /*27110*/  STS.U16 [R11+0xf200], R7 ;  /* 0x00f200070b007388 */ /* 0x0045e60000000400 */
[----:B0-----:R-:W3:Y:S04]  /*27120*/  LDL.LU R14, [R1+0x4200] ;  /* 0x00420000010e7983 */ /* 0x001ee80000300800 */
[----:B------:R0:W-:Y:S01]  /*27130*/  STS.U16 [R11+0xf300], R8 ;  /* 0x00f300080b007388 */ /* 0x0001e20000000400 */
[----:B----4-:R4:W-:Y:S03]  /*27140*/  STS.U16 [R11+0x11000], R9 ;  /* 0x011000090b007388 */ /* 0x0109e60000000400 */
[----:B-1----:R-:W3:Y:S01]  /*27150*/  LDL.LU R6, [R1+0x41fc] ;  /* 0x0041fc0001067983 */ /* 0x002ee20000300800 */
[----:B--2---:R-:W2:Y:S02]  /*27160*/  LDL.LU R7, [R1+0x41f8] ;  /* 0x0041f80001077983 */ /* 0x004ea40000300800 */
[----:B0-----:R-:W2:Y:S01]  /*27170*/  LDL.LU R8, [R1+0x41f4] ;  /* 0x0041f40001087983 */ /* 0x001ea20000300800 */
[----:B----4-:R-:W4:Y:S04]  /*27180*/  LDL.LU R9, [R1+0x41f0] ;  /* 0x0041f00001097983 */ /* 0x010f280000300800 */
[----:B------:R0:W-:Y:S01]  /*27190*/  STS.U16 [R11+0x11100], R0 ;  /* 0x011100000b007388 */ /* 0x0001e20000000400 */
[----:B------:R-:W-:Y:S02]  /*271a0*/  STS.U16 [R11+0x11200], R10 ;  /* 0x0112000a0b007388 */ /* 0x000fe40000000400 */
[----:B------:R-:W-:Y:S02]  /*271b0*/  STS.U16 [R11+0x11300], R12 ;  /* 0x0113000c0b007388 */ /* 0x000fe40000000400 */
[----:B------:R-:W-:Y:S01]  /*271c0*/  STS.U16 [R11+0x13000], R16 ;  /* 0x013000100b007388 */ /* 0x000fe20000000400 */
[----:B------:R1:W-:Y:S01]  /*271d0*/  STS.U16 [R11+0x13100], R3 ;  /* 0x013100030b007388 */ /* 0x0003e20000000400 */
[----:B------:R1:W-:Y:S02]  /*271e0*/  STS.U16 [R11+0x13200], R4 ;  /* 0x013200040b007388 */ /* 0x0003e40000000400 */
[----:B------:R1:W-:Y:S01]  /*271f0*/  STS.U16 [R11+0x13300], R5 ;  /* 0x013300050b007388 */ /* 0x0003e20000000400 */
[----:B0-----:R-:W2:Y:S04]  /*27200*/  LDL.LU R0, [R1+0x41ec] ;  /* 0x0041ec0001007983 */ /* 0x001ea80000300800 */
[----:B-1----:R-:W2:Y:S01]  /*27210*/  LDL.LU R3, [R1+0x1c] ;  /* 0x00001c0001037983 */ /* 0x002ea20000300800 */
[----:B------:R-:W3:Y:S02]  /*27220*/  LDL.LU R4, [R1+0x18] ;  /* 0x0000180001047983 */ /* 0x000ee40000300800 */
[----:B------:R-:W4:Y:S02]  /*27230*/  LDL.LU R5, [R1+0x14] ;  /* 0x0000140001057983 */ /* 0x000f240000300800 */
[----:B------:R0:W-:Y:S01]  /*27240*/  STS.U16 [R11+0x15000], R17 ;  /* 0x015000110b007388 */ /* 0x0001e20000000400 */
[----:B------:R-:W-:Y:S01]  /*27250*/  STS.U16 [R11+0x15100], R18 ;  /* 0x015100120b007388 */ /* 0x000fe20000000400 */
[----:B------:R1:W-:Y:S02]  /*27260*/  STS.U16 [R11+0x15200], R19 ;  /* 0x015200130b007388 */ /* 0x0003e40000000400 */
[----:B------:R1:W-:Y:S01]  /*27270*/  STS.U16 [R11+0x15300], R20 ;  /* 0x015300140b007388 */ /* 0x0003e20000000400 */
[----:B------:R-:W4:Y:S01]  /*27280*/  LDL.LU R12, [R1+0xb48] ;  /* 0x000b4800010c7983 */ /* 0x000f220000300800 */
[----:B------:R-:W-:Y:S02]  /*27290*/  STS.U16 [R11+0x17000], R21 ;  /* 0x017000150b007388 */ /* 0x000fe40000000400 */
[----:B------:R-:W4:Y:S02]  /*272a0*/  LDL.LU R16, [R1+0xb44] ;  /* 0x000b440001107983 */ /* 0x000f240000300800 */
[----:B------:R-:W-:Y:S01]  /*272b0*/  STS.U16 [R11+0x17100], R22 ;  /* 0x017100160b007388 */ /* 0x000fe20000000400 */
[----:B------:R-:W-:Y:S04]  /*272c0*/  STS.U16 [R11+0x17200], R23 ;  /* 0x017200170b007388 */ /* 0x000fe80000000400 */
[----:B0-----:R-:W4:Y:S01]  /*272d0*/  LDL.LU R17, [R1+0xb40] ;  /* 0x000b400001117983 */ /* 0x001f220000300800 */
[----:B-1----:R-:W4:Y:S02]  /*272e0*/  LDL.LU R19, [R1+0xb3c] ;  /* 0x000b3c0001137983 */ /* 0x002f240000300800 */
[----:B------:R0:W-:Y:S02]  /*272f0*/  STS.U16 [R11+0x17300], R24 ;  /* 0x017300180b007388 */ /* 0x0001e40000000400 */
[----:B------:R1:W-:Y:S01]  /*27300*/  STS.U16 [R11+0x19000], R28 ;  /* 0x0190001c0b007388 */ /* 0x0003e20000000400 */
[----:B------:R-:W4:Y:S04]  /*27310*/  LDL.LU R20, [R1+0xac8] ;  /* 0x000ac80001147983 */ /* 0x000f280000300800 */
[----:B------:R1:W-:Y:S01]  /*27320*/  STS.U16 [R11+0x19100], R25 ;  /* 0x019100190b007388 */ /* 0x0003e20000000400 */
[----:B------:R1:W-:Y:S02]  /*27330*/  STS.U16 [R11+0x19200], R26 ;  /* 0x0192001a0b007388 */ /* 0x0003e40000000400 */
[----:B------:R1:W-:Y:S02]  /*27340*/  STS.U16 [R11+0x19300], R27 ;  /* 0x0193001b0b007388 */ /* 0x0003e40000000400 */
[----:B------:R1:W-:Y:S01]  /*27350*/  STS.U16 [R11+0x1b000], R29 ;  /* 0x01b0001d0b007388 */ /* 0x0003e20000000400 */
[----:B0-----:R-:W4:Y:S01]  /*27360*/  LDL.LU R24, [R1+0xac4] ;  /* 0x000ac40001187983 */ /* 0x001f220000300800 */
[----:B-1----:R-:W4:Y:S02]  /*27370*/  LDL.LU R28, [R1+0xac0] ;  /* 0x000ac000011c7983 */ /* 0x002f240000300800 */
[----:B------:R-:W4:Y:S01]  /*27380*/  LDL.LU R25, [R1+0xabc] ;  /* 0x000abc0001197983 */ /* 0x000f220000300800 */
[----:B------:R-:W4:Y:S01]  /*27390*/  LDL.LU R26, [R1+0xa3c] ;  /* 0x000a3c00011a7983 */ /* 0x000f220000300800 */
[----:B------:R-:W4:Y:S03]  /*273a0*/  LDL.LU R27, [R1+0xa38] ;  /* 0x000a3800011b7983 */ /* 0x000f260000300800 */
[----:B------:R0:W-:Y:S01]  /*273b0*/  STS.U16 [R11+0x1b100], R13 ;  /* 0x01b1000d0b007388 */ /* 0x0001e20000000400 */
[----:B------:R-:W4:Y:S02]  /*273c0*/  LDL.LU R29, [R1+0xa34] ;  /* 0x000a3400011d7983 */ /* 0x000f240000300800 */
[----:B------:R1:W-:Y:S02]  /*273d0*/  STS.U16 [R11+0x1b200], R15 ;  /* 0x01b2000f0b007388 */ /* 0x0003e40000000400 */
[----:B------:R1:W-:Y:S01]  /*273e0*/  STS.U16 [R11+0x1b300], R2 ;  /* 0x01b300020b007388 */ /* 0x0003e20000000400 */
[----:B0-----:R-:W4:Y:S01]  /*273f0*/  LDL.LU R13, [R1+0xa30] ;  /* 0x000a3000010d7983 */ /* 0x001f220000300800 */
[----:B------:R-:W4:Y:S02]  /*27400*/  LDL.LU R21, [R1+0x9ac] ;  /* 0x0009ac0001157983 */ /* 0x000f240000300800 */
[----:B------:R-:W4:Y:S02]  /*27410*/  LDL.LU R22, [R1+0x9a8] ;  /* 0x0009a80001167983 */ /* 0x000f240000300800 */
[----:B------:R-:W4:Y:S01]  /*27420*/  LDL.LU R23, [R1+0x9a4] ;  /* 0x0009a40001177983 */ /* 0x000f220000300800 */
[----:B-1----:R-:W4:Y:S01]  /*27430*/  LDL.LU R15, [R1+0x9a0] ;  /* 0x0009a000010f7983 */ /* 0x002f220000300800 */
[----:B------:R-:W4:Y:S03]  /*27440*/  LDL.LU R2, [R1+0x91c] ;  /* 0x00091c0001027983 */ /* 0x000f260000300800 */
[----:B--2---:R0:W-:Y:S01]  /*27450*/  STS.U16 [R11+0x1d000], R3 ;  /* 0x01d000030b007388 */ /* 0x0041e20000000400 */
[----:B---3--:R1:W-:Y:S02]  /*27460*/  STS.U16 [R11+0x1d100], R4 ;  /* 0x01d100040b007388 */ /* 0x0083e40000000400 */
[----:B----4-:R2:W-:Y:S01]  /*27470*/  STS.U16 [R11+0x1d200], R5 ;  /* 0x01d200050b007388 */ /* 0x0105e20000000400 */
[----:B------:R3:W-:Y:S04]  /*27480*/  STS.U16 [R11+0x1d300], R0 ;  /* 0x01d300000b007388 */ /* 0x0007e80000000400 */
[----:B0-----:R-:W4:Y:S01]  /*27490*/  LDL.LU R3, [R1+0x918] ;  /* 0x0009180001037983 */ /* 0x001f220000300800 */
[----:B-1----:R-:W4:Y:S03]  /*274a0*/  LDL.LU R4, [R1+0x914] ;  /* 0x0009140001047983 */ /* 0x002f260000300800 */
[----:B--2---:R-:W2:Y:S01]  /*274b0*/  LDL.LU R5, [R1+0x910] ;  /* 0x0009100001057983 */ /* 0x004ea20000300800 */
[----:B---3--:R-:W3:Y:S02]  /*274c0*/  LDL.LU R0, [R1+0x898] ;  /* 0x0008980001007983 */ /* 0x008ee40000300800 */
[----:B------:R-:W-:Y:S01]  /*274d0*/  IMAD.SHL.U32 R18, R14, 0x2, RZ ;  /* 0x000000020e127824 */ /* 0x000fe200078e00ff */
[----:B------:R-:W-:Y:S01]  /*274e0*/  STS.U16 [R11+0x1f000], R9 ;  /* 0x01f000090b007388 */ /* 0x000fe20000000400 */
[----:B------:R-:W-:Y:S03]  /*274f0*/  STS.U16 [R11+0x1f100], R8 ;  /* 0x01f100080b007388 */ /* 0x000fe60000000400 */
[----:B------:R-:W-:Y:S01]  /*27500*/  LOP3.LUT R18, R18, 0x50, RZ, 0x3c, !PT ;  /* 0x0000005012127812 */ /* 0x000fe200078e3cff */
[----:B------:R-:W-:Y:S01]  /*27510*/  STS.U16 [R11+0x1f200], R7 ;  /* 0x01f200070b007388 */ /* 0x000fe20000000400 */
[----:B------:R-:W-:Y:S03]  /*27520*/  STS.U16 [R11+0x1f300], R6 ;  /* 0x01f300060b007388 */ /* 0x000fe60000000400 */
[----:B------:R-:W-:Y:S01]  /*27530*/  STS.U16 [R18+0x1400], R12 ;  /* 0x0014000c12007388 */ /* 0x000fe20000000400 */
[----:B------:R-:W-:Y:S02]  /*27540*/  STS.U16 [R18+0x1500], R16 ;  /* 0x0015001012007388 */ /* 0x000fe40000000400 */
[----:B------:R-:W-:Y:S02]  /*27550*/  STS.U16 [R18+0x1600], R17 ;  /* 0x0016001112007388 */ /* 0x000fe40000000400 */
[----:B------:R-:W-:Y:S01]  /*27560*/  STS.U16 [R18+0x1700], R19 ;  /* 0x0017001312007388 */ /* 0x000fe20000000400 */
[----:B------:R-:W-:Y:S01]  /*27570*/  STS.U16 [R18+0x3400], R20 ;  /* 0x0034001412007388 */ /* 0x000fe20000000400 */
[----:B------:R0:W-:Y:S02]  /*27580*/  STS.U16 [R18+0x3500], R24 ;  /* 0x0035001812007388 */ /* 0x0001e40000000400 */
[----:B------:R1:W-:Y:S02]  /*27590*/  STS.U16 [R18+0x3600], R28 ;  /* 0x0036001c12007388 */ /* 0x0003e40000000400 */
[----:B------:R1:W-:Y:S01]  /*275a0*/  STS.U16 [R18+0x3700], R25 ;  /* 0x0037001912007388 */ /* 0x0003e20000000400 */
[----:B------:R1:W-:Y:S01]  /*275b0*/  STS.U16 [R18+0x5400], R26 ;  /* 0x0054001a12007388 */ /* 0x0003e20000000400 */
[----:B------:R1:W-:Y:S02]  /*275c0*/  STS.U16 [R18+0x5500], R27 ;  /* 0x0055001b12007388 */ /* 0x0003e40000000400 */
[----:B------:R1:W-:Y:S01]  /*275d0*/  STS.U16 [R18+0x5600], R29 ;  /* 0x0056001d12007388 */ /* 0x0003e20000000400 */
[----:B0-----:R-:W3:Y:S04]  /*275e0*/  LDL.LU R24, [R1+0x894] ;  /* 0x0008940001187983 */ /* 0x001ee80000300800 */
[----:B------:R0:W-:Y:S01]  /*275f0*/  STS.U16 [R18+0x5700], R13 ;  /* 0x0057000d12007388 */ /* 0x0001e20000000400 */
[----:B-1----:R-:W3:Y:S02]  /*27600*/  LDL.LU R28, [R1+0x890] ;  /* 0x00089000011c7983 */ /* 0x002ee40000300800 */
[----:B------:R-:W-:Y:S01]  /*27610*/  STS.U16 [R18+0x7400], R21 ;  /* 0x0074001512007388 */ /* 0x000fe20000000400 */
[----:B------:R-:W3:Y:S04]  /*27620*/  LDL.LU R25, [R1+0x88c] ;  /* 0x00088c0001197983 */ /* 0x000ee80000300800 */
[----:B------:R-:W-:Y:S04]  /*27630*/  STS.U16 [R18+0x7500], R22 ;  /* 0x0075001612007388 */ /* 0x000fe80000000400 */
[----:B------:R-:W3:Y:S01]  /*27640*/  LDL.LU R26, [R1+0x818] ;  /* 0x00081800011a7983 */ /* 0x000ee20000300800 */
[----:B------:R-:W-:Y:S02]  /*27650*/  STS.U16 [R18+0x7600], R23 ;  /* 0x0076001712007388 */ /* 0x000fe40000000400 */
[----:B------:R-:W3:Y:S02]  /*27660*/  LDL.LU R27, [R1+0x814] ;  /* 0x00081400011b7983 */ /* 0x000ee40000300800 */
[----:B------:R1:W-:Y:S01]  /*27670*/  STS.U16 [R18+0x7700], R15 ;  /* 0x0077000f12007388 */ /* 0x0003e20000000400 */
[----:B------:R-:W3:Y:S04]  /*27680*/  LDL.LU R29, [R1+0x810] ;  /* 0x00081000011d7983 */ /* 0x000ee80000300800 */
[----:B------:R-:W-:Y:S01]  /*27690*/  STS.U16 [R18+0x9400], R2 ;  /* 0x0094000212007388 */ /* 0x000fe20000000400 */
[----:B0-----:R-:W3:Y:S02]  /*276a0*/  LDL.LU R13, [R1+0x80c] ;  /* 0x00080c00010d7983 */ /* 0x001ee40000300800 */
[----:B------:R-:W3:Y:S01]  /*276b0*/  LDL.LU R10, [R1+0x3ec] ;  /* 0x0003ec00010a7983 */ /* 0x000ee20000300800 */
[----:B-1----:R-:W3:Y:S01]  /*276c0*/  LDL.LU R15, [R1+0x3e8] ;  /* 0x0003e800010f7983 */ /* 0x002ee20000300800 */
[----:B------:R-:W3:Y:S03]  /*276d0*/  LDL.LU R11, [R1+0x3e4] ;  /* 0x0003e400010b7983 */ /* 0x000ee60000300800 */
[----:B----4-:R-:W-:Y:S01]  /*276e0*/  STS.U16 [R18+0x9500], R3 ;  /* 0x0095000312007388 */ /* 0x010fe20000000400 */
[----:B------:R-:W-:Y:S03]  /*276f0*/  STS.U16 [R18+0x9600], R4 ;  /* 0x0096000412007388 */ /* 0x000fe60000000400 */
[----:B--2---:R-:W-:Y:S01]  /*27700*/  STS.U16 [R18+0x9700], R5 ;  /* 0x0097000512007388 */ /* 0x004fe20000000400 */
[----:B---3--:R0:W-:Y:S03]  /*27710*/  STS.U16 [R18+0xb400], R0 ;  /* 0x00b4000012007388 */ /* 0x0081e60000000400 */
[----:B0-----:R-:W2:Y:S01]  /*27720*/  LDL.LU R0, [R1+0x3e0] ;  /* 0x0003e00001007983 */ /* 0x001ea20000300800 */
[----:B------:R-:W3:Y:S02]  /*27730*/  LDL.LU R12, [R1+0x32c] ;  /* 0x00032c00010c7983 */ /* 0x000ee40000300800 */
        /* <DEDUP_REMOVED lines=10> */
[----:B------:R-:W4:Y:S04]  /*277e0*/  LDL.LU R23, [R1+0x1e0] ;  /* 0x0001e00001177983 */ /* 0x000f280000300800 */
[----:B------:R0:W-:Y:S01]  /*277f0*/  STS.U16 [R18+0xb500], R24 ;  /* 0x00b5001812007388 */ /* 0x0001e20000000400 */
[----:B------:R1:W-:Y:S03]  /*27800*/  STS.U16 [R18+0xb600], R28 ;  /* 0x00b6001c12007388 */ /* 0x0003e60000000400 */
[----:B------:R1:W-:Y:S01]  /*27810*/  STS.U16 [R18+0xb700], R25 ;  /* 0x00b7001912007388 */ /* 0x0003e20000000400 */
[----:B------:R1:W-:Y:S03]  /*27820*/  STS.U16 [R18+0xd400], R26 ;  /* 0x00d4001a12007388 */ /* 0x0003e60000000400 */
[----:B------:R1:W-:Y:S01]  /*27830*/  STS.U16 [R18+0xd500], R27 ;  /* 0x00d5001b12007388 */ /* 0x0003e20000000400 */
[----:B------:R1:W-:Y:S03]  /*27840*/  STS.U16 [R18+0xd600], R29 ;  /* 0x00d6001d12007388 */ /* 0x0003e60000000400 */
[----:B0-----:R-:W4:Y:S04]  /*27850*/  LDL.LU R24, [R1+0x16c] ;  /* 0x00016c0001187983 */ /* 0x001f280000300800 */
[----:B------:R0:W-:Y:S01]  /*27860*/  STS.U16 [R18+0xd700], R13 ;  /* 0x00d7000d12007388 */ /* 0x0001e20000000400 */
[----:B-1----:R-:W4:Y:S02]  /*27870*/  LDL.LU R28, [R1+0x168] ;  /* 0x00016800011c7983 */ /* 0x002f240000300800 */
[----:B------:R-:W4:Y:S02]  /*27880*/  LDL.LU R25, [R1+0x158] ;  /* 0x0001580001197983 */ /* 0x000f240000300800 */
[----:B------:R1:W-:Y:S01]  /*27890*/  STS.U16 [R18+0xf400], R10 ;  /* 0x00f4000a12007388 */ /* 0x0003e20000000400 */
[----:B------:R-:W4:Y:S01]  /*278a0*/  LDL.LU R26, [R1+0x150] ;  /* 0x00015000011a7983 */ /* 0x000f220000300800 */
[----:B------:R-:W4:Y:S03]  /*278b0*/  LDL.LU R27, [R1+0xd4] ;  /* 0x0000d400011b7983 */ /* 0x000f260000300800 */
[----:B------:R1:W-:Y:S01]  /*278c0*/  STS.U16 [R18+0xf500], R15 ;  /* 0x00f5000f12007388 */ /* 0x0003e20000000400 */
[----:B------:R1:W-:Y:S03]  /*278d0*/  STS.U16 [R18+0xf600], R11 ;  /* 0x00f6000b12007388 */ /* 0x0003e60000000400 */
[----:B------:R-:W4:Y:S01]  /*278e0*/  LDL.LU R29, [R1+0xcc] ;  /* 0x0000cc00011d7983 */ /* 0x000f220000300800 */
[----:B0-----:R-:W4:Y:S03]  /*278f0*/  LDL.LU R13, [R1+0xc8] ;  /* 0x0000c800010d7983 */ /* 0x001f260000300800 */
[----:B-1----:R-:W4:Y:S04]  /*27900*/  LDL.LU R10, [R1+0x41e8] ;  /* 0x0041e800010a7983 */ /* 0x002f280000300800 */
[----:B------:R-:W4:Y:S01]  /*27910*/  LDL.LU R15, [R1+0xc0] ;  /* 0x0000c000010f7983 */ /* 0x000f220000300800 */
[----:B------:R-:W4:Y:S03]  /*27920*/  LDL.LU R11, [R1+0x41e4] ;  /* 0x0041e400010b7983 */ /* 0x000f260000300800 */
[----:B--2---:R0:W-:Y:S01]  /*27930*/  STS.U16 [R18+0xf700], R0 ;  /* 0x00f7000012007388 */ /* 0x0041e20000000400 */
[----:B---3--:R1:W-:Y:S02]  /*27940*/  STS.U16 [R18+0x11400], R12 ;  /* 0x0114000c12007388 */ /* 0x0083e40000000400 */
[----:B----4-:R2:W-:Y:S01]  /*27950*/  STS.U16 [R18+0x11500], R16 ;  /* 0x0115001012007388 */ /* 0x0105e20000000400 */
[----:B------:R3:W-:Y:S04]  /*27960*/  STS.U16 [R18+0x11600], R17 ;  /* 0x0116001112007388 */ /* 0x0007e80000000400 */
[----:B------:R-:W-:Y:S01]  /*27970*/  STS.U16 [R18+0x11700], R19 ;  /* 0x0117001312007388 */ /* 0x000fe20000000400 */
[----:B------:R-:W-:Y:S02]  /*27980*/  STS.U16 [R18+0x13400], R20 ;  /* 0x0134001412007388 */ /* 0x000fe40000000400 */
[----:B------:R-:W-:Y:S02]  /*27990*/  STS.U16 [R18+0x13500], R21 ;  /* 0x0135001512007388 */ /* 0x000fe40000000400 */
[----:B------:R-:W-:Y:S01]  /*279a0*/  STS.U16 [R18+0x13600], R22 ;  /* 0x0136001612007388 */ /* 0x000fe20000000400 */
[----:B0-----:R-:W4:Y:S01]  /*279b0*/  LDL.LU R0, [R1+0x41e0] ;  /* 0x0041e00001007983 */ /* 0x001f220000300800 */
[----:B-1----:R-:W4:Y:S03]  /*279c0*/  LDL.LU R12, [R1+0x68] ;  /* 0x00006800010c7983 */ /* 0x002f260000300800 */
[----:B--2---:R-:W2:Y:S04]  /*279d0*/  LDL.LU R16, [R1+0x64] ;  /* 0x0000640001107983 */ /* 0x004ea80000300800 */
[----:B------:R0:W-:Y:S01]  /*279e0*/  STS.U16 [R18+0x13700], R2 ;  /* 0x0137000212007388 */ /* 0x0001e20000000400 */
[----:B---3--:R-:W3:Y:S02]  /*279f0*/  LDL.LU R17, [R1+0x60] ;  /* 0x0000600001117983 */ /* 0x008ee40000300800 */
[----:B------:R1:W-:Y:S02]  /*27a00*/  STS.U16 [R18+0x15400], R3 ;  /* 0x0154000312007388 */ /* 0x0003e40000000400 */
[----:B------:R1:W-:Y:S01]  /*27a10*/  STS.U16 [R18+0x15500], R4 ;  /* 0x0155000412007388 */ /* 0x0003e20000000400 */
[----:B------:R1:W-:Y:S04]  /*27a20*/  STS.U16 [R18+0x15600], R5 ;  /* 0x0156000512007388 */ /* 0x0003e80000000400 */
[----:B0-----:R-:W3:Y:S01]  /*27a30*/  LDL.LU R2, [R1+0xc] ;  /* 0x00000c0001027983 */ /* 0x001ee20000300800 */
[----:B-1----:R-:W3:Y:S03]  /*27a40*/  LDL.LU R3, [R1+0x8] ;  /* 0x0000080001037983 */ /* 0x002ee60000300800 */
[----:B------:R-:W3:Y:S04]  /*27a50*/  LDL.LU R4, [R1+0x4] ;  /* 0x0000040001047983 */ /* 0x000ee80000300800 */
[----:B------:R-:W3:Y:S01]  /*27a60*/  LDL.LU R5, [R1] ;  /* 0x0000000001057983 */ /* 0x000ee20000300800 */
[----:B------:R-:W3:Y:S02]  /*27a70*/  LDL.LU R19, [R1+0xb38] ;  /* 0x000b380001137983 */ /* 0x000ee40000300800 */
[----:B------:R-:W3:Y:S02]  /*27a80*/  LDL.LU R20, [R1+0xb34] ;  /* 0x000b340001147983 */ /* 0x000ee40000300800 */
[----:B------:R0:W-:Y:S01]  /*27a90*/  STS.U16 [R18+0x15700], R23 ;  /* 0x0157001712007388 */ /* 0x0001e20000000400 */
[----:B------:R-:W3:Y:S04]  /*27aa0*/  LDL.LU R21, [R1+0xab8] ;  /* 0x000ab80001157983 */ /* 0x000ee80000300800 */
[----:B------:R1:W-:Y:S01]  /*27ab0*/  STS.U16 [R18+0x17400], R24 ;  /* 0x0174001812007388 */ /* 0x0003e20000000400 */
[----:B------:R-:W3:Y:S02]  /*27ac0*/  LDL.LU R22, [R1+0xab4] ;  /* 0x000ab40001167983 */ /* 0x000ee40000300800 */
[----:B------:R-:W-:Y:S02]  /*27ad0*/  STS.U16 [R18+0x17500], R28 ;  /* 0x0175001c12007388 */ /* 0x000fe40000000400 */
[----:B------:R1:W-:Y:S01]  /*27ae0*/  STS.U16 [R18+0x17600], R25 ;  /* 0x0176001912007388 */ /* 0x0003e20000000400 */
[----:B------:R1:W-:Y:S04]  /*27af0*/  STS.U16 [R18+0x17700], R26 ;  /* 0x0177001a12007388 */ /* 0x0003e80000000400 */
[----:B0-----:R-:W3:Y:S01]  /*27b00*/  LDL.LU R23, [R1+0xaac] ;  /* 0x000aac0001177983 */ /* 0x001ee20000300800 */
[----:B-1----:R-:W3:Y:S03]  /*27b10*/  LDL.LU R24, [R1+0xaa4] ;  /* 0x000aa40001187983 */ /* 0x002ee60000300800 */
[----:B------:R0:W-:Y:S04]  /*27b20*/  STS.U16 [R18+0x19400], R27 ;  /* 0x0194001b12007388 */ /* 0x0001e80000000400 */
[----:B------:R-:W3:Y:S01]  /*27b30*/  LDL.LU R25, [R1+0xa2c] ;  /* 0x000a2c0001197983 */ /* 0x000ee20000300800 */
[----:B------:R-:W3:Y:S02]  /*27b40*/  LDL.LU R28, [R1+0xa24] ;  /* 0x000a2400011c7983 */ /* 0x000ee40000300800 */
[----:B------:R-:W3:Y:S02]  /*27b50*/  LDL.LU R26, [R1+0xa1c] ;  /* 0x000a1c00011a7983 */ /* 0x000ee40000300800 */
[----:B------:R1:W-:Y:S01]  /*27b60*/  STS.U16 [R18+0x19500], R29 ;  /* 0x0195001d12007388 */ /* 0x0003e20000000400 */
[----:B------:R1:W-:Y:S04]  /*27b70*/  STS.U16 [R18+0x19600], R13 ;  /* 0x0196000d12007388 */ /* 0x0003e80000000400 */
[----:B0-----:R-:W3:Y:S01]  /*27b80*/  LDL.LU R27, [R1+0xa14] ;  /* 0x000a1400011b7983 */ /* 0x001ee20000300800 */
[----:B------:R0:W-:Y:S03]  /*27b90*/  STS.U16 [R18+0x19700], R15 ;  /* 0x0197000f12007388 */ /* 0x0001e60000000400 */
[----:B-1----:R-:W3:Y:S01]  /*27ba0*/  LDL.LU R29, [R1+0x99c] ;  /* 0x00099c00011d7983 */ /* 0x002ee20000300800 */
[----:B------:R-:W3:Y:S03]  /*27bb0*/  LDL.LU R13, [R1+0x994] ;  /* 0x00099400010d7983 */ /* 0x000ee60000300800 */
[----:B0-----:R-:W3:Y:S04]  /*27bc0*/  LDL.LU R15, [R1+0x98c] ;  /* 0x00098c00010f7983 */ /* 0x001ee80000300800 */
[----:B----4-:R0:W-:Y:S01]  /*27bd0*/  STS.U16 [R18+0x1b400], R0 ;  /* 0x01b4000012007388 */ /* 0x0101e20000000400 */
[----:B------:R1:W-:Y:S03]  /*27be0*/  STS.U16 [R18+0x1b500], R12 ;  /* 0x01b5000c12007388 */ /* 0x0003e60000000400 */
[----:B--2---:R2:W-:Y:S04]  /*27bf0*/  STS.U16 [R18+0x1b600], R16 ;  /* 0x01b6001012007388 */ /* 0x0045e80000000400 */
[----:B---3--:R3:W-:Y:S04]  /*27c00*/  STS.U16 [R18+0x1b700], R17 ;  /* 0x01b7001112007388 */ /* 0x0087e80000000400 */
[----:B0-----:R-:W4:Y:S01]  /*27c10*/  LDL.LU R0, [R1+0x984] ;  /* 0x0009840001007983 */ /* 0x001f220000300800 */
[----:B-1----:R-:W4:Y:S02]  /*27c20*/  LDL.LU R12, [R1+0x41dc] ;  /* 0x0041dc00010c7983 */ /* 0x002f240000300800 */
[----:B--2---:R-:W2:Y:S01]  /*27c30*/  LDL.LU R16, [R1+0x41d8] ;  /* 0x0041d80001107983 */ /* 0x004ea20000300800 */
[----:B------:R0:W-:Y:S04]  /*27c40*/  STS.U16 [R18+0x1d400], R2 ;  /* 0x01d4000212007388 */ /* 0x0001e80000000400 */
[----:B---3--:R-:W3:Y:S01]  /*27c50*/  LDL.LU R17, [R1+0x41d4] ;  /* 0x0041d40001117983 */ /* 0x008ee20000300800 */
[----:B------:R1:W-:Y:S02]  /*27c60*/  STS.U16 [R18+0x1d500], R3 ;  /* 0x01d5000312007388 */ /* 0x0003e40000000400 */
[----:B------:R1:W-:Y:S02]  /*27c70*/  STS.U16 [R18+0x1d600], R4 ;  /* 0x01d6000412007388 */ /* 0x0003e40000000400 */
[----:B------:R1:W-:Y:S01]  /*27c80*/  STS.U16 [R18+0x1d700], R5 ;  /* 0x01d7000512007388 */ /* 0x0003e20000000400 */
[----:B0-----:R-:W2:Y:S04]  /*27c90*/  LDL.LU R2, [R1+0x41d0] ;  /* 0x0041d00001027983 */ /* 0x001ea80000300800 */
[----:B-1----:R-:W2:Y:S01]  /*27ca0*/  LDL.LU R3, [R1+0x41cc] ;  /* 0x0041cc0001037983 */ /* 0x002ea20000300800 */
[----:B------:R-:W2:Y:S03]  /*27cb0*/  LDL.LU R4, [R1+0x41c8] ;  /* 0x0041c80001047983 */ /* 0x000ea60000300800 */
[----:B------:R-:W2:Y:S01]  /*27cc0*/  LDL.LU R5, [R1+0x41c4] ;  /* 0x0041c40001057983 */ /* 0x000ea20000300800 */
[----:B------:R-:W-:-:S03]  /*27cd0*/  IMAD.SHL.U32 R14, R14, 0x2, RZ ;  /* 0x000000020e0e7824 */ /* 0x000fc600078e00ff */
[----:B--2---:R0:W-:Y:S01]  /*27ce0*/  STS.U16 [R18+0x1f400], R5 ;  /* 0x01f4000512007388 */ /* 0x0041e20000000400 */
[----:B------:R1:W-:Y:S03]  /*27cf0*/  STS.U16 [R18+0x1f500], R4 ;  /* 0x01f5000412007388 */ /* 0x0003e60000000400 */
[----:B0-----:R-:W2:Y:S01]  /*27d00*/  LDL.LU R5, [R1+0xb2c] ;  /* 0x000b2c0001057983 */ /* 0x001ea20000300800 */
[----:B-1----:R-:W2:Y:S01]  /*27d10*/  LDL.LU R4, [R1+0xb30] ;  /* 0x000b300001047983 */ /* 0x002ea20000300800 */
[----:B------:R-:W-:Y:S01]  /*27d20*/  LOP3.LUT R14, R14, 0x60, RZ, 0x3c, !PT ;  /* 0x000000600e0e7812 */ /* 0x000fe200078e3cff */
[----:B------:R-:W-:Y:S01]  /*27d30*/  STS.U16 [R18+0x1f600], R3 ;  /* 0x01f6000312007388 */ /* 0x000fe20000000400 */
[----:B------:R0:W-:Y:S03]  /*27d40*/  STS.U16 [R18+0x1f700], R2 ;  /* 0x01f7000212007388 */ /* 0x0001e60000000400 */
[----:B------:R1:W-:Y:S02]  /*27d50*/  STS.U16 [R14+0x1800], R19 ;  /* 0x001800130e007388 */ /* 0x0003e40000000400 */
[----:B------:R3:W-:Y:S01]  /*27d60*/  STS.U16 [R14+0x1900], R20 ;  /* 0x001900140e007388 */ /* 0x0007e20000000400 */
[----:B0-----:R-:W4:Y:S01]  /*27d70*/  LDL.LU R18, [R1+0x41c0] ;  /* 0x0041c00001127983 */ /* 0x001f220000300800 */
[----:B-1----:R-:W4:Y:S02]  /*27d80*/  LDL.LU R19, [R1+0x41bc] ;  /* 0x0041bc0001137983 */ /* 0x002f240000300800 */
[----:B---3--:R-:W4:Y:S01]  /*27d90*/  LDL.LU R20, [R1+0x41b8] ;  /* 0x0041b80001147983 */ /* 0x008f220000300800 */
[----:B--2---:R0:W-:Y:S01]  /*27da0*/  STS.U16 [R14+0x1a00], R4 ;  /* 0x001a00040e007388 */ /* 0x0041e20000000400 */
[----:B------:R1:W-:Y:S02]  /*27db0*/  STS.U16 [R14+0x1b00], R5 ;  /* 0x001b00050e007388 */ /* 0x0003e40000000400 */
[----:B------:R2:W-:Y:S02]  /*27dc0*/  STS.U16 [R14+0x3800], R21 ;  /* 0x003800150e007388 */ /* 0x0005e40000000400 */
[----:B------:R2:W-:Y:S01]  /*27dd0*/  STS.U16 [R14+0x3900], R22 ;  /* 0x003900160e007388 */ /* 0x0005e20000000400 */
[----:B------:R4:W-:Y:S01]  /*27de0*/  STS.U16 [R14+0x3a00], R23 ;  /* 0x003a00170e007388 */ /* 0x0009e20000000400 */
[----:B------:R4:W-:Y:S02]  /*27df0*/  STS.U16 [R14+0x3b00], R24 ;  /* 0x003b00180e007388 */ /* 0x0009e40000000400 */
[----:B------:R4:W-:Y:S01]  /*27e00*/  STS.U16 [R14+0x5800], R25 ;  /* 0x005800190e007388 */ /* 0x0009e20000000400 */
[----:B0-----:R-:W3:Y:S04]  /*27e10*/  LDL R4, [R1+0x1da8] ;  /* 0x001da80001047983 */ /* 0x001ee80000100800 */
[----:B-1----:R-:W3:Y:S01]  /*27e20*/  LDL R5, [R1+0x1da0] ;  /* 0x001da00001057983 */ /* 0x002ee20000100800 */
[----:B--2---:R-:W2:Y:S02]  /*27e30*/  LDL.LU R21, [R1+0x41b4] ;  /* 0x0041b40001157983 */ /* 0x004ea40000300800 */
[----:B------:R-:W2:Y:S02]  /*27e40*/  LDL.LU R22, [R1+0x41b0] ;  /* 0x0041b00001167983 */ /* 0x000ea40000300800 */
[----:B----4-:R-:W4:Y:S01]  /*27e50*/  LDL.LU R23, [R1+0x41ac] ;  /* 0x0041ac0001177983 */ /* 0x010f220000300800 */
[----:B------:R-:W2:Y:S01]  /*27e60*/  LDL.LU R24, [R1+0x41a8] ;  /* 0x0041a80001187983 */ /* 0x000ea20000300800 */
[----:B------:R-:W2:Y:S03]  /*27e70*/  LDL.LU R25, [R1+0x41a4] ;  /* 0x0041a40001197983 */ /* 0x000ea60000300800 */
[----:B------:R0:W-:Y:S01]  /*27e80*/  STS.U16 [R14+0x5900], R28 ;  /* 0x0059001c0e007388 */ /* 0x0001e20000000400 */
[----:B------:R1:W-:Y:S02]  /*27e90*/  STS.U16 [R14+0x5a00], R26 ;  /* 0x005a001a0e007388 */ /* 0x0003e40000000400 */
[----:B------:R1:W-:Y:S02]  /*27ea0*/  STS.U16 [R14+0x5b00], R27 ;  /* 0x005b001b0e007388 */ /* 0x0003e40000000400 */
[----:B------:R1:W-:Y:S01]  /*27eb0*/  STS.U16 [R14+0x7800], R29 ;  /* 0x0078001d0e007388 */ /* 0x0003e20000000400 */
[----:B------:R1:W-:Y:S01]  /*27ec0*/  STS.U16 [R14+0x7900], R13 ;  /* 0x0079000d0e007388 */ /* 0x0003e20000000400 */
[----:B------:R1:W-:Y:S03]  /*27ed0*/  STS.U16 [R14+0x7a00], R15 ;  /* 0x007a000f0e007388 */ /* 0x0003e60000000400 */
[----:B0-----:R-:W2:Y:S01]  /*27ee0*/  LDL.LU R28, [R1+0x41a0] ;  /* 0x0041a000011c7983 */ /* 0x001ea20000300800 */
[----:B-1----:R-:W2:Y:S03]  /*27ef0*/  LDL.LU R26, [R1+0x419c] ;  /* 0x00419c00011a7983 */ /* 0x002ea60000300800 */
[----:B------:R-:W2:Y:S01]  /*27f00*/  LDL.LU R27, [R1+0x4198] ;  /* 0x00419800011b7983 */ /* 0x000ea20000300800 */
[----:B------:R-:W2:Y:S03]  /*27f10*/  LDL.LU R29, [R1+0x4194] ;  /* 0x00419400011d7983 */ /* 0x000ea60000300800 */
[----:B------:R-:W2:Y:S01]  /*27f20*/  LDL.LU R13, [R1+0x4190] ;  /* 0x00419000010d7983 */ /* 0x000ea20000300800 */
[----:B------:R-:W2:Y:S03]  /*27f30*/  LDL.LU R15, [R1+0x418c] ;  /* 0x00418c00010f7983 */ /* 0x000ea60000300800 */
[----:B------:R0:W-:Y:S04]  /*27f40*/  STS.U16 [R14+0x7b00], R0 ;  /* 0x007b00000e007388 */ /* 0x0001e80000000400 */
[----:B0-----:R-:W2:Y:S01]  /*27f50*/  LDL.LU R0, [R1+0x4188] ;  /* 0x0041880001007983 */ /* 0x001ea20000300800 */
[----:B------:R-:W-:-:S06]  /*27f60*/  PRMT R2, RZ, 0x7610, R2 ;  /* 0x00007610ff027816 */ /* 0x000fcc0000000002 */
[----:B---3--:R0:W3:Y:S04]  /*27f70*/  @!P0 LDG.E.U16 R2, [R4.64] ;  /* 0x0000000604028981 */ /* 0x0080e8000c1e1500 */
[----:B--2---:R1:W-:Y:S04]  /*27f80*/  STS.U16 [R14+0x9800], R0 ;  /* 0x009800000e007388 */ /* 0x0043e80000000400 */
[----:B-1----:R-:W2:Y:S01]  /*27f90*/  LDL.LU R14, [R1+0x4184] ;  /* 0x00418400010e7983 */ /* 0x002ea20000300800 */
[----:B------:R-:W2:Y:S02]  /*27fa0*/  LDL.LU R0, [R1+0x4180] ;  /* 0x0041800001007983 */ /* 0x000ea40000300800 */
[----:B0-----:R-:W2:Y:S02]  /*27fb0*/  LDL R4, [R1+0x1bb8] ;  /* 0x001bb80001047983 */ /* 0x001ea40000100800 */
[----:B------:R-:W2:Y:S02]  /*27fc0*/  LDL R5, [R1+0x1bdc] ;  /* 0x001bdc0001057983 */ /* 0x000ea40000100800 */
[----:B--2---:R-:W-:-:S02]  /*27fd0*/  @!P0 LOP3.LUT R5, R5, R4, RZ, 0x3c, !PT ;  /* 0x0000000405058212 */ /* 0x004fc400078e3cff */
[----:B------:R-:W-:Y:S02]  /*27fe0*/  PRMT R0, RZ, 0x7610, R0 ;  /* 0x00007610ff007816 */ /* 0x000fe40000000000 */
[----:B------:R-:W-:-:S04]  /*27ff0*/  @!P0 LOP3.LUT R4, R5, R4, RZ, 0x3c, !PT ;  /* 0x0000000405048212 */ /* 0x000fc800078e3cff */
[----:B------:R-:W-:-:S05]  /*28000*/  @!P0 LOP3.LUT R5, R5, R4, RZ, 0x3c, !PT ;  /* 0x0000000405058212 */ /* 0x000fca00078e3cff */
[----:B------:R-:W2:Y:S04]  /*28010*/  @!P0 LDG.E.U16 R0, [R4.64] ;  /* 0x0000000604008981 */ /* 0x000ea8000c1e1500 */
[----:B---3--:R-:W-:Y:S04]  /*28020*/  STL [R1+0x40b0], R2 ;  /* 0x0040b00201007387 */ /* 0x008fe80000100800 */
[----:B--2---:R0:W-:Y:S04]  /*28030*/  STL [R1+0x98], R0 ;  /* 0x0000980001007387 */ /* 0x0041e80000100800 */
[----:B0-----:R-:W2:Y:S01]  /*28040*/  LDL.LU R0, [R1+0x417c] ;  /* 0x00417c0001007983 */ /* 0x001ea20000300800 */
[----:B------:R-:W3:Y:S02]  /*28050*/  LDL R4, [R1+0x1c04] ;  /* 0x001c040001047983 */ /* 0x000ee40000100800 */
[----:B------:R-:W3:Y:S01]  /*28060*/  LDL R5, [R1+0x1c08] ;  /* 0x001c080001057983 */ /* 0x000ee20000100800 */
[----:B------:R-:W-:-:S02]  /*28070*/  PRMT R14, RZ, 0x7610, R14 ;  /* 0x00007610ff0e7816 */ /* 0x000fc4000000000e */
[----:B---3--:R-:W-:-:S04]  /*28080*/  @!P0 LOP3.LUT R5, R5, R4, RZ, 0x3c, !PT ;  /* 0x0000000405058212 */ /* 0x008fc800078e3cff */
[----:B------:R-:W-:-:S04]  /*28090*/  @!P0 LOP3.LUT R4, R5, R4, RZ, 0x3c, !PT ;  /* 0x0000000405048212 */ /* 0x000fc800078e3cff */
[----:B------:R-:W-:-:S05]  /*280a0*/  @!P0 LOP3.LUT R5, R5, R4, RZ, 0x3c, !PT ;  /* 0x0000000405058212 */ /* 0x000fca00078e3cff */
[----:B------:R-:W3:Y:S04]  /*280b0*/  @!P0 LDG.E.U16 R14, [R4.64] ;  /* 0x00000006040e8981 */ /* 0x000ee8000c1e1500 */
[----:B---3--:R0:W-:Y:S04]  /*280c0*/  STL [R1+0x90], R14 ;  /* 0x0000900e01007387 */ /* 0x0081e80000100800 */
[----:B0-----:R-:W3:Y:S01]  /*280d0*/  LDL.LU R14, [R1+0x4178] ;  /* 0x00417800010e7983 */ /* 0x001ee20000300800 */
[----:B------:R-:W3:Y:S02]  /*280e0*/  LDL R4, [R1+0x1be0] ;  /* 0x001be00001047983 */ /* 0x000ee40000100800 */
[----:B------:R-:W3:Y:S01]  /*280f0*/  LDL R5, [R1+0x1c64] ;  /* 0x001c640001057983 */ /* 0x000ee20000100800 */
[----:B--2---:R-:W-:-:S02]  /*28100*/  PRMT R0, RZ, 0x7610, R0 ;  /* 0x00007610ff007816 */ /* 0x004fc40000000000 */
[----:B---3--:R-:W-:-:S04]  /*28110*/  @!P0 LOP3.LUT R5, R5, R4, RZ, 0x3c, !PT ;  /* 0x0000000405058212 */ /* 0x008fc800078e3cff */
[----:B------:R-:W-:-:S04]  /*28120*/  @!P0 LOP3.LUT R4, R5, R4, RZ, 0x3c, !PT ;  /* 0x0000000405048212 */ /* 0x000fc800078e3cff */
[----:B------:R-:W-:-:S05]  /*28130*/  @!P0 LOP3.LUT R5, R5, R4, RZ, 0x3c, !PT ;  /* 0x0000000405058212 */ /* 0x000fca00078e3cff */
[----:B------:R-:W2:Y:S04]  /*28140*/  @!P0 LDG.E.U16 R0, [R4.64] ;  /* 0x0000000604008981 */ /* 0x000ea8000c1e1500 */
        /* <DEDUP_REMOVED lines=62> */
[----:B------:R0:W3:Y:S04]  /*28530*/  @!P0 LDG.E.U16 R12, [R4.64] ;  /* 0x00000006040c8981 */ /* 0x0000e8000c1e1500 */
[----:B0-----:R-:W2:Y:S04]  /*28540*/  LDL R4, [R1+0x1c30] ;  /* 0x001c300001047983 */ /* 0x001ea80000100800 */
[----:B------:R-:W2:Y:S01]  /*28550*/  LDL R5, [R1+0x1c6c] ;  /* 0x001c6c0001057983 */ /* 0x000ea20000100800 */
[----:B------:R-:W-:Y:S02]  /*28560*/  PRMT R14, RZ, 0x7610, R14 ;  /* 0x00007610ff0e7816 */ /* 0x000fe4000000000e */
[----:B--2---:R-:W-:-:S04]  /*28570*/  @!P0 LOP3.LUT R5, R5, R4, RZ, 0x3c, !PT ;  /* 0x0000000405058212 */ /* 0x004fc800078e3cff */
        /* <DEDUP_REMOVED lines=39> */
[----:B------:R0:W2:Y:S04]  /*287f0*/  @!P0 LDG.E.U16 R14, [R4.64] ;  /* 0x00000006040e8981 */ /* 0x0000a8000c1e1500 */
[----:B0-----:R-:W3:Y:S04]  /*28800*/  LDL R4, [R1+0x1bd4] ;  /* 0x001bd40001047983 */ /* 0x001ee80000100800 */
[----:B------:R-:W3:Y:S01]  /*28810*/  LDL R5, [R1+0x1c28] ;  /* 0x001c280001057983 */ /* 0x000ee20000100800 */
[----:B------:R-:W-:Y:S02]  /*28820*/  PRMT R15, RZ, 0x7610, R15 ;  /* 0x00007610ff0f7816 */ /* 0x000fe4000000000f */
[----:B---3--:R-:W-:-:S04]  /*28830*/  @!P0 LOP3.LUT R5, R5, R4, RZ, 0x3c, !PT ;  /* 0x0000000405058212 */ /* 0x008fc800078e3cff */
[----:B------:R-:W-:-:S04]  /*28840*/  @!P0 LOP3.LUT R4, R5, R4, RZ, 0x3c, !PT ;  /* 0x0000000405048212 */ /* 0x000fc800078e3cff */
[----:B------:R-:W-:-:S05]  /*28850*/  @!P0 LOP3.LUT R5, R5, R4, RZ, 0x3c, !PT ;  /* 0x0000000405058212 */ /* 0x000fca00078e3cff */
[----:B------:R-:W3:Y:S04]  /*28860*/  @!P0 LDG.E.U16 R15, [R4.64] ;  /* 0x00000006040f8981 */ /* 0x000ee8000c1e1500 */
[----:B--2---:R0:W-:Y:S04]  /*28870*/  STL [R1], R14 ;  /* 0x0000000e01007387 */ /* 0x0041e80000100800 */
[----:B0-----:R-:W2:Y:S04]  /*28880*/  LDL R14, [R1+0x1cf4] ;  /* 0x001cf400010e7983 */ /* 0x001ea80000100800 */
[----:B---3--:R0:W-:Y:S04]  /*28890*/  STL [R1+0x7c], R15 ;  /* 0x00007c0f01007387 */ /* 0x0081e80000100800 */
[----:B0-----:R-:W3:Y:S01]  /*288a0*/  LDL.LU R15, [R1+0x4148] ;  /* 0x00414800010f7983 */ /* 0x001ee20000300800 */
[----:B------:R-:W2:Y:S02]  /*288b0*/  LDL R4, [R1+0x1bf8] ;  /* 0x001bf80001047983 */ /* 0x000ea40000100800 */
[----:B------:R-:W2:Y:S01]  /*288c0*/  LDL R5, [R1+0x1c34] ;  /* 0x001c340001057983 */ /* 0x000ea20000100800 */
[----:B------:R-:W-:-:S02]  /*288d0*/  PRMT R0, RZ, 0x7610, R0 ;  /* 0x00007610ff007816 */ /* 0x000fc40000000000 */
[----:B--2---:R-:W-:-:S04]  /*288e0*/  @!P0 LOP3.LUT R5, R5, R4, RZ, 0x3c, !PT ;  /* 0x0000000405058212 */ /* 0x004fc800078e3cff */
[----:B------:R-:W-:-:S04]  /*288f0*/  @!P0 LOP3.LUT R4, R5, R4, RZ, 0x3c, !PT ;  /* 0x0000000405048212 */ /* 0x000fc800078e3cff */
[----:B------:R-:W-:-:S05]  /*28900*/  @!P0 LOP3.LUT R5, R5, R4, RZ, 0x3c, !PT ;  /* 0x0000000405058212 */ /* 0x000fca00078e3cff */
[----:B------:R-:W2:Y:S04]  /*28910*/  @!P0 LDG.E.U16 R0, [R4.64] ;  /* 0x0000000604008981 */ /* 0x000ea8000c1e1500 */
[----:B--2---:R0:W-:Y:S04]  /*28920*/  STL [R1+0x78], R0 ;  /* 0x0000780001007387 */ /* 0x0041e80000100800 */
[----:B0-----:R-:W2:Y:S01]  /*28930*/  LDL.LU R0, [R1+0x4144] ;  /* 0x0041440001007983 */ /* 0x001ea20000300800 */
[----:B------:R-:W2:Y:S02]  /*28940*/  LDL R4, [R1+0x1d70] ;  /* 0x001d700001047983 */ /* 0x000ea40000100800 */
[----:B------:R-:W2:Y:S01]  /*28950*/  LDL R5, [R1+0x1dc0] ;  /* 0x001dc00001057983 */ /* 0x000ea20000100800 */
[----:B------:R-:W-:-:S02]  /*28960*/  PRMT R11, RZ, 0x7610, R11 ;  /* 0x00007610ff0b7816 */ /* 0x000fc4000000000b */
[----:B--2---:R-:W-:-:S04]  /*28970*/  @!P0 LOP3.LUT R5, R5, R4, RZ, 0x3c, !PT ;  /* 0x0000000405058212 */ /* 0x004fc800078e3cff */
[----:B------:R-:W-:-:S04]  /*28980*/  @!P0 LOP3.LUT R4, R5, R4, RZ, 0x3c, !PT ;  /* 0x0000000405048212 */ /* 0x000fc800078e3cff */
[----:B------:R-:W-:-:S05]  /*28990*/  @!P0 LOP3.LUT R5, R5, R4, RZ, 0x3c, !PT ;  /* 0x0000000405058212 */ /* 0x000fca00078e3cff */
[----:B------:R0:W2:Y:S04]  /*289a0*/  @!P0 LDG.E.U16 R11, [R4.64] ;  /* 0x00000006040b8981 */ /* 0x0000a8000c1e1500 */
[----:B0-----:R-:W2:Y:S04]  /*289b0*/  LDL R4, [R1+0x1c38] ;  /* 0x001c380001047983 */ /* 0x001ea80000100800 */
[----:B------:R-:W2:Y:S01]  /*289c0*/  LDL R5, [R1+0x1c74] ;  /* 0x001c740001057983 */ /* 0x000ea20000100800 */
[----:B---3--:R-:W-:Y:S02]  /*289d0*/  PRMT R15, RZ, 0x7610, R15 ;  /* 0x00007610ff0f7816 */ /* 0x008fe4000000000f */
[----:B--2---:R-:W-:-:S04]  /*289e0*/  @!P0 LOP3.LUT R5, R5, R4, RZ, 0x3c, !PT ;  /* 0x0000000405058212 */ /* 0x004fc800078e3cff */
[----:B------:R-:W-:-:S04]  /*289f0*/  @!P0 LOP3.LUT R4, R5, R4, RZ, 0x3c, !PT ;  /* 0x0000000405048212 */ /* 0x000fc800078e3cff */
[----:B------:R-:W-:-:S05]  /*28a00*/  @!P0 LOP3.LUT R5, R5, R4, RZ, 0x3c, !PT ;  /* 0x0000000405058212 */ /* 0x000fca00078e3cff */
[----:B------:R-:W2:Y:S04]  /*28a10*/  @!P0 LDG.E.U16 R15, [R4.64] ;  /* 0x00000006040f8981 */ /* 0x000ea8000c1e1500 */
[----:B------:R-:W-:Y:S04]  /*28a20*/  STL [R1+0x4100], R11 ;  /* 0x0041000b01007387 */ /* 0x000fe80000100800 */
        /* <DEDUP_REMOVED lines=8> */
[----:B------:R-:W3:Y:S01]  /*28ab0*/  @!P0 LDG.E.U16 R0, [R4.64] ;  /* 0x0000000604008981 */ /* 0x000ee2000c1e1500 */
[----:B--2---:R-:W-:-:S03]  /*28ac0*/  PRMT R15, RZ, 0x7610, R15 ;  /* 0x00007610ff0f7816 */ /* 0x004fc6000000000f */
[----:B---3--:R0:W-:Y:S04]  /*28ad0*/  STL [R1+0x6c], R0 ;  /* 0x00006c0001007387 */ /* 0x0081e80000100800 */
[----:B0-----:R-:W2:Y:S01]  /*28ae0*/  LDL.LU R0, [R1+0x413c] ;  /* 0x00413c0001007983 */ /* 0x001ea20000300800 */
[----:B------:R-:W3:Y:S02]  /*28af0*/  LDL R5, [R1+0x1cb8] ;  /* 0x001cb80001057983 */ /* 0x000ee40000100800 */
[----:B------:R-:W-:Y:S02]  /*28b00*/  @!P0 IMAD.MOV.U32 R4, RZ, RZ, R14 ;  /* 0x000000ffff048224 */ /* 0x000fe400078e000e */
[----:B------:R-:W2:Y:S04]  /*28b10*/  LDL R14, [R1+0x1dbc] ;  /* 0x001dbc00010e7983 */ /* 0x000ea80000100800 */
[----:B---3--:R-:W3:Y:S04]  /*28b20*/  @!P0 LDG.E.U16 R15, [R4.64] ;  /* 0x00000006040f8981 */ /* 0x008ee8000c1e1500 */
        /* <DEDUP_REMOVED lines=25> */
[----:B---3--:R0:W-:Y:S04]  /*28cc0*/  STL [R1+0x40e4], R19 ;  /* 0x0040e41301007387 */ /* 0x0081e80000100800 */
[----:B0-----:R-:W3:Y:S04]  /*28cd0*/  LDL R19, [R1+0x1cfc] ;  /* 0x001cfc0001137983 */ /* 0x001ee80000100800 */
        /* <DEDUP_REMOVED lines=8> */
[----:B------:R-:W2:Y:S01]  /*28d60*/  @!P0 LDG.E.U16 R0, [R4.64] ;  /* 0x0000000604008981 */ /* 0x000ea2000c1e1500 */
[----:B------:R-:W-:-:S03]  /*28d70*/  PRMT R10, RZ, 0x7610, R10 ;  /* 0x00007610ff0a7816 */ /* 0x000fc6000000000a */
[----:B--2---:R0:W-:Y:S04]  /*28d80*/  STL [R1+0x5c], R0 ;  /* 0x00005c0001007387 */ /* 0x0041e80000100800 */
[----:B0-----:R-:W2:Y:S01]  /*28d90*/  LDL.LU R0, [R1+0x412c] ;  /* 0x00412c0001007983 */ /* 0x001ea20000300800 */
[----:B------:R-:W2:Y:S02]  /*28da0*/  LDL R5, [R1+0x1d78] ;  /* 0x001d780001057983 */ /* 0x000ea40000100800 */
[----:B------:R-:W-:Y:S01]  /*28db0*/  @!P0 IMAD.MOV.U32 R4, RZ, RZ, R14 ;  /* 0x000000ffff048224 */ /* 0x000fe200078e000e */
[----:B------:R-:W-:Y:S01]  /*28dc0*/  PRMT R15, RZ, 0x7610, R15 ;  /* 0x00007610ff0f7816 */ /* 0x000fe2000000000f */
[----:B------:R-:W3:Y:S04]  /*28dd0*/  LDL R14, [R1+0x1d7c] ;  /* 0x001d7c00010e7983 */ /* 0x000ee80000100800 */
[----:B--2---:R0:W2:Y:S04]  /*28de0*/  @!P0 LDG.E.U16 R10, [R4.64] ;  /* 0x00000006040a8981 */ /* 0x0040a8000c1e1500 */
[----:B0-----:R-:W2:Y:S04]  /*28df0*/  LDL R4, [R1+0x1c40] ;  /* 0x001c400001047983 */ /* 0x001ea80000100800 */
[----:B------:R-:W2:Y:S02]  /*28e00*/  LDL R5, [R1+0x1c7c] ;  /* 0x001c7c0001057983 */ /* 0x000ea40000100800 */
[----:B--2---:R-:W-:-:S04]  /*28e10*/  @!P0 LOP3.LUT R5, R5, R4, RZ, 0x3c, !PT ;  /* 0x0000000405058212 */ /* 0x004fc800078e3cff */
[----:B------:R-:W-:-:S04]  /*28e20*/  @!P0 LOP3.LUT R4, R5, R4, RZ, 0x3c, !PT ;  /* 0x0000000405048212 */ /* 0x000fc800078e3cff */
[----:B------:R-:W-:-:S05]  /*28e30*/  @!P0 LOP3.LUT R5, R5, R4, RZ, 0x3c, !PT ;  /* 0x0000000405058212 */ /* 0x000fca00078e3cff */
[----:B------:R-:W2:Y:S04]  /*28e40*/  @!P0 LDG.E.U16 R15, [R4.64] ;  /* 0x00000006040f8981 */ /* 0x000ea8000c1e1500 */
[----:B------:R-:W-:Y:S04]  /*28e50*/  STL [R1+0x40e8], R10 ;  /* 0x0040e80a01007387 */ /* 0x000fe80000100800 */
        /* <DEDUP_REMOVED lines=13> */
[----:B---3--:R-:W-:Y:S02]  /*28f30*/  @!P0 IMAD.MOV.U32 R4, RZ, RZ, R19 ;  /* 0x000000ffff048224 */ /* 0x008fe400078e0013 */
[----:B------:R-:W3:Y:S04]  /*28f40*/  LDL R19, [R1+0x1db8] ;  /* 0x001db80001137983 */ /* 0x000ee80000100800 */
[----:B--2---:R-:W2:Y:S04]  /*28f50*/  @!P0 LDG.E.U16 R15, [R4.64] ;  /* 0x00000006040f8981 */ /* 0x004ea8000c1e1500 */
        /* <DEDUP_REMOVED lines=37> */
[----:B---3--:R-:W-:Y:S01]  /*291b0*/  @!P0 IMAD.MOV.U32 R4, RZ, RZ, R19 ;  /* 0x000000ffff048224 */ /* 0x008fe200078e0013 */
[----:B------:R-:W-:Y:S01]  /*291c0*/  PRMT R15, RZ, 0x7610, R15 ;  /* 0x00007610ff0f7816 */ /* 0x000fe2000000000f */
[----:B------:R-:W3:Y:S04]  /*291d0*/  LDL R19, [R1+0x1d84] ;  /* 0x001d840001137983 */ /* 0x000ee80000100800 */
[----:B--2---:R0:W2:Y:S04]  /*291e0*/  @!P0 LDG.E.U16 R8, [R4.64] ;  /* 0x0000000604088981 */ /* 0x0040a8000c1e1500 */
[----:B0-----:R-:W2:Y:S04]  /*291f0*/  LDL R4, [R1+0x1c48] ;  /* 0x001c480001047983 */ /* 0x001ea80000100800 */
[----:B------:R-:W2:Y:S02]  /*29200*/  LDL R5, [R1+0x1c84] ;  /* 0x001c840001057983 */ /* 0x000ea40000100800 */
[----:B--2---:R-:W-:-:S04]  /*29210*/  @!P0 LOP3.LUT R5, R5, R4, RZ, 0x3c, !PT ;  /* 0x0000000405058212 */ /* 0x004fc800078e3cff */
[----:B------:R-:W-:-:S04]  /*29220*/  @!P0 LOP3.LUT R4, R5, R4, RZ, 0x3c, !PT ;  /* 0x0000000405048212 */ /* 0x000fc800078e3cff */
[----:B------:R-:W-:Y:S01]  /*29230*/  @!P0 LOP3.LUT R5, R5, R4, RZ, 0x3c, !PT ;  /* 0x0000000405058212 */ /* 0x000fe200078e3cff */
[----:B------:R-:W-:Y:S04]  /*29240*/  STL [R1+0x40d0], R8 ;  /* 0x0040d00801007387 */ /* 0x000fe80000100800 */
[----:B------:R0:W2:Y:S04]  /*29250*/  @!P0 LDG.E.U16 R15, [R4.64] ;  /* 0x00000006040f8981 */ /* 0x0000a8000c1e1500 */
[----:B0-----:R-:W3:Y:S01]  /*29260*/  LDL R5, [R1+0x1c88] ;  /* 0x001c880001057983 */ /* 0x001ee20000100800 */
[----:B------:R-:W-:Y:S01]  /*29270*/  PRMT R10, RZ, 0x7610, R10 ;  /* 0x00007610ff0a7816 */ /* 0x000fe2000000000a */
[----:B------:R-:W-:-:S02]  /*29280*/  @!P0 IMAD.MOV.U32 R4, RZ, RZ, R14 ;  /* 0x000000ffff048224 */ /* 0x000fc400078e000e */
[----:B--2---:R0:W-:Y:S01]  /*29290*/  STL [R1+0x34], R15 ;  /* 0x0000340f01007387 */ /* 0x0041e20000100800 */
[----:B------:R-:W-:Y:S01]  /*292a0*/  PRMT R0, RZ, 0x7610, R0 ;  /* 0x00007610ff007816 */ /* 0x000fe20000000000 */
[----:B------:R-:W2:Y:S02]  /*292b0*/  LDL R14, [R1+0x1d88] ;  /* 0x001d8800010e7983 */ /* 0x000ea40000100800 */
[----:B---3--:R1:W3:Y:S04]  /*292c0*/  @!P0 LDG.E.U16 R10, [R4.64] ;  /* 0x00000006040a8981 */ /* 0x0082e8000c1e1500 */
[----:B0-----:R-:W2:Y:S04]  /*292d0*/  LDL R15, [R1+0x1c1c] ;  /* 0x001c1c00010f7983 */ /* 0x001ea80000100800 */
[----:B-1----:R-:W2:Y:S04]  /*292e0*/  LDL R4, [R1+0x1cc8] ;  /* 0x001cc80001047983 */ /* 0x002ea80000100800 */
[----:B------:R-:W2:Y:S02]  /*292f0*/  LDL R5, [R1+0x1d04] ;  /* 0x001d040001057983 */ /* 0x000ea40000100800 */
        /* <DEDUP_REMOVED lines=16> */
[----:B--2---:R-:W-:Y:S01]  /*29400*/  STL [R1+0x24], R28 ;  /* 0x0000241c01007387 */ /* 0x004fe20000100800 */
[----:B------:R-:W2:Y:S02]  /*29410*/  LDL R5, [R1+0x1d48] ;  /* 0x001d480001057983 */ /* 0x000ea40000100800 */
[----:B------:R-:W-:Y:S01]  /*29420*/  @!P0 IMAD.MOV.U32 R4, RZ, RZ, R19 ;  /* 0x000000ffff048224 */ /* 0x000fe200078e0013 */
[----:B------:R-:W-:Y:S02]  /*29430*/  PRMT R11, RZ, 0x7610, R11 ;  /* 0x00007610ff0b7816 */ /* 0x000fe4000000000b */
[----:B------:R-:W-:Y:S01]  /*29440*/  PRMT R6, RZ, 0x7610, R6 ;  /* 0x00007610ff067816 */ /* 0x000fe20000000006 */
[----:B------:R-:W3:Y:S04]  /*29450*/  LDL R19, [R1+0x1c8c] ;  /* 0x001c8c0001137983 */ /* 0x000ee80000100800 */
[----:B--2---:R0:W2:Y:S04]  /*29460*/  @!P0 LDG.E.U16 R7, [R4.64] ;  /* 0x0000000604078981 */ /* 0x0040a8000c1e1500 */
[----:B0-----:R-:W2:Y:S01]  /*29470*/  LDL R5, [R1+0x1bc8] ;  /* 0x001bc80001057983 */ /* 0x001ea20000100800 */
[----:B------:R-:W-:-:S05]  /*29480*/  @!P0 IMAD.MOV.U32 R4, RZ, RZ, R15 ;  /* 0x000000ffff048224 */ /* 0x000fca00078e000f */
[----:B--2---:R3:W2:Y:S04]  /*29490*/  @!P0 LDG.E.U16 R11, [R4.64] ;  /* 0x00000006040b8981 */ /* 0x0046a8000c1e1500 */
[----:B------:R-:W-:Y:S01]  /*294a0*/  STL [R1+0x40b4], R7 ;  /* 0x0040b40701007387 */ /* 0x000fe20000100800 */
[----:B------:R-:W4:Y:S02]  /*294b0*/  LDL R15, [R1+0x1c90] ;  /* 0x001c9000010f7983 */ /* 0x000f240000100800 */
[----:B---3--:R-:W-:Y:S02]  /*294c0*/  @!P0 IMAD.MOV.U32 R4, RZ, RZ, R10 ;  /* 0x000000ffff048224 */ /* 0x008fe400078e000a */
[----:B------:R-:W-:-:S05]  /*294d0*/  @!P0 IMAD.MOV.U32 R5, RZ, RZ, R14 ;  /* 0x000000ffff058224 */ /* 0x000fca00078e000e */
[----:B------:R0:W3:Y:S04]  /*294e0*/  @!P0 LDG.E.U16 R6, [R4.64] ;  /* 0x0000000604068981 */ /* 0x0000e8000c1e1500 */
[----:B--2---:R1:W-:Y:S01]  /*294f0*/  STL [R1+0x20], R11 ;  /* 0x0000200b01007387 */ /* 0x0043e20000100800 */
[----:B0-----:R-:W2:Y:S02]  /*29500*/  LDL R4, [R1+0x1bec] ;  /* 0x001bec0001047983 */ /* 0x001ea40000100800 */
[----:B------:R-:W2:Y:S01]  /*29510*/  LDL R5, [R1+0x1c4c] ;  /* 0x001c4c0001057983 */ /* 0x000ea20000100800 */
[----:B------:R-:W-:Y:S01]  /*29520*/  PRMT R8, RZ, 0x7610, R8 ;  /* 0x00007610ff087816 */ /* 0x000fe20000000008 */
[----:B------:R-:W4:Y:S04]  /*29530*/  LDL R14, [R1+0x1cd0] ;  /* 0x001cd000010e7983 */ /* 0x000f280000100800 */
[----:B------:R-:W4:Y:S04]  /*29540*/  LDL R10, [R1+0x1d0c] ;  /* 0x001d0c00010a7983 */ /* 0x000f280000100800 */
[----:B-1----:R-:W4:Y:S04]  /*29550*/  LDL R11, [R1+0x1ccc] ;  /* 0x001ccc00010b7983 */ /* 0x002f280000100800 */
[----:B---3--:R0:W-:Y:S01]  /*29560*/  STL [R1+0x40b8], R6 ;  /* 0x0040b80601007387 */ /* 0x0081e20000100800 */
[----:B--2---:R-:W-:-:S04]  /*29570*/  @!P0 LOP3.LUT R5, R5, R4, RZ, 0x3c, !PT ;  /* 0x0000000405058212 */ /* 0x004fc800078e3cff */
[----:B------:R-:W-:-:S04]  /*29580*/  @!P0 LOP3.LUT R4, R5, R4, RZ, 0x3c, !PT ;  /* 0x0000000405048212 */ /* 0x000fc800078e3cff */
[----:B------:R-:W-:-:S05]  /*29590*/  @!P0 LOP3.LUT R5, R5, R4, RZ, 0x3c, !PT ;  /* 0x0000000405058212 */ /* 0x000fca00078e3cff */
[----:B------:R1:W2:Y:S04]  /*295a0*/  @!P0 LDG.E.U16 R8, [R4.64] ;  /* 0x0000000604088981 */ /* 0x0002a8000c1e1500 */
[----:B-1----:R-:W3:Y:S01]  /*295b0*/  LDL R5, [R1+0x1c50] ;  /* 0x001c500001057983 */ /* 0x002ee20000100800 */
[----:B------:R-:W-:Y:S01]  /*295c0*/  PRMT R12, RZ, 0x7610, R12 ;  /* 0x00007610ff0c7816 */ /* 0x000fe2000000000c */
[----:B------:R-:W-:-:S05]  /*295d0*/  @!P0 IMAD.MOV.U32 R4, RZ, RZ, R19 ;  /* 0x000000ffff048224 */ /* 0x000fca00078e0013 */
[----:B---3--:R4:W3:Y:S04]  /*295e0*/  @!P0 LDG.E.U16 R12, [R4.64] ;  /* 0x00000006040c8981 */ /* 0x0088e8000c1e1500 */
[----:B--2---:R1:W-:Y:S01]  /*295f0*/  STL [R1+0x1c], R8 ;  /* 0x00001c0801007387 */ /* 0x0043e20000100800 */
[----:B0-----:R-:W2:Y:S01]  /*29600*/  LDL R6, [R1+0x1d4c] ;  /* 0x001d4c0001067983 */ /* 0x001ea20000100800 */
[----:B------:R-:W-:Y:S01]  /*29610*/  PRMT R7, RZ, 0x7610, R7 ;  /* 0x00007610ff077816 */ /* 0x000fe20000000007 */
[----:B------:R-:W2:Y:S01]  /*29620*/  LDL R19, [R1+0x1d50] ;  /* 0x001d500001137983 */ /* 0x000ea20000100800 */
[----:B-1----:R-:W2:Y:S01]  /*29630*/  LDL R8, [R1+0x1d10] ;  /* 0x001d100001087983 */ /* 0x002ea20000100800 */
[----:B----4-:R-:W-:Y:S02]  /*29640*/  @!P0 IMAD.MOV.U32 R4, RZ, RZ, R11 ;  /* 0x000000ffff048224 */ /* 0x010fe400078e000b */
[----:B------:R-:W-:-:S05]  /*29650*/  @!P0 IMAD.MOV.U32 R5, RZ, RZ, R15 ;  /* 0x000000ffff058224 */ /* 0x000fca00078e000f */
[----:B------:R0:W4:Y:S01]  /*29660*/  @!P0 LDG.E.U16 R7, [R4.64] ;  /* 0x0000000604078981 */ /* 0x000122000c1e1500 */
[----:B------:R-:W-:Y:S01]  /*29670*/  PRMT R9, RZ, 0x7610, R9 ;  /* 0x00007610ff097816 */ /* 0x000fe20000000009 */
[----:B0-----:R-:W-:Y:S02]  /*29680*/  @!P0 IMAD.MOV.U32 R4, RZ, RZ, R10 ;  /* 0x000000ffff048224 */ /* 0x001fe400078e000a */
[----:B------:R-:W-:-:S05]  /*29690*/  @!P0 IMAD.MOV.U32 R5, RZ, RZ, R14 ;  /* 0x000000ffff058224 */ /* 0x000fca00078e000e */
[----:B------:R0:W4:Y:S04]  /*296a0*/  @!P0 LDG.E.U16 R9, [R4.64] ;  /* 0x0000000604098981 */ /* 0x000128000c1e1500 */
[----:B---3--:R1:W-:Y:S01]  /*296b0*/  STL [R1+0x18], R12 ;  /* 0x0000180c01007387 */ /* 0x0083e20000100800 */
[----:B------:R-:W-:Y:S01]  /*296c0*/  PRMT R2, RZ, 0x7610, R2 ;  /* 0x00007610ff027816 */ /* 0x000fe20000000002 */
[----:B--2---:R-:W-:Y:S01]  /*296d0*/  @!P0 IMAD.MOV.U32 R14, RZ, RZ, R6 ;  /* 0x000000ffff0e8224 */ /* 0x004fe200078e0006 */
[----:B0-----:R-:W-:Y:S01]  /*296e0*/  PRMT R5, RZ, 0x7610, R5 ;  /* 0x00007610ff057816 */ /* 0x001fe20000000005 */
[----:B------:R-:W2:Y:S04]  /*296f0*/  LDL R11, [R1+0x1c14] ;  /* 0x001c1400010b7983 */ /* 0x000ea80000100800 */
[----:B-1----:R-:W3:Y:S01]  /*29700*/  LDL R12, [R1+0x1d8c] ;  /* 0x001d8c00010c7983 */ /* 0x002ee20000100800 */
[----:B------:R-:W-:-:S05]  /*29710*/  @!P0 IMAD.MOV.U32 R15, RZ, RZ, R8 ;  /* 0x000000ffff0f8224 */ /* 0x000fca00078e0008 */
[----:B------:R0:W2:Y:S04]  /*29720*/  @!P0 LDG.E.U16 R2, [R14.64] ;  /* 0x000000060e028981 */ /* 0x0000a8000c1e1500 */
[----:B----4-:R1:W-:Y:S01]  /*29730*/  STL [R1+0x14], R7 ;  /* 0x0000140701007387 */ /* 0x0103e20000100800 */
[----:B------:R-:W4:Y:S02]  /*29740*/  LDL R10, [R1+0x1d90] ;  /* 0x001d9000010a7983 */ /* 0x000f240000100800 */
[----:B0-----:R-:W-:Y:S01]  /*29750*/  @!P0 IMAD.MOV.U32 R15, RZ, RZ, R19 ;  /* 0x000000ffff0f8224 */ /* 0x001fe200078e0013 */
[----:B-1----:R-:W4:Y:S04]  /*29760*/  LDL R7, [R1+0x1c18] ;  /* 0x001c180001077983 */ /* 0x002f280000100800 */
[----:B------:R0:W-:Y:S01]  /*29770*/  STL [R1+0x10], R9 ;  /* 0x0000100901007387 */ /* 0x0001e20000100800 */
[----:B------:R-:W4:Y:S02]  /*29780*/  LDL R8, [R1+0x1be8] ;  /* 0x001be80001087983 */ /* 0x000f240000100800 */
[----:B------:R-:W4:Y:S01]  /*29790*/  LDL R6, [R1+0x1c54] ;  /* 0x001c540001067983 */ /* 0x000f220000100800 */
[----:B0-----:R-:W4:Y:S01]  /*297a0*/  LDL R9, [R1+0x1db0] ;  /* 0x001db00001097983 */ /* 0x001f220000100800 */
[----:B---3--:R-:W-:-:S05]  /*297b0*/  @!P0 IMAD.MOV.U32 R14, RZ, RZ, R12 ;  /* 0x000000ffff0e8224 */ /* 0x008fca00078e000c */
[----:B------:R0:W3:Y:S04]  /*297c0*/  @!P0 LDG.E.U16 R5, [R14.64] ;  /* 0x000000060e058981 */ /* 0x0000e8000c1e1500 */
[----:B--2---:R-:W-:Y:S01]  /*297d0*/  STL [R1+0x40bc], R2 ;  /* 0x0040bc0201007387 */ /* 0x004fe20000100800 */
[----:B------:R-:W-:Y:S01]  /*297e0*/  PRMT R0, RZ, 0x7610, R0 ;  /* 0x00007610ff007816 */ /* 0x000fe20000000000 */
[----:B0-----:R-:W-:Y:S02]  /*297f0*/  @!P0 IMAD.MOV.U32 R15, RZ, RZ, R11 ;  /* 0x000000ffff0f8224 */ /* 0x001fe400078e000b */
[----:B----4-:R-:W-:-:S05]  /*29800*/  @!P0 IMAD.MOV.U32 R14, RZ, RZ, R7 ;  /* 0x000000ffff0e8224 */ /* 0x010fca00078e0007 */
[----:B------:R0:W2:Y:S01]  /*29810*/  @!P0 LDG.E.U16 R0, [R14.64] ;  /* 0x000000060e008981 */ /* 0x0000a2000c1e1500 */
[----:B------:R-:W-:Y:S01]  /*29820*/  PRMT R4, RZ, 0x7610, R4 ;  /* 0x00007610ff047816 */ /* 0x000fe20000000004 */
[----:B0-----:R-:W-:Y:S02]  /*29830*/  @!P0 IMAD.MOV.U32 R15, RZ, RZ, R10 ;  /* 0x000000ffff0f8224 */ /* 0x001fe400078e000a */
[----:B------:R-:W-:-:S05]  /*29840*/  @!P0 IMAD.MOV.U32 R14, RZ, RZ, R9 ;  /* 0x000000ffff0e8224 */ /* 0x000fca00078e0009 */
[----:B------:R0:W4:Y:S01]  /*29850*/  @!P0 LDG.E.U16 R4, [R14.64] ;  /* 0x000000060e048981 */ /* 0x000122000c1e1500 */
[----:B------:R-:W-:Y:S01]  /*29860*/  PRMT R29, RZ, 0x7610, R29 ;  /* 0x00007610ff1d7816 */ /* 0x000fe2000000001d */
[----:B0-----:R-:W-:Y:S02]  /*29870*/  @!P0 IMAD.MOV.U32 R14, RZ, RZ, R6 ;  /* 0x000000ffff0e8224 */ /* 0x001fe400078e0006 */
[----:B------:R-:W-:-:S05]  /*29880*/  @!P0 IMAD.MOV.U32 R15, RZ, RZ, R8 ;  /* 0x000000ffff0f8224 */ /* 0x000fca00078e0008 */
[----:B------:R-:W4:Y:S04]  /*29890*/  @!P0 LDG.E.U16 R29, [R14.64] ;  /* 0x000000060e1d8981 */ /* 0x000f28000c1e1500 */
[----:B---3--:R0:W-:Y:S01]  /*298a0*/  STL [R1+0x40c0], R5 ;  /* 0x0040c00501007387 */ /* 0x0081e20000100800 */
[----:B------:R-:W3:Y:S03]  /*298b0*/  LDL R7, [R1+0x1c58] ;  /* 0x001c580001077983 */ /* 0x000ee60000100800 */
[----:B0-----:R-:W3:Y:S01]  /*298c0*/  LDL R5, [R1+0x1c94] ;  /* 0x001c940001057983 */ /* 0x001ee20000100800 */
[----:B------:R-:W-:-:S03]  /*298d0*/  PRMT R27, RZ, 0x7610, R27 ;  /* 0x00007610ff1b7816 */ /* 0x000fc6000000001b */
[----:B--2---:R0:W-:Y:S01]  /*298e0*/  STL [R1+0x40c4], R0 ;  /* 0x0040c40001007387 */ /* 0x0041e20000100800 */
[----:B------:R-:W2:Y:S02]  /*298f0*/  LDL R2, [R1+0x1cd4] ;  /* 0x001cd40001027983 */ /* 0x000ea40000100800 */
[----:B------:R-:W2:Y:S01]  /*29900*/  LDL R10, [R1+0x1c98] ;  /* 0x001c9800010a7983 */ /* 0x000ea20000100800 */
[----:B----4-:R1:W-:Y:S01]  /*29910*/  STL [R1+0x40c8], R4 ;  /* 0x0040c80401007387 */ /* 0x0103e20000100800 */
[----:B------:R-:W4:Y:S02]  /*29920*/  LDL R9, [R1+0x1cd8] ;  /* 0x001cd80001097983 */ /* 0x000f240000100800 */
[----:B------:R-:W4:Y:S02]  /*29930*/  LDL R8, [R1+0x1d14] ;  /* 0x001d140001087983 */ /* 0x000f240000100800 */
[----:B------:R-:W4:Y:S01]  /*29940*/  LDL R6, [R1+0x1d18] ;  /* 0x001d180001067983 */ /* 0x000f220000100800 */
[----:B0-----:R-:W4:Y:S04]  /*29950*/  LDL R0, [R1+0x1d54] ;  /* 0x001d540001007983 */ /* 0x001f280000100800 */
[----:B------:R-:W-:Y:S01]  /*29960*/  STL [R1+0x40d4], R29 ;  /* 0x0040d41d01007387 */ /* 0x000fe20000100800 */
[----:B---3--:R-:W-:-:S03]  /*29970*/  @!P0 IMAD.MOV.U32 R15, RZ, RZ, R7 ;  /* 0x000000ffff0f8224 */ /* 0x008fc600078e0007 */
[----:B------:R-:W3:Y:S01]  /*29980*/  LDL R7, [R1+0x1d58] ;  /* 0x001d580001077983 */ /* 0x000ee20000100800 */
[----:B------:R-:W-:-:S03]  /*29990*/  @!P0 IMAD.MOV.U32 R14, RZ, RZ, R5 ;  /* 0x000000ffff0e8224 */ /* 0x000fc600078e0005 */
[----:B------:R-:W3:Y:S04]  /*299a0*/  LDL R5, [R1+0x1d94] ;  /* 0x001d940001057983 */ /* 0x000ee80000100800 */
[----:B------:R2:W3:Y:S02]  /*299b0*/  @!P0 LDG.E.U16 R27, [R14.64] ;  /* 0x000000060e1b8981 */ /* 0x0004e4000c1e1500 */
[----:B--2---:R-:W-:Y:S01]  /*299c0*/  @!P0 IMAD.MOV.U32 R14, RZ, RZ, R2 ;  /* 0x000000ffff0e8224 */ /* 0x004fe200078e0002 */
[----:B------:R-:W-:Y:S01]  /*299d0*/  PRMT R26, RZ, 0x7610, R26 ;  /* 0x00007610ff1a7816 */ /* 0x000fe2000000001a */
[----:B------:R-:W-:Y:S01]  /*299e0*/  @!P0 IMAD.MOV.U32 R15, RZ, RZ, R10 ;  /* 0x000000ffff0f8224 */ /* 0x000fe200078e000a */
[----:B------:R-:W-:-:S04]  /*299f0*/  PRMT R25, RZ, 0x7610, R25 ;  /* 0x00007610ff197816 */ /* 0x000fc80000000019 */
[----:B------:R4:W2:Y:S01]  /*29a00*/  @!P0 LDG.E.U16 R26, [R14.64] ;  /* 0x000000060e1a8981 */ /* 0x0008a2000c1e1500 */
[----:B------:R-:W-:Y:S01]  /*29a10*/  PRMT R21, RZ, 0x7610, R21 ;  /* 0x00007610ff157816 */ /* 0x000fe20000000015 */
[----:B----4-:R-:W-:Y:S02]  /*29a20*/  @!P0 IMAD.MOV.U32 R14, RZ, RZ, R8 ;  /* 0x000000ffff0e8224 */ /* 0x010fe400078e0008 */
[----:B------:R-:W-:-:S05]  /*29a30*/  @!P0 IMAD.MOV.U32 R15, RZ, RZ, R9 ;  /* 0x000000ffff0f8224 */ /* 0x000fca00078e0009 */
[----:B------:R0:W4:Y:S01]  /*29a40*/  @!P0 LDG.E.U16 R25, [R14.64] ;  /* 0x000000060e198981 */ /* 0x000122000c1e1500 */
[----:B------:R-:W-:Y:S01]  /*29a50*/  PRMT R3, RZ, 0x7610, R3 ;  /* 0x00007610ff037816 */ /* 0x000fe20000000003 */
[----:B0-----:R-:W-:Y:S02]  /*29a60*/  @!P0 IMAD.MOV.U32 R14, RZ, RZ, R0 ;  /* 0x000000ffff0e8224 */ /* 0x001fe400078e0000 */
[----:B------:R-:W-:-:S05]  /*29a70*/  @!P0 IMAD.MOV.U32 R15, RZ, RZ, R6 ;  /* 0x000000ffff0f8224 */ /* 0x000fca00078e0006 */
[----:B------:R0:W4:Y:S04]  /*29a80*/  @!P0 LDG.E.U16 R21, [R14.64] ;  /* 0x000000060e158981 */ /* 0x000128000c1e1500 */
[----:B---3--:R-:W-:Y:S01]  /*29a90*/  STL [R1+0x40d8], R27 ;  /* 0x0040d81b01007387 */ /* 0x008fe20000100800 */
[----:B-1----:R-:W3:Y:S02]  /*29aa0*/  LDL R4, [R1+0x1c0c] ;  /* 0x001c0c0001047983 */ /* 0x002ee40000100800 */
[----:B------:R-:W3:Y:S02]  /*29ab0*/  LDL R2, [R1+0x1c10] ;  /* 0x001c100001027983 */ /* 0x000ee40000100800 */
[----:B0-----:R-:W-:Y:S02]  /*29ac0*/  @!P0 IMAD.MOV.U32 R14, RZ, RZ, R5 ;  /* 0x000000ffff0e8224 */ /* 0x001fe400078e0005 */
[----:B------:R-:W-:-:S05]  /*29ad0*/  @!P0 IMAD.MOV.U32 R15, RZ, RZ, R7 ;  /* 0x000000ffff0f8224 */ /* 0x000fca00078e0007 */
[----:B------:R3:W3:Y:S01]  /*29ae0*/  @!P0 LDG.E.U16 R3, [R14.64] ;  /* 0x000000060e038981 */ /* 0x0006e2000c1e1500 */
[----:B------:R-:W-:-:S03]  /*29af0*/  PRMT R16, RZ, 0x7610, R16 ;  /* 0x00007610ff107816 */ /* 0x000fc60000000010 */
[----:B--2---:R-:W-:Y:S04]  /*29b00*/  STL [R1+0x40dc], R26 ;  /* 0x0040dc1a01007387 */ /* 0x004fe80000100800 */
[----:B----4-:R-:W-:Y:S01]  /*29b10*/  STL [R1+0x40e0], R25 ;  /* 0x0040e01901007387 */ /* 0x010fe20000100800 */
[----:B------:R-:W2:Y:S02]  /*29b20*/  LDL R6, [R1+0x1d98] ;  /* 0x001d980001067983 */ /* 0x000ea40000100800 */
[----:B------:R-:W4:Y:S01]  /*29b30*/  LDL R0, [R1+0x1dac] ;  /* 0x001dac0001007983 */ /* 0x000f220000100800 */
[----:B------:R-:W-:Y:S01]  /*29b40*/  STL [R1+0x40ec], R21 ;  /* 0x0040ec1501007387 */ /* 0x000fe20000100800 */
[----:B------:R-:W4:Y:S02]  /*29b50*/  LDL R8, [R1+0x1be4] ;  /* 0x001be40001087983 */ /* 0x000f240000100800 */
[----:B------:R-:W4:Y:S02]  /*29b60*/  LDL R7, [R1+0x1c5c] ;  /* 0x001c5c0001077983 */ /* 0x000f240000100800 */
[----:B---3--:R-:W-:-:S02]  /*29b70*/  @!P0 IMAD.MOV.U32 R15, RZ, RZ, R4 ;  /* 0x000000ffff0f8224 */ /* 0x008fc400078e0004 */
[----:B------:R-:W-:-:S05]  /*29b80*/  @!P0 IMAD.MOV.U32 R14, RZ, RZ, R2 ;  /* 0x000000ffff0e8224 */ /* 0x000fca00078e0002 */
[----:B------:R2:W3:Y:S04]  /*29b90*/  @!P0 LDG.E.U16 R16, [R14.64] ;  /* 0x000000060e108981 */ /* 0x0004e8000c1e1500 */
[----:B------:R0:W-:Y:S01]  /*29ba0*/  STL [R1+0x40f0], R3 ;  /* 0x0040f00301007387 */ /* 0x0001e20000100800 */
[----:B------:R-:W3:Y:S02]  /*29bb0*/  LDL R5, [R1+0x1c60] ;  /* 0x001c600001057983 */ /* 0x000ee40000100800 */
[----:B------:R-:W3:Y:S02]  /*29bc0*/  LDL R4, [R1+0x1c9c] ;  /* 0x001c9c0001047983 */ /* 0x000ee40000100800 */
[----:B------:R-:W3:Y:S01]  /*29bd0*/  LDL R2, [R1+0x1cdc] ;  /* 0x001cdc0001027983 */ /* 0x000ee20000100800 */
[----:B------:R-:W-:-:S02]  /*29be0*/  PRMT R13, RZ, 0x7610, R13 ;  /* 0x00007610ff0d7816 */ /* 0x000fc4000000000d */
[----:B------:R-:W-:Y:S02]  /*29bf0*/  PRMT R17, RZ, 0x7610, R17 ;  /* 0x00007610ff117816 */ /* 0x000fe40000000011 */
[----:B------:R-:W-:Y:S01]  /*29c00*/  PRMT R18, RZ, 0x7610, R18 ;  /* 0x00007610ff127816 */ /* 0x000fe20000000012 */
[----:B--2---:R-:W-:Y:S02]  /*29c10*/  @!P0 IMAD.MOV.U32 R15, RZ, RZ, R6 ;  /* 0x000000ffff0f8224 */ /* 0x004fe400078e0006 */
[----:B----4-:R-:W-:-:S05]  /*29c20*/  @!P0 IMAD.MOV.U32 R14, RZ, RZ, R0 ;  /* 0x000000ffff0e8224 */ /* 0x010fca00078e0000 */
[----:B------:R1:W2:Y:S02]  /*29c30*/  @!P0 LDG.E.U16 R13, [R14.64] ;  /* 0x000000060e0d8981 */ /* 0x0002a4000c1e1500 */
[----:B-1----:R-:W-:Y:S02]  /*29c40*/  @!P0 IMAD.MOV.U32 R15, RZ, RZ, R8 ;  /* 0x000000ffff0f8224 */ /* 0x002fe400078e0008 */
[----:B------:R-:W-:-:S05]  /*29c50*/  @!P0 IMAD.MOV.U32 R14, RZ, RZ, R7 ;  /* 0x000000ffff0e8224 */ /* 0x000fca00078e0007 */
[----:B------:R1:W4:Y:S04]  /*29c60*/  @!P0 LDG.E.U16 R17, [R14.64] ;  /* 0x000000060e118981 */ /* 0x000328000c1e1500 */
[----:B---3--:R-:W-:Y:S01]  /*29c70*/  STL [R1+0x40f4], R16 ;  /* 0x0040f41001007387 */ /* 0x008fe20000100800 */
[----:B0-----:R-:W3:Y:S02]  /*29c80*/  LDL R3, [R1+0x1ca0] ;  /* 0x001ca00001037983 */ /* 0x001ee40000100800 */
[----:B-1----:R-:W-:Y:S02]  /*29c90*/  @!P0 IMAD.MOV.U32 R15, RZ, RZ, R5 ;  /* 0x000000ffff0f8224 */ /* 0x002fe400078e0005 */
[----:B------:R-:W-:Y:S01]  /*29ca0*/  @!P0 IMAD.MOV.U32 R14, RZ, RZ, R4 ;  /* 0x000000ffff0e8224 */ /* 0x000fe200078e0004 */
[----:B------:R-:W-:Y:S01]  /*29cb0*/  PRMT R20, RZ, 0x7610, R20 ;  /* 0x00007610ff147816 */ /* 0x000fe20000000014 */
[----:B------:R-:W3:Y:S04]  /*29cc0*/  LDL R0, [R1+0x1d1c] ;  /* 0x001d1c0001007983 */ /* 0x000ee80000100800 */
[----:B------:R0:W3:Y:S04]  /*29cd0*/  @!P0 LDG.E.U16 R18, [R14.64] ;  /* 0x000000060e128981 */ /* 0x0000e8000c1e1500 */
[----:B------:R-:W3:Y:S01]  /*29ce0*/  LDL R6, [R1+0x1ce0] ;  /* 0x001ce00001067983 */ /* 0x000ee20000100800 */
[----:B0-----:R-:W-:-:S03]  /*29cf0*/  @!P0 IMAD.MOV.U32 R14, RZ, RZ, R2 ;  /* 0x000000ffff0e8224 */ /* 0x001fc600078e0002 */
[----:B--2---:R-:W-:Y:S01]  /*29d00*/  STL [R1+0x40f8], R13 ;  /* 0x0040f80d01007387 */ /* 0x004fe20000100800 */
[----:B------:R-:W2:Y:S02]  /*29d10*/  LDL.LU R7, [R1+0xab0] ;  /* 0x000ab00001077983 */ /* 0x000ea40000300800 */
[----:B------:R-:W2:Y:S01]  /*29d20*/  LDL.LU R10, [R1+0xaa8] ;  /* 0x000aa800010a7983 */ /* 0x000ea20000300800 */
[----:B----4-:R-:W-:Y:S01]  /*29d30*/  STL [R1+0x4104], R17 ;  /* 0x0041041101007387 */ /* 0x010fe20000100800 */
[----:B------:R-:W4:Y:S02]  /*29d40*/  LDL R5, [R1+0x1d20] ;  /* 0x001d200001057983 */ /* 0x000f240000100800 */
[----:B------:R-:W2:Y:S02]  /*29d50*/  LDL R4, [R1+0x1d5c] ;  /* 0x001d5c0001047983 */ /* 0x000ea40000100800 */
[----:B---3--:R-:W-:-:S05]  /*29d60*/  @!P0 IMAD.MOV.U32 R15, RZ, RZ, R3 ;  /* 0x000000ffff0f8224 */ /* 0x008fca00078e0003 */
[----:B------:R0:W3:Y:S04]  /*29d70*/  @!P0 LDG.E.U16 R20, [R14.64] ;  /* 0x000000060e148981 */ /* 0x0000e8000c1e1500 */
[----:B------:R-:W-:Y:S01]  /*29d80*/  STL [R1+0x4108], R18 ;  /* 0x0041081201007387 */ /* 0x000fe20000100800 */
[----:B------:R-:W3:Y:S02]  /*29d90*/  LDL R2, [R1+0x1d9c] ;  /* 0x001d9c0001027983 */ /* 0x000ee40000100800 */
[----:B------:R-:W3:Y:S02]  /*29da0*/  LDL R3, [R1+0x1d60] ;  /* 0x001d600001037983 */ /* 0x000ee40000100800 */
[----:B0-----:R-:W-:Y:S01]  /*29db0*/  @!P0 IMAD.MOV.U32 R14, RZ, RZ, R0 ;  /* 0x000000ffff0e8224 */ /* 0x001fe200078e0000 */
[----:B------:R-:W0:Y:S01]  /*29dc0*/  S2R R28, SR_TID.X ;  /* 0x00000000001c7919 */ /* 0x000e220000002100 */
[----:B------:R-:W-:Y:S01]  /*29dd0*/  PRMT R22, RZ, 0x7610, R22 ;  /* 0x00007610ff167816 */ /* 0x000fe20000000016 */
[----:B------:R-:W-:Y:S01]  /*29de0*/  @!P0 IMAD.MOV.U32 R15, RZ, RZ, R6 ;  /* 0x000000ffff0f8224 */ /* 0x000fe200078e0006 */
[----:B------:R-:W-:-:S04]  /*29df0*/  PRMT R23, RZ, 0x7610, R23 ;  /* 0x00007610ff177816 */ /* 0x000fc80000000017 */
[----:B------:R4:W3:Y:S01]  /*29e00*/  @!P0 LDG.E.U16 R22, [R14.64] ;  /* 0x000000060e168981 */ /* 0x0008e2000c1e1500 */
[----:B------:R-:W-:Y:S02]  /*29e10*/  PRMT R24, RZ, 0x7610, R24 ;  /* 0x00007610ff187816 */ /* 0x000fe40000000018 */
[----:B0-----:R-:W-:Y:S01]  /*29e20*/  LOP3.LUT R28, R28, 0x7f, RZ, 0xc0, !PT ;  /* 0x0000007f1c1c7812 */ /* 0x001fe200078ec0ff */
[----:B----4-:R-:W-:Y:S02]  /*29e30*/  @!P0 IMAD.MOV.U32 R15, RZ, RZ, R5 ;  /* 0x000000ffff0f8224 */ /* 0x010fe400078e0005 */
[----:B--2---:R-:W-:-:S05]  /*29e40*/  @!P0 IMAD.MOV.U32 R14, RZ, RZ, R4 ;  /* 0x000000ffff0e8224 */ /* 0x004fca00078e0004 */
[----:B------:R0:W2:Y:S04]  /*29e50*/  @!P0 LDG.E.U16 R23, [R14.64] ;  /* 0x000000060e178981 */ /* 0x0000a8000c1e1500 */
[----:B---3--:R1:W-:Y:S04]  /*29e60*/  STL [R1+0x410c], R20 ;  /* 0x00410c1401007387 */ /* 0x0083e80000100800 */
[----:B-1----:R-:W3:Y:S01]  /*29e70*/  LDL.LU R20, [R1+0xaa0] ;  /* 0x000aa00001147983 */ /* 0x002ee20000300800 */
[----:B------:R-:W4:Y:S02]  /*29e80*/  LDL.LU R18, [R1+0xa28] ;  /* 0x000a280001127983 */ /* 0x000f240000300800 */
[----:B------:R-:W2:Y:S02]  /*29e90*/  LDL.LU R17, [R1+0xa20] ;  /* 0x000a200001117983 */ /* 0x000ea40000300800 */
[----:B------:R-:W2:Y:S01]  /*29ea0*/  LDL.LU R13, [R1+0xa18] ;  /* 0x000a1800010d7983 */ /* 0x000ea20000300800 */
[----:B------:R-:W2:Y:S01]  /*29eb0*/  LDL.LU R16, [R1+0xa10] ;  /* 0x000a100001107983 */ /* 0x000ea20000300800 */
[----:B------:R-:W2:Y:S02]  /*29ec0*/  LDL.LU R0, [R1+0x998] ;  /* 0x0009980001007983 */ /* 0x000ea40000300800 */
[----:B------:R-:W2:Y:S02]  /*29ed0*/  LDL.LU R8, [R1+0x990] ;  /* 0x0009900001087983 */ /* 0x000ea40000300800 */
[----:B------:R-:W2:Y:S01]  /*29ee0*/  LDL.LU R19, [R1+0x988] ;  /* 0x0009880001137983 */ /* 0x000ea20000300800 */
[----:B------:R-:W2:Y:S01]  /*29ef0*/  LDL.LU R11, [R1+0x980] ;  /* 0x00098000010b7983 */ /* 0x000ea20000300800 */
[----:B0-----:R-:W-:-:S02]  /*29f00*/  @!P0 IMAD.MOV.U32 R14, RZ, RZ, R2 ;  /* 0x000000ffff0e8224 */ /* 0x001fc400078e0002 */
[----:B------:R-:W2:Y:S02]  /*29f10*/  LDL.LU R2, [R1+0x908] ;  /* 0x0009080001027983 */ /* 0x000ea40000300800 */
[----:B------:R-:W2:Y:S02]  /*29f20*/  LDL.LU R12, [R1+0x904] ;  /* 0x00090400010c7983 */ /* 0x000ea40000300800 */
[----:B------:R-:W-:Y:S02]  /*29f30*/  @!P0 IMAD.MOV.U32 R15, RZ, RZ, R3 ;  /* 0x000000ffff0f8224 */ /* 0x000fe400078e0003 */
[----:B------:R-:W-:Y:S01]  /*29f40*/  IMAD.SHL.U32 R28, R28, 0x2, RZ ;  /* 0x000000021c1c7824 */ /* 0x000fe200078e00ff */
[----:B------:R-:W2:Y:S01]  /*29f50*/  LDL.LU R6, [R1+0x900] ;  /* 0x0009000001067983 */ /* 0x000ea20000300800 */
[----:B------:R-:W2:Y:S02]  /*29f60*/  LDL.LU R9, [R1+0x8fc] ;  /* 0x0008fc0001097983 */ /* 0x000ea40000300800 */
[----:B------:R-:W2:Y:S01]  /*29f70*/  LDL.LU R3, [R1+0x888] ;  /* 0x0008880001037983 */ /* 0x000ea20000300800 */
[----:B------:R0:W2:Y:S01]  /*29f80*/  @!P0 LDG.E.U16 R24, [R14.64] ;  /* 0x000000060e188981 */ /* 0x0000a2000c1e1500 */
[----:B------:R-:W2:Y:S02]  /*29f90*/  LDL.LU R21, [R1+0x884] ;  /* 0x0008840001157983 */ /* 0x000ea40000300800 */
[----:B------:R-:W2:Y:S02]  /*29fa0*/  LDL.LU R25, [R1+0x880] ;  /* 0x0008800001197983 */ /* 0x000ea40000300800 */
[----:B------:R-:W2:Y:S01]  /*29fb0*/  LDL.LU R26, [R1+0x87c] ;  /* 0x00087c00011a7983 */ /* 0x000ea20000300800 */
[----:B------:R-:W2:Y:S01]  /*29fc0*/  LDL.LU R27, [R1+0x808] ;  /* 0x00080800011b7983 */ /* 0x000ea20000300800 */
[----:B------:R-:W2:Y:S02]  /*29fd0*/  LDL.LU R29, [R1+0x804] ;  /* 0x00080400011d7983 */ /* 0x000ea40000300800 */
[----:B------:R-:W2:Y:S02]  /*29fe0*/  LDL.LU R4, [R1+0x800] ;  /* 0x0008000001047983 */ /* 0x000ea40000300800 */
[----:B------:R-:W2:Y:S01]  /*29ff0*/  LDL.LU R5, [R1+0x7fc] ;  /* 0x0007fc0001057983 */ /* 0x000ea20000300800 */
[----:B0-----:R-:W-:-:S05]  /*2a000*/  LOP3.LUT R14, R28, 0x60, RZ, 0x3c, !PT ;  /* 0x000000601c0e7812 */ /* 0x001fca00078e3cff */
[----:B------:R0:W-:Y:S04]  /*2a010*/  STS.U16 [R14+0x9900], R7 ;  /* 0x009900070e007388 */ /* 0x0001e80000000400 */
[----:B0-----:R-:W2:Y:S01]  /*2a020*/  LDL.LU R7, [R1+0x3dc] ;  /* 0x0003dc0001077983 */ /* 0x001ea20000300800 */
[----:B------:R0:W-:Y:S03]  /*2a030*/  STS.U16 [R14+0x9a00], R10 ;  /* 0x009a000a0e007388 */ /* 0x0001e60000000400 */
[----:B0-----:R-:W2:Y:S04]  /*2a040*/  LDL.LU R10, [R1+0x3d8] ;  /* 0x0003d800010a7983 */ /* 0x001ea80000300800 */
[----:B---3--:R-:W-:Y:S01]  /*2a050*/  STS.U16 [R14+0x9b00], R20 ;  /* 0x009b00140e007388 */ /* 0x008fe20000000400 */
[----:B----4-:R-:W-:Y:S02]  /*2a060*/  STS.U16 [R14+0xb800], R18 ;  /* 0x00b800120e007388 */ /* 0x010fe40000000400 */
[----:B--2---:R-:W-:Y:S01]  /*2a070*/  STS.U16 [R14+0xb900], R17 ;  /* 0x00b900110e007388 */ /* 0x004fe20000000400 */
[----:B------:R-:W-:Y:S04]  /*2a080*/  STS.U16 [R14+0xba00], R13 ;  /* 0x00ba000d0e007388 */ /* 0x000fe80000000400 */
[----:B------:R-:W-:Y:S01]  /*2a090*/  STS.U16 [R14+0xbb00], R16 ;  /* 0x00bb00100e007388 */ /* 0x000fe20000000400 */
[----:B------:R0:W-:Y:S02]  /*2a0a0*/  STS.U16 [R14+0xd800], R0 ;  /* 0x00d800000e007388 */ /* 0x0001e40000000400 */
[----:B------:R1:W-:Y:S02]  /*2a0b0*/  STS.U16 [R14+0xd900], R8 ;  /* 0x00d900080e007388 */ /* 0x0003e40000000400 */
[----:B------:R2:W-:Y:S01]  /*2a0c0*/  STS.U16 [R14+0xda00], R19 ;  /* 0x00da00130e007388 */ /* 0x0005e20000000400 */
[----:B0-----:R-:W3:Y:S01]  /*2a0d0*/  LDL.LU R0, [R1+0x3d4] ;  /* 0x0003d40001007983 */ /* 0x001ee20000300800 */
[----:B-1----:R-:W4:Y:S02]  /*2a0e0*/  LDL.LU R8, [R1+0x3d0] ;  /* 0x0003d00001087983 */ /* 0x002f240000300800 */
[----:B--2---:R-:W2:Y:S01]  /*2a0f0*/  LDL.LU R19, [R1+0x31c] ;  /* 0x00031c0001137983 */ /* 0x004ea20000300800 */
[----:B------:R0:W-:Y:S01]  /*2a100*/  STS.U16 [R14+0xdb00], R11 ;  /* 0x00db000b0e007388 */ /* 0x0001e20000000400 */
[----:B------:R-:W-:Y:S02]  /*2a110*/  STS.U16 [R14+0xf800], R2 ;  /* 0x00f800020e007388 */ /* 0x000fe40000000400 */
[----:B------:R1:W-:Y:S02]  /*2a120*/  STS.U16 [R14+0xf900], R12 ;  /* 0x00f9000c0e007388 */ /* 0x0003e40000000400 */
[----:B------:R1:W-:Y:S01]  /*2a130*/  STS.U16 [R14+0xfa00], R6 ;  /* 0x00fa00060e007388 */ /* 0x0003e20000000400 */
[----:B------:R1:W-:Y:S04]  /*2a140*/  STS.U16 [R14+0xfb00], R9 ;  /* 0x00fb00090e007388 */ /* 0x0003e80000000400 */
[----:B0-----:R-:W2:Y:S01]  /*2a150*/  LDL.LU R11, [R1+0x318] ;  /* 0x00031800010b7983 */ /* 0x001ea20000300800 */
[----:B-1----:R-:W2:Y:S03]  /*2a160*/  LDL.LU R12, [R1+0x314] ;  /* 0x00031400010c7983 */ /* 0x002ea60000300800 */
[----:B------:R-:W2:Y:S01]  /*2a170*/  LDL.LU R2, [R1+0x310] ;  /* 0x0003100001027983 */ /* 0x000ea20000300800 */
[----:B------:R-:W-:Y:S03]  /*2a180*/  STS.U16 [R14+0x11800], R3 ;  /* 0x011800030e007388 */ /* 0x000fe60000000400 */
[----:B------:R-:W2:Y:S04]  /*2a190*/  LDL.LU R6, [R1+0x29c] ;  /* 0x00029c0001067983 */ /* 0x000ea80000300800 */
[----:B------:R-:W-:Y:S01]  /*2a1a0*/  STS.U16 [R14+0x11900], R21 ;  /* 0x011900150e007388 */ /* 0x000fe20000000400 */
[----:B------:R-:W2:Y:S02]  /*2a1b0*/  LDL.LU R9, [R1+0x298] ;  /* 0x0002980001097983 */ /* 0x000ea40000300800 */
[----:B------:R-:W-:Y:S02]  /*2a1c0*/  STS.U16 [R14+0x11a00], R25 ;  /* 0x011a00190e007388 */ /* 0x000fe40000000400 */
[----:B------:R-:W-:Y:S01]  /*2a1d0*/  STS.U16 [R14+0x11b00], R26 ;  /* 0x011b001a0e007388 */ /* 0x000fe20000000400 */
[----:B------:R-:W2:Y:S04]  /*2a1e0*/  LDL.LU R20, [R1+0x294] ;  /* 0x0002940001147983 */ /* 0x000ea80000300800 */
[----:B------:R-:W-:Y:S01]  /*2a1f0*/  STS.U16 [R14+0x13800], R27 ;  /* 0x0138001b0e007388 */ /* 0x000fe20000000400 */
[----:B------:R-:W2:Y:S02]  /*2a200*/  LDL.LU R18, [R1+0x290] ;  /* 0x0002900001127983 */ /* 0x000ea40000300800 */
[----:B------:R-:W-:Y:S02]  /*2a210*/  STS.U16 [R14+0x13900], R29 ;  /* 0x0139001d0e007388 */ /* 0x000fe40000000400 */
[----:B------:R-:W2:Y:S01]  /*2a220*/  LDL.LU R17, [R1+0x1dc] ;  /* 0x0001dc0001117983 */ /* 0x000ea20000300800 */
[----:B------:R-:W-:Y:S04]  /*2a230*/  STS.U16 [R14+0x13a00], R4 ;  /* 0x013a00040e007388 */ /* 0x000fe80000000400 */
[----:B------:R-:W2:Y:S01]  /*2a240*/  LDL.LU R13, [R1+0x1d8] ;  /* 0x0001d800010d7983 */ /* 0x000ea20000300800 */
[----:B------:R0:W-:Y:S02]  /*2a250*/  STS.U16 [R14+0x13b00], R5 ;  /* 0x013b00050e007388 */ /* 0x0001e40000000400 */
[----:B------:R-:W2:Y:S02]  /*2a260*/  LDL.LU R16, [R1+0x1d4] ;  /* 0x0001d40001107983 */ /* 0x000ea40000300800 */
[----:B------:R1:W-:Y:S01]  /*2a270*/  STS.U16 [R14+0x15800], R7 ;  /* 0x015800070e007388 */ /* 0x0003e20000000400 */
[----:B0-----:R-:W2:Y:S01]  /*2a280*/  LDL.LU R5, [R1+0x1d0] ;  /* 0x0001d00001057983 */ /* 0x001ea20000300800 */
[----:B-1----:R-:W2:Y:S03]  /*2a290*/  LDL.LU R7, [R1+0x164] ;  /* 0x0001640001077983 */ /* 0x002ea60000300800 */
[----:B------:R0:W-:Y:S04]  /*2a2a0*/  STS.U16 [R14+0x15900], R10 ;  /* 0x0159000a0e007388 */ /* 0x0001e80000000400 */
[----:B0-----:R-:W2:Y:S04]  /*2a2b0*/  LDL.LU R10, [R1+0x160] ;  /* 0x00016000010a7983 */ /* 0x001ea80000300800 */
[----:B---3--:R-:W-:Y:S01]  /*2a2c0*/  STS.U16 [R14+0x15a00], R0 ;  /* 0x015a00000e007388 */ /* 0x008fe20000000400 */
[----:B----4-:R-:W-:Y:S02]  /*2a2d0*/  STS.U16 [R14+0x15b00], R8 ;  /* 0x015b00080e007388 */ /* 0x010fe40000000400 */
[----:B--2---:R0:W-:Y:S02]  /*2a2e0*/  STS.U16 [R14+0x17800], R19 ;  /* 0x017800130e007388 */ /* 0x0041e40000000400 */
[----:B0-----:R-:W2:Y:S01]  /*2a2f0*/  LDL.LU R19, [R1+0x15c] ;  /* 0x00015c0001137983 */ /* 0x001ea20000300800 */
[----:B------:R-:W3:Y:S03]  /*2a300*/  LDL.LU R3, [R1+0x154] ;  /* 0x0001540001037983 */ /* 0x000ee60000300800 */
[----:B------:R0:W-:Y:S01]  /*2a310*/  STS.U16 [R14+0x17900], R11 ;  /* 0x0179000b0e007388 */ /* 0x0001e20000000400 */
[----:B------:R-:W4:Y:S02]  /*2a320*/  LDL.LU R8, [R1+0xf4] ;  /* 0x0000f40001087983 */ /* 0x000f240000300800 */
[----:B------:R1:W-:Y:S02]  /*2a330*/  STS.U16 [R14+0x17a00], R12 ;  /* 0x017a000c0e007388 */ /* 0x0003e40000000400 */
[----:B------:R1:W-:Y:S01]  /*2a340*/  STS.U16 [R14+0x17b00], R2 ;  /* 0x017b00020e007388 */ /* 0x0003e20000000400 */
[----:B0-----:R-:W4:Y:S01]  /*2a350*/  LDL.LU R11, [R1+0xf0] ;  /* 0x0000f000010b7983 */ /* 0x001f220000300800 */
[----:B-1----:R-:W4:Y:S02]  /*2a360*/  LDL.LU R12, [R1+0xec] ;  /* 0x0000ec00010c7983 */ /* 0x002f240000300800 */
[----:B------:R-:W4:Y:S02]  /*2a370*/  LDL.LU R21, [R1+0xe8] ;  /* 0x0000e80001157983 */ /* 0x000f240000300800 */
[----:B------:R-:W4:Y:S01]  /*2a380*/  LDL.LU R25, [R1+0xbc8] ;  /* 0x000bc80001197983 */ /* 0x000f220000300800 */
[----:B------:R-:W4:Y:S01]  /*2a390*/  LDL.LU R26, [R1+0xbc4] ;  /* 0x000bc400011a7983 */ /* 0x000f220000300800 */
[----:B------:R-:W4:Y:S02]  /*2a3a0*/  LDL.LU R27, [R1+0xbc0] ;  /* 0x000bc000011b7983 */ /* 0x000f240000300800 */
[----:B------:R-:W4:Y:S01]  /*2a3b0*/  LDL.LU R29, [R1+0xbbc] ;  /* 0x000bbc00011d7983 */ /* 0x000f220000300800 */
[----:B------:R0:W-:Y:S01]  /*2a3c0*/  STS.U16 [R14+0x19800], R6 ;  /* 0x019800060e007388 */ /* 0x0001e20000000400 */
[----:B------:R-:W4:Y:S02]  /*2a3d0*/  LDL.LU R4, [R1+0xbb8] ;  /* 0x000bb80001047983 */ /* 0x000f240000300800 */
[----:B------:R1:W-:Y:S02]  /*2a3e0*/  STS.U16 [R14+0x19900], R9 ;  /* 0x019900090e007388 */ /* 0x0003e40000000400 */
[----:B------:R-:W4:Y:S01]  /*2a3f0*/  LDL.LU R0, [R1+0xbb4] ;  /* 0x000bb40001007983 */ /* 0x000f220000300800 */
[----:B------:R-:W4:Y:S04]  /*2a400*/  LDL.LU R2, [R1+0xbb0] ;  /* 0x000bb00001027983 */ /* 0x000f280000300800 */
[----:B------:R-:W-:Y:S01]  /*2a410*/  STS.U16 [R14+0x19a00], R20 ;  /* 0x019a00140e007388 */ /* 0x000fe20000000400 */
[----:B------:R-:W-:Y:S02]  /*2a420*/  STS.U16 [R14+0x19b00], R18 ;  /* 0x019b00120e007388 */ /* 0x000fe40000000400 */
[----:B------:R-:W-:Y:S02]  /*2a430*/  STS.U16 [R14+0x1b800], R17 ;  /* 0x01b800110e007388 */ /* 0x000fe40000000400 */
[----:B------:R-:W-:Y:S01]  /*2a440*/  STS.U16 [R14+0x1b900], R13 ;  /* 0x01b9000d0e007388 */ /* 0x000fe20000000400 */
[----:B0-----:R-:W4:Y:S01]  /*2a450*/  LDL.LU R6, [R1+0xbac] ;  /* 0x000bac0001067983 */ /* 0x001f220000300800 */
[----:B-1----:R-:W4:Y:S03]  /*2a460*/  LDL.LU R9, [R1+0xba8] ;  /* 0x000ba80001097983 */ /* 0x002f260000300800 */
[----:B------:R-:W-:Y:S01]  /*2a470*/  STS.U16 [R14+0x1ba00], R16 ;  /* 0x01ba00100e007388 */ /* 0x000fe20000000400 */
[----:B------:R0:W-:Y:S02]  /*2a480*/  STS.U16 [R14+0x1bb00], R5 ;  /* 0x01bb00050e007388 */ /* 0x0001e40000000400 */
[----:B------:R1:W-:Y:S01]  /*2a490*/  STS.U16 [R14+0x1d800], R7 ;  /* 0x01d800070e007388 */ /* 0x0003e20000000400 */
[----:B0-----:R-:W4:Y:S01]  /*2a4a0*/  LDL.LU R5, [R1+0xba4] ;  /* 0x000ba40001057983 */ /* 0x001f220000300800 */
[----:B-1----:R-:W4:Y:S03]  /*2a4b0*/  LDL.LU R7, [R1+0xba0] ;  /* 0x000ba00001077983 */ /* 0x002f260000300800 */
[----:B------:R0:W-:Y:S04]  /*2a4c0*/  STS.U16 [R14+0x1d900], R10 ;  /* 0x01d9000a0e007388 */ /* 0x0001e80000000400 */
[----:B0-----:R-:W4:Y:S04]  /*2a4d0*/  LDL.LU R10, [R1+0xb9c] ;  /* 0x000b9c00010a7983 */ /* 0x001f280000300800 */
[----:B--2---:R0:W-:Y:S04]  /*2a4e0*/  STS.U16 [R14+0x1da00], R19 ;  /* 0x01da00130e007388 */ /* 0x0041e80000000400 */
[----:B0-----:R-:W2:Y:S01]  /*2a4f0*/  LDL.LU R19, [R1+0xb28] ;  /* 0x000b280001137983 */ /* 0x001ea20000300800 */
[----:B---3--:R0:W-:Y:S02]  /*2a500*/  STS.U16 [R14+0x1db00], R3 ;  /* 0x01db00030e007388 */ /* 0x0081e40000000400 */
[----:B----4-:R1:W-:Y:S01]  /*2a510*/  STS.U16 [R14+0x1f800], R8 ;  /* 0x01f800080e007388 */ /* 0x0103e20000000400 */
[----:B------:R3:W-:Y:S04]  /*2a520*/  STS.U16 [R14+0x1f900], R11 ;  /* 0x01f9000b0e007388 */ /* 0x0007e80000000400 */
[----:B------:R4:W-:Y:S01]  /*2a530*/  STS.U16 [R14+0x1fa00], R12 ;  /* 0x01fa000c0e007388 */ /* 0x0009e20000000400 */
[----:B------:R-:W-:Y:S01]  /*2a540*/  STS.U16 [R14+0x1fb00], R21 ;  /* 0x01fb00150e007388 */ /* 0x000fe20000000400 */
[----:B0-----:R-:W-:-:S02]  /*2a550*/  LOP3.LUT R3, R28, 0x70, RZ, 0x3c, !PT ;  /* 0x000000701c037812 */ /* 0x001fc400078e3cff */
[----:B-1----:R-:W2:Y:S01]  /*2a560*/  LDL.LU R8, [R1+0xb24] ;  /* 0x000b240001087983 */ /* 0x002ea20000300800 */
[----:B---3--:R-:W3:Y:S02]  /*2a570*/  LDL.LU R11, [R1+0xb20] ;  /* 0x000b2000010b7983 */ /* 0x008ee40000300800 */
[----:B----4-:R-:W4:Y:S02]  /*2a580*/  LDL.LU R12, [R1+0xb1c] ;  /* 0x000b1c00010c7983 */ /* 0x010f240000300800 */
[----:B------:R-:W3:Y:S01]  /*2a590*/  LDL.LU R28, [R1+0xa9c] ;  /* 0x000a9c00011c7983 */ /* 0x000ee20000300800 */
[----:B------:R-:W-:Y:S01]  /*2a5a0*/  STS.U16 [R3+0x1c00], R25 ;  /* 0x001c001903007388 */ /* 0x000fe20000000400 */
[----:B------:R-:W-:Y:S02]  /*2a5b0*/  STS.U16 [R3+0x1d00], R26 ;  /* 0x001d001a03007388 */ /* 0x000fe40000000400 */
[----:B------:R-:W-:Y:S02]  /*2a5c0*/  STS.U16 [R3+0x1e00], R27 ;  /* 0x001e001b03007388 */ /* 0x000fe40000000400 */
[----:B------:R-:W-:Y:S01]  /*2a5d0*/  STS.U16 [R3+0x1f00], R29 ;  /* 0x001f001d03007388 */ /* 0x000fe20000000400 */
[----:B------:R-:W4:Y:S04]  /*2a5e0*/  LDL.LU R15, [R1+0xa98] ;  /* 0x000a9800010f7983 */ /* 0x000f280000300800 */
[----:B------:R-:W-:Y:S01]  /*2a5f0*/  STS.U16 [R3+0x3c00], R4 ;  /* 0x003c000403007388 */ /* 0x000fe20000000400 */
[----:B------:R-:W4:Y:S02]  /*2a600*/  LDL.LU R20, [R1+0xa94] ;  /* 0x000a940001147983 */ /* 0x000f240000300800 */
[----:B------:R-:W-:Y:S02]  /*2a610*/  STS.U16 [R3+0x3d00], R0 ;  /* 0x003d000003007388 */ /* 0x000fe40000000400 */
[----:B------:R-:W4:Y:S01]  /*2a620*/  LDL.LU R18, [R1+0xa90] ;  /* 0x000a900001127983 */ /* 0x000f220000300800 */
[----:B------:R0:W-:Y:S04]  /*2a630*/  STS.U16 [R3+0x3e00], R2 ;  /* 0x003e000203007388 */ /* 0x0001e80000000400 */
[----:B------:R-:W4:Y:S01]  /*2a640*/  LDL.LU R17, [R1+0xa0c] ;  /* 0x000a0c0001117983 */ /* 0x000f220000300800 */
[----:B------:R1:W-:Y:S02]  /*2a650*/  STS.U16 [R3+0x3f00], R6 ;  /* 0x003f000603007388 */ /* 0x0003e40000000400 */
[----:B------:R1:W-:Y:S01]  /*2a660*/  STS.U16 [R3+0x5c00], R9 ;  /* 0x005c000903007388 */ /* 0x0003e20000000400 */
[----:B0-----:R-:W4:Y:S01]  /*2a670*/  LDL.LU R2, [R1+0xa08] ;  /* 0x000a080001027983 */ /* 0x001f220000300800 */
[----:B-1----:R-:W4:Y:S02]  /*2a680*/  LDL.LU R6, [R1+0xa04] ;  /* 0x000a040001067983 */ /* 0x002f240000300800 */
[----:B------:R-:W4:Y:S01]  /*2a690*/  LDL.LU R9, [R1+0xa00] ;  /* 0x000a000001097983 */ /* 0x000f220000300800 */
[----:B------:R-:W-:Y:S01]  /*2a6a0*/  STS.U16 [R3+0x5d00], R5 ;  /* 0x005d000503007388 */ /* 0x000fe20000000400 */
[----:B------:R0:W-:Y:S03]  /*2a6b0*/  STS.U16 [R3+0x5e00], R7 ;  /* 0x005e000703007388 */ /* 0x0001e60000000400 */
[----:B0-----:R-:W4:Y:S01]  /*2a6c0*/  LDL.LU R7, [R1+0x97c] ;  /* 0x00097c0001077983 */ /* 0x001f220000300800 */
[----:B------:R-:W4:Y:S02]  /*2a6d0*/  LDL.LU R13, [R1+0x978] ;  /* 0x00097800010d7983 */ /* 0x000f240000300800 */
[----:B------:R-:W4:Y:S01]  /*2a6e0*/  LDL.LU R16, [R1+0x974] ;  /* 0x0009740001107983 */ /* 0x000f220000300800 */
[----:B------:R0:W-:Y:S01]  /*2a6f0*/  STS.U16 [R3+0x5f00], R10 ;  /* 0x005f000a03007388 */ /* 0x0001e20000000400 */
[----:B------:R-:W4:Y:S03]  /*2a700*/  LDL.LU R4, [R1+0x970] ;  /* 0x0009700001047983 */ /* 0x000f260000300800 */
[----:B0-----:R-:W4:Y:S04]  /*2a710*/  LDL.LU R10, [R1+0x8f8] ;  /* 0x0008f800010a7983 */ /* 0x001f280000300800 */
[----:B--2---:R0:W-:Y:S04]  /*2a720*/  STS.U16 [R3+0x7c00], R19 ;  /* 0x007c001303007388 */ /* 0x0041e80000000400 */
[----:B0-----:R-:W2:Y:S01]  /*2a730*/  LDL.LU R19, [R1+0x8f4] ;  /* 0x0008f40001137983 */ /* 0x001ea20000300800 */
[----:B------:R-:W2:Y:S02]  /*2a740*/  LDL.LU R21, [R1+0x8f0] ;  /* 0x0008f00001157983 */ /* 0x000ea40000300800 */
[----:B------:R-:W2:Y:S01]  /*2a750*/  LDL.LU R25, [R1+0x8ec] ;  /* 0x0008ec0001197983 */ /* 0x000ea20000300800 */
[----:B------:R0:W-:Y:S01]  /*2a760*/  STS.U16 [R3+0x7d00], R8 ;  /* 0x007d000803007388 */ /* 0x0001e20000000400 */
[----:B------:R-:W2:Y:S02]  /*2a770*/  LDL.LU R26, [R1+0x878] ;  /* 0x00087800011a7983 */ /* 0x000ea40000300800 */
[----:B---3--:R1:W-:Y:S02]  /*2a780*/  STS.U16 [R3+0x7e00], R11 ;  /* 0x007e000b03007388 */ /* 0x0083e40000000400 */
[----:B------:R-:W3:Y:S01]  /*2a790*/  LDL.LU R27, [R1+0x874] ;  /* 0x00087400011b7983 */ /* 0x000ee20000300800 */
[----:B----4-:R4:W-:Y:S04]  /*2a7a0*/  STS.U16 [R3+0x7f00], R12 ;  /* 0x007f000c03007388 */ /* 0x0109e80000000400 */
[----:B------:R-:W3:Y:S01]  /*2a7b0*/  LDL.LU R29, [R1+0x870] ;  /* 0x00087000011d7983 */ /* 0x000ee20000300800 */
[----:B------:R-:W3:Y:S02]  /*2a7c0*/  LDL.LU R0, [R1+0x86c] ;  /* 0x00086c0001007983 */ /* 0x000ee40000300800 */
[----:B------:R-:W-:Y:S02]  /*2a7d0*/  STS.U16 [R3+0x9c00], R28 ;  /* 0x009c001c03007388 */ /* 0x000fe40000000400 */
[----:B------:R-:W3:Y:S01]  /*2a7e0*/  LDL.LU R5, [R1+0x7f8] ;  /* 0x0007f80001057983 */ /* 0x000ee20000300800 */
[----:B------:R-:W-:Y:S04]  /*2a7f0*/  STS.U16 [R3+0x9d00], R15 ;  /* 0x009d000f03007388 */ /* 0x000fe80000000400 */
[----:B0-----:R-:W3:Y:S01]  /*2a800*/  LDL.LU R8, [R1+0x7f4] ;  /* 0x0007f40001087983 */ /* 0x001ee20000300800 */
[----:B------:R-:W-:Y:S02]  /*2a810*/  STS.U16 [R3+0x9e00], R20 ;  /* 0x009e001403007388 */ /* 0x000fe40000000400 */
[----:B-1----:R-:W3:Y:S02]  /*2a820*/  LDL.LU R11, [R1+0x7f0] ;  /* 0x0007f000010b7983 */ /* 0x002ee40000300800 */
[----:B------:R-:W-:Y:S01]  /*2a830*/  STS.U16 [R3+0x9f00], R18 ;  /* 0x009f001203007388 */ /* 0x000fe20000000400 */
[----:B----4-:R-:W4:Y:S04]  /*2a840*/  LDL.LU R12, [R1+0x7ec] ;  /* 0x0007ec00010c7983 */ /* 0x010f280000300800 */
[----:B------:R-:W-:Y:S04]  /*2a850*/  STS.U16 [R3+0xbc00], R17 ;  /* 0x00bc001103007388 */ /* 0x000fe80000000400 */
[----:B------:R0:W-:Y:S01]  /*2a860*/  STS.U16 [R3+0xbd00], R2 ;  /* 0x00bd000203007388 */ /* 0x0001e20000000400 */
[----:B------:R1:W-:Y:S02]  /*2a870*/  STS.U16 [R3+0xbe00], R6 ;  /* 0x00be000603007388 */ /* 0x0003e40000000400 */
[----:B------:R1:W-:Y:S01]  /*2a880*/  STS.U16 [R3+0xbf00], R9 ;  /* 0x00bf000903007388 */ /* 0x0003e20000000400 */
[----:B0-----:R-:W4:Y:S01]  /*2a890*/  LDL.LU R2, [R1+0x3cc] ;  /* 0x0003cc0001027983 */ /* 0x001f220000300800 */
[----:B-1----:R-:W4:Y:S02]  /*2a8a0*/  LDL.LU R6, [R1+0x3c8] ;  /* 0x0003c80001067983 */ /* 0x002f240000300800 */
[----:B------:R-:W4:Y:S01]  /*2a8b0*/  LDL.LU R9, [R1+0x3c4] ;  /* 0x0003c40001097983 */ /* 0x000f220000300800 */
[----:B------:R0:W-:Y:S04]  /*2a8c0*/  STS.U16 [R3+0xdc00], R7 ;  /* 0x00dc000703007388 */ /* 0x0001e80000000400 */
[----:B0-----:R-:W4:Y:S01]  /*2a8d0*/  LDL.LU R7, [R1+0x3c0] ;  /* 0x0003c00001077983 */ /* 0x001f220000300800 */
[----:B------:R-:W-:Y:S02]  /*2a8e0*/  STS.U16 [R3+0xdd00], R13 ;  /* 0x00dd000d03007388 */ /* 0x000fe40000000400 */
[----:B------:R-:W-:Y:S02]  /*2a8f0*/  STS.U16 [R3+0xde00], R16 ;  /* 0x00de001003007388 */ /* 0x000fe40000000400 */
[----:B------:R0:W-:Y:S01]  /*2a900*/  STS.U16 [R3+0xdf00], R4 ;  /* 0x00df000403007388 */ /* 0x0001e20000000400 */
[----:B------:R1:W-:Y:S04]  /*2a910*/  STS.U16 [R3+0xfc00], R10 ;  /* 0x00fc000a03007388 */ /* 0x0003e80000000400 */
[----:B0-----:R-:W4:Y:S01]  /*2a920*/  LDL.LU R4, [R1+0x30c] ;  /* 0x00030c0001047983 */ /* 0x001f220000300800 */
[----:B-1----:R-:W4:Y:S03]  /*2a930*/  LDL.LU R10, [R1+0x308] ;  /* 0x00030800010a7983 */ /* 0x002f260000300800 */
[----:B--2---:R0:W-:Y:S04]  /*2a940*/  STS.U16 [R3+0xfd00], R19 ;  /* 0x00fd001303007388 */ /* 0x0041e80000000400 */
[----:B0-----:R-:W2:Y:S01]  /*2a950*/  LDL.LU R19, [R1+0x304] ;  /* 0x0003040001137983 */ /* 0x001ea20000300800 */
[----:B------:R-:W-:Y:S02]  /*2a960*/  STS.U16 [R3+0xfe00], R21 ;  /* 0x00fe001503007388 */ /* 0x000fe40000000400 */
[----:B------:R-:W-:Y:S02]  /*2a970*/  STS.U16 [R3+0xff00], R25 ;  /* 0x00ff001903007388 */ /* 0x000fe40000000400 */
[----:B------:R-:W-:Y:S01]  /*2a980*/  STS.U16 [R3+0x11c00], R26 ;  /* 0x011c001a03007388 */ /* 0x000fe20000000400 */
[----:B---3--:R-:W-:Y:S04]  /*2a990*/  STS.U16 [R3+0x11d00], R27 ;  /* 0x011d001b03007388 */ /* 0x008fe80000000400 */
[----:B------:R-:W-:Y:S01]  /*2a9a0*/  STS.U16 [R3+0x11e00], R29 ;  /* 0x011e001d03007388 */ /* 0x000fe20000000400 */
[----:B------:R-:W-:Y:S02]  /*2a9b0*/  STS.U16 [R3+0x11f00], R0 ;  /* 0x011f000003007388 */ /* 0x000fe40000000400 */
[----:B------:R-:W-:Y:S01]  /*2a9c0*/  STS.U16 [R3+0x13c00], R5 ;  /* 0x013c000503007388 */ /* 0x000fe20000000400 */
[----:B------:R-:W3:Y:S04]  /*2a9d0*/  LDL.LU R20, [R1+0x300] ;  /* 0x0003000001147983 */ /* 0x000ee80000300800 */
[----:B------:R-:W-:Y:S01]  /*2a9e0*/  STS.U16 [R3+0x13d00], R8 ;  /* 0x013d000803007388 */ /* 0x000fe20000000400 */
[----:B------:R-:W3:Y:S02]  /*2a9f0*/  LDL.LU R18, [R1+0x28c] ;  /* 0x00028c0001127983 */ /* 0x000ee40000300800 */
[----:B------:R0:W-:Y:S02]  /*2aa00*/  STS.U16 [R3+0x13e00], R11 ;  /* 0x013e000b03007388 */ /* 0x0001e40000000400 */
[----:B------:R-:W3:Y:S01]  /*2aa10*/  LDL.LU R17, [R1+0x288] ;  /* 0x0002880001117983 */ /* 0x000ee20000300800 */
[----:B----4-:R1:W-:Y:S04]  /*2aa20*/  STS.U16 [R3+0x13f00], R12 ;  /* 0x013f000c03007388 */ /* 0x0103e80000000400 */
[----:B0-----:R-:W4:Y:S04]  /*2aa30*/  LDL.LU R11, [R1+0x284] ;  /* 0x00028400010b7983 */ /* 0x001f280000300800 */
[----:B-1----:R-:W4:Y:S01]  /*2aa40*/  LDL.LU R12, [R1+0x27c] ;  /* 0x00027c00010c7983 */ /* 0x002f220000300800 */
[----:B------:R-:W4:Y:S02]  /*2aa50*/  LDL.LU R0, [R1+0x1cc] ;  /* 0x0001cc0001007983 */ /* 0x000f240000300800 */
[----:B------:R-:W4:Y:S01]  /*2aa60*/  LDL.LU R5, [R1+0x1c8] ;  /* 0x0001c80001057983 */ /* 0x000f220000300800 */
[----:B------:R-:W-:Y:S01]  /*2aa70*/  STS.U16 [R3+0x15c00], R2 ;  /* 0x015c000203007388 */ /* 0x000fe20000000400 */
[----:B------:R-:W-:Y:S03]  /*2aa80*/  STS.U16 [R3+0x15d00], R6 ;  /* 0x015d000603007388 */ /* 0x000fe60000000400 */
[----:B------:R-:W4:Y:S01]  /*2aa90*/  LDL.LU R8, [R1+0x1c4] ;  /* 0x0001c40001087983 */ /* 0x000f220000300800 */
[----:B------:R0:W-:Y:S03]  /*2aaa0*/  STS.U16 [R3+0x15e00], R9 ;  /* 0x015e000903007388 */ /* 0x0001e60000000400 */
[----:B0-----:R-:W4:Y:S01]  /*2aab0*/  LDL.LU R9, [R1+0x1bc] ;  /* 0x0001bc0001097983 */ /* 0x001f220000300800 */
[----:B------:R-:W4:Y:S02]  /*2aac0*/  LDL.LU R28, [R1+0x14c] ;  /* 0x00014c00011c7983 */ /* 0x000f240000300800 */
[----:B------:R-:W4:Y:S02]  /*2aad0*/  LDL.LU R15, [R1+0x144] ;  /* 0x00014400010f7983 */ /* 0x000f240000300800 */
[----:B------:R-:W4:Y:S01]  /*2aae0*/  LDL.LU R2, [R1+0x12c] ;  /* 0x00012c0001027983 */ /* 0x000f220000300800 */
[----:B------:R0:W-:Y:S04]  /*2aaf0*/  STS.U16 [R3+0x15f00], R7 ;  /* 0x015f000703007388 */ /* 0x0001e80000000400 */
[----:B------:R-:W4:Y:S04]  /*2ab00*/  LDL.LU R6, [R1+0x124] ;  /* 0x0001240001067983 */ /* 0x000f280000300800 */
[----:B0-----:R-:W4:Y:S01]  /*2ab10*/  LDL.LU R7, [R1+0xe4] ;  /* 0x0000e40001077983 */ /* 0x001f220000300800 */
[----:B------:R-:W4:Y:S02]  /*2ab20*/  LDL.LU R13, [R1+0xdc] ;  /* 0x0000dc00010d7983 */ /* 0x000f240000300800 */
[----:B------:R-:W4:Y:S02]  /*2ab30*/  LDL.LU R16, [R1+0xd0] ;  /* 0x0000d00001107983 */ /* 0x000f240000300800 */
[----:B------:R-:W4:Y:S01]  /*2ab40*/  LDL.LU R21, [R1+0xc4] ;  /* 0x0000c40001157983 */ /* 0x000f220000300800 */
[----:B------:R-:W4:Y:S01]  /*2ab50*/  LDL.LU R25, [R1+0x98] ;  /* 0x0000980001197983 */ /* 0x000f220000300800 */
[----:B------:R-:W4:Y:S02]  /*2ab60*/  LDL.LU R26, [R1+0x90] ;  /* 0x00009000011a7983 */ /* 0x000f240000300800 */
[----:B------:R-:W4:Y:S01]  /*2ab70*/  LDL.LU R27, [R1+0x88] ;  /* 0x00008800011b7983 */ /* 0x000f220000300800 */
[----:B------:R0:W-:Y:S01]  /*2ab80*/  STS.U16 [R3+0x17c00], R4 ;  /* 0x017c000403007388 */ /* 0x0001e20000000400 */
[----:B------:R-:W4:Y:S02]  /*2ab90*/  LDL.LU R29, [R1+0x80] ;  /* 0x00008000011d7983 */ /* 0x000f240000300800 */
[----:B------:R1:W-:Y:S01]  /*2aba0*/  STS.U16 [R3+0x17d00], R10 ;  /* 0x017d000a03007388 */ /* 0x0003e20000000400 */
[----:B0-----:R-:W4:Y:S01]  /*2abb0*/  LDL.LU R4, [R1+0x68] ;  /* 0x0000680001047983 */ /* 0x001f220000300800 */
[----:B-1----:R-:W4:Y:S03]  /*2abc0*/  LDL.LU R10, [R1+0x48] ;  /* 0x00004800010a7983 */ /* 0x002f260000300800 */
[----:B--2---:R0:W-:Y:S04]  /*2abd0*/  STS.U16 [R3+0x17e00], R19 ;  /* 0x017e001303007388 */ /* 0x0041e80000000400 */
[----:B0-----:R-:W2:Y:S04]  /*2abe0*/  LDL.LU R19, [R1+0x8] ;  /* 0x0000080001137983 */ /* 0x001ea80000300800 */
[----:B---3--:R0:W-:Y:S01]  /*2abf0*/  STS.U16 [R3+0x17f00], R20 ;  /* 0x017f001403007388 */ /* 0x0081e20000000400 */
[----:B------:R1:W-:Y:S03]  /*2ac00*/  STS.U16 [R3+0x19c00], R18 ;  /* 0x019c001203007388 */ /* 0x0003e60000000400 */
[----:B------:R3:W-:Y:S04]  /*2ac10*/  STS.U16 [R3+0x19d00], R17 ;  /* 0x019d001103007388 */ /* 0x0007e80000000400 */
[----:B0-----:R-:W2:Y:S04]  /*2ac20*/  LDL.LU R20, [R1+0x410c] ;  /* 0x00410c0001147983 */ /* 0x001ea80000300800 */
[----:B----4-:R0:W-:Y:S01]  /*2ac30*/  STS.U16 [R3+0x19e00], R11 ;  /* 0x019e000b03007388 */ /* 0x0101e20000000400 */
[----:B-1----:R-:W4:Y:S02]  /*2ac40*/  LDL.LU R18, [R1+0x4108] ;  /* 0x0041080001127983 */ /* 0x002f240000300800 */
[----:B------:R1:W-:Y:S02]  /*2ac50*/  STS.U16 [R3+0x19f00], R12 ;  /* 0x019f000c03007388 */ /* 0x0003e40000000400 */
[----:B---3--:R-:W3:Y:S01]  /*2ac60*/  LDL.LU R17, [R1+0x4104] ;  /* 0x0041040001117983 */ /* 0x008ee20000300800 */
[----:B------:R1:W-:Y:S01]  /*2ac70*/  STS.U16 [R3+0x1bc00], R0 ;  /* 0x01bc000003007388 */ /* 0x0003e20000000400 */
[----:B------:R1:W-:Y:S02]  /*2ac80*/  STS.U16 [R3+0x1bd00], R5 ;  /* 0x01bd000503007388 */ /* 0x0003e40000000400 */
[----:B------:R1:W-:Y:S01]  /*2ac90*/  STS.U16 [R3+0x1be00], R8 ;  /* 0x01be000803007388 */ /* 0x0003e20000000400 */
[----:B0-----:R-:W3:Y:S01]  /*2aca0*/  LDL.LU R11, [R1+0x4100] ;  /* 0x00410000010b7983 */ /* 0x001ee20000300800 */
[----:B-1----:R-:W3:Y:S03]  /*2acb0*/  LDL.LU R12, [R1+0x40fc] ;  /* 0x0040fc00010c7983 */ /* 0x002ee60000300800 */
[----:B------:R-:W4:Y:S04]  /*2acc0*/  LDL.LU R0, [R1+0x94] ;  /* 0x0000940001007983 */ /* 0x000f280000300800 */
[----:B------:R0:W-:Y:S01]  /*2acd0*/  STS.U16 [R3+0x1bf00], R9 ;  /* 0x01bf000903007388 */ /* 0x0001e20000000400 */
[----:B------:R-:W4:Y:S02]  /*2ace0*/  LDL.LU R5, [R1+0x8c] ;  /* 0x00008c0001057983 */ /* 0x000f240000300800 */
[----:B------:R-:W-:Y:S02]  /*2acf0*/  STS.U16 [R3+0x1dc00], R28 ;  /* 0x01dc001c03007388 */ /* 0x000fe40000000400 */
[----:B------:R-:W4:Y:S01]  /*2ad00*/  LDL.LU R8, [R1+0x84] ;  /* 0x0000840001087983 */ /* 0x000f220000300800 */
[----:B------:R-:W-:Y:S01]  /*2ad10*/  STS.U16 [R3+0x1dd00], R15 ;  /* 0x01dd000f03007388 */ /* 0x000fe20000000400 */
[----:B------:R1:W-:Y:S02]  /*2ad20*/  STS.U16 [R3+0x1de00], R2 ;  /* 0x01de000203007388 */ /* 0x0003e40000000400 */
[----:B------:R1:W-:Y:S01]  /*2ad30*/  STS.U16 [R3+0x1df00], R6 ;  /* 0x01df000603007388 */ /* 0x0003e20000000400 */
[----:B0-----:R-:W4:Y:S04]  /*2ad40*/  LDL.LU R9, [R1+0x74] ;  /* 0x0000740001097983 */ /* 0x001f280000300800 */
[----:B-1----:R-:W4:Y:S04]  /*2ad50*/  LDL.LU R2, [R1+0x64] ;  /* 0x0000640001027983 */ /* 0x002f280000300800 */
[----:B------:R0:W-:Y:S01]  /*2ad60*/  STS.U16 [R3+0x1fc00], R7 ;  /* 0x01fc000703007388 */ /* 0x0001e20000000400 */
[----:B------:R-:W4:Y:S03]  /*2ad70*/  LDL.LU R6, [R1+0x44] ;  /* 0x0000440001067983 */ /* 0x000f260000300800 */
[----:B0-----:R-:W4:Y:S04]  /*2ad80*/  LDL.LU R7, [R1] ;  /* 0x0000000001077983 */ /* 0x001f280000300800 */
[----:B------:R-:W0:Y:S01]  /*2ad90*/  S2R R28, SR_TID.X ;  /* 0x00000000001c7919 */ /* 0x000e220000002100 */
[----:B------:R1:W-:Y:S02]  /*2ada0*/  STS.U16 [R3+0x1fd00], R13 ;  /* 0x01fd000d03007388 */ /* 0x0003e40000000400 */
[----:B------:R1:W-:Y:S02]  /*2adb0*/  STS.U16 [R3+0x1fe00], R16 ;  /* 0x01fe001003007388 */ /* 0x0003e40000000400 */
[----:B------:R1:W-:Y:S02]  /*2adc0*/  STS.U16 [R3+0x1ff00], R21 ;  /* 0x01ff001503007388 */ /* 0x0003e40000000400 */
[----:B-1----:R-:W4:Y:S01]  /*2add0*/  LDL.LU R13, [R1+0x7c] ;  /* 0x00007c00010d7983 */ /* 0x002f220000300800 */
[----:B------:R-:W4:Y:S02]  /*2ade0*/  LDL.LU R16, [R1+0x78] ;  /* 0x0000780001107983 */ /* 0x000f240000300800 */
[----:B------:R-:W4:Y:S02]  /*2adf0*/  LDL.LU R3, [R1+0x70] ;  /* 0x0000700001037983 */ /* 0x000f240000300800 */
[----:B------:R-:W4:Y:S01]  /*2ae00*/  LDL.LU R21, [R1+0x6c] ;  /* 0x00006c0001157983 */ /* 0x000f220000300800 */
[----:B0-----:R-:W-:-:S05]  /*2ae10*/  LOP3.LUT R28, R28, 0x7f, RZ, 0xc0, !PT ;  /* 0x0000007f1c1c7812 */ /* 0x001fca00078ec0ff */
[----:B------:R-:W-:-:S05]  /*2ae20*/  IMAD.SHL.U32 R28, R28, 0x2, RZ ;  /* 0x000000021c1c7824 */ /* 0x000fca00078e00ff */
[----:B------:R0:W-:Y:S04]  /*2ae30*/  STS.U16 [R28+0x22800], R10 ;  /* 0x0228000a1c007388 */ /* 0x0001e80000000400 */
[----:B0-----:R-:W4:Y:S04]  /*2ae40*/  LDL.LU R10, [R1+0x58] ;  /* 0x00005800010a7983 */ /* 0x001f280000300800 */
[----:B--2---:R0:W-:Y:S04]  /*2ae50*/  STS.U16 [R28+0x23000], R19 ;  /* 0x023000131c007388 */ /* 0x0041e80000000400 */
[----:B0-----:R-:W2:Y:S04]  /*2ae60*/  LDL.LU R19, [R1+0x38] ;  /* 0x0000380001137983 */ /* 0x001ea80000300800 */
[----:B------:R0:W-:Y:S04]  /*2ae70*/  STS.U16 [R28+0x20000], R25 ;  /* 0x020000191c007388 */ /* 0x0001e80000000400 */
[----:B------:R1:W-:Y:S04]  /*2ae80*/  STS.U16 [R28+0x20800], R26 ;  /* 0x0208001a1c007388 */ /* 0x0003e80000000400 */
[----:B------:R3:W-:Y:S04]  /*2ae90*/  STS.U16 [R28+0x21000], R27 ;  /* 0x0210001b1c007388 */ /* 0x0007e80000000400 */
[----:B------:R4:W-:Y:S04]  /*2aea0*/  STS.U16 [R28+0x21800], R29 ;  /* 0x0218001d1c007388 */ /* 0x0009e80000000400 */
[----:B------:R-:W-:Y:S01]  /*2aeb0*/  STS.U16 [R28+0x22000], R4 ;  /* 0x022000041c007388 */ /* 0x000fe20000000400 */
[----:B------:R-:W2:Y:S01]  /*2aec0*/  LDL.LU R15, [R1+0x60] ;  /* 0x00006000010f7983 */ /* 0x000ea20000300800 */
[----:B0-----:R-:W-:-:S02]  /*2aed0*/  LOP3.LUT R25, R28, 0x10, RZ, 0x3c, !PT ;  /* 0x000000101c197812 */ /* 0x001fc400078e3cff */
[----:B-1----:R-:W2:Y:S04]  /*2aee0*/  LDL.LU R26, [R1+0x5c] ;  /* 0x00005c00011a7983 */ /* 0x002ea80000300800 */
[----:B---3--:R-:W-:Y:S01]  /*2aef0*/  STS.U16 [R28+0x23800], R12 ;  /* 0x0238000c1c007388 */ /* 0x008fe20000000400 */
[----:B----4-:R-:W-:Y:S03]  /*2af00*/  STS.U16 [R25+0x20100], R0 ;  /* 0x0201000019007388 */ /* 0x010fe60000000400 */
[----:B------:R-:W3:Y:S01]  /*2af10*/  LDL.LU R27, [R1+0x54] ;  /* 0x00005400011b7983 */ /* 0x000ee20000300800 */
[----:B------:R-:W4:Y:S03]  /*2af20*/  LDL.LU R29, [R1+0x50] ;  /* 0x00005000011d7983 */ /* 0x000f260000300800 */
[----:B------:R-:W-:Y:S01]  /*2af30*/  STS.U16 [R25+0x20900], R5 ;  /* 0x0209000519007388 */ /* 0x000fe20000000400 */
[----:B------:R0:W-:Y:S03]  /*2af40*/  STS.U16 [R25+0x21100], R8 ;  /* 0x0211000819007388 */ /* 0x0001e60000000400 */
[----:B------:R1:W-:Y:S04]  /*2af50*/  STS.U16 [R25+0x21900], R9 ;  /* 0x0219000919007388 */ /* 0x0003e80000000400 */
[----:B0-----:R-:W3:Y:S04]  /*2af60*/  LDL.LU R8, [R1+0x4c] ;  /* 0x00004c0001087983 */ /* 0x001ee80000300800 */
[----:B------:R0:W-:Y:S01]  /*2af70*/  STS.U16 [R25+0x22100], R2 ;  /* 0x0221000219007388 */ /* 0x0001e20000000400 */
[----:B------:R0:W-:Y:S03]  /*2af80*/  STS.U16 [R25+0x22900], R6 ;  /* 0x0229000619007388 */ /* 0x0001e60000000400 */
[----:B-1----:R-:W3:Y:S01]  /*2af90*/  LDL.LU R9, [R1+0x28] ;  /* 0x0000280001097983 */ /* 0x002ee20000300800 */
[----:B------:R-:W3:Y:S02]  /*2afa0*/  LDL.LU R0, [R1+0x40] ;  /* 0x0000400001007983 */ /* 0x000ee40000300800 */
[----:B------:R-:W3:Y:S01]  /*2afb0*/  LDL.LU R5, [R1+0x3c] ;  /* 0x00003c0001057983 */ /* 0x000ee20000300800 */
[----:B0-----:R-:W3:Y:S04]  /*2afc0*/  LDL.LU R2, [R1+0x34] ;  /* 0x0000340001027983 */ /* 0x001ee80000300800 */
[----:B------:R0:W-:Y:S01]  /*2afd0*/  STS.U16 [R25+0x23100], R7 ;  /* 0x0231000719007388 */ /* 0x0001e20000000400 */
[----:B------:R-:W3:Y:S03]  /*2afe0*/  LDL.LU R6, [R1+0x30] ;  /* 0x0000300001067983 */ /* 0x000ee60000300800 */
[----:B0-----:R-:W0:Y:S01]  /*2aff0*/  S2R R7, SR_TID.X ;  /* 0x0000000000077919 */ /* 0x001e220000002100 */
[----:B------:R1:W-:Y:S01]  /*2b000*/  STS.U16 [R25+0x23900], R11 ;  /* 0x0239000b19007388 */ /* 0x0003e20000000400 */
[----:B0-----:R-:W-:-:S02]  /*2b010*/  LOP3.LUT R4, R7, 0x7f, RZ, 0xc0, !PT ;  /* 0x0000007f07047812 */ /* 0x001fc400078ec0ff */
[----:B------:R-:W3:Y:S01]  /*2b020*/  LDL.LU R7, [R1+0x2c] ;  /* 0x00002c0001077983 */ /* 0x000ee20000300800 */
[----:B-1----:R-:W3:Y:S02]  /*2b030*/  LDL.LU R11, [R1+0x18] ;  /* 0x00001800010b7983 */ /* 0x002ee40000300800 */
[----:B------:R-:W3:Y:S02]  /*2b040*/  LDL.LU R12, [R1+0x14] ;  /* 0x00001400010c7983 */ /* 0x000ee40000300800 */
[----:B------:R-:W-:Y:S01]  /*2b050*/  IMAD.SHL.U32 R25, R4, 0x2, RZ ;  /* 0x0000000204197824 */ /* 0x000fe200078e00ff */
[----:B------:R-:W3:Y:S04]  /*2b060*/  LDL.LU R28, [R1+0x10] ;  /* 0x00001000011c7983 */ /* 0x000ee80000300800 */
[----:B------:R-:W-:-:S05]  /*2b070*/  LOP3.LUT R25, R25, 0x20, RZ, 0x3c, !PT ;  /* 0x0000002019197812 */ /* 0x000fca00078e3cff */
[----:B------:R0:W-:Y:S01]  /*2b080*/  STS.U16 [R25+0x20200], R13 ;  /* 0x0202000d19007388 */ /* 0x0001e20000000400 */
[----:B------:R1:W-:Y:S02]  /*2b090*/  STS.U16 [R25+0x20a00], R16 ;  /* 0x020a001019007388 */ /* 0x0003e40000000400 */
[----:B------:R1:W-:Y:S02]  /*2b0a0*/  STS.U16 [R25+0x21200], R3 ;  /* 0x0212000319007388 */ /* 0x0003e40000000400 */
[----:B------:R1:W-:Y:S01]  /*2b0b0*/  STS.U16 [R25+0x21a00], R21 ;  /* 0x021a001519007388 */ /* 0x0003e20000000400 */
[----:B------:R1:W-:Y:S04]  /*2b0c0*/  STS.U16 [R25+0x22200], R10 ;  /* 0x0222000a19007388 */ /* 0x0003e80000000400 */
[----:B0-----:R-:W3:Y:S01]  /*2b0d0*/  LDL.LU R13, [R1+0x40f8] ;  /* 0x0040f800010d7983 */ /* 0x001ee20000300800 */
[----:B-1----:R-:W3:Y:S03]  /*2b0e0*/  LDL.LU R16, [R1+0x40f4] ;  /* 0x0040f40001107983 */ /* 0x002ee60000300800 */
[----:B------:R-:W3:Y:S01]  /*2b0f0*/  LDL.LU R3, [R1+0x40f0] ;  /* 0x0040f00001037983 */ /* 0x000ee20000300800 */
[----:B------:R-:W3:Y:S03]  /*2b100*/  LDL.LU R21, [R1+0x40ec] ;  /* 0x0040ec0001157983 */ /* 0x000ee60000300800 */
[----:B------:R-:W3:Y:S04]  /*2b110*/  LDL.LU R10, [R1+0x40e8] ;  /* 0x0040e800010a7983 */ /* 0x000ee80000300800 */
[----:B--2---:R0:W-:Y:S04]  /*2b120*/  STS.U16 [R25+0x22a00], R19 ;  /* 0x022a001319007388 */ /* 0x0041e80000000400 */
[----:B0-----:R-:W2:Y:S01]  /*2b130*/  LDL.LU R19, [R1+0x40e4] ;  /* 0x0040e40001137983 */ /* 0x001ea20000300800 */
[----:B------:R-:W-:-:S05]  /*2b140*/  IMAD.SHL.U32 R4, R4, 0x2, RZ ;  /* 0x0000000204047824 */ /* 0x000fca00078e00ff */
[----:B------:R-:W-:Y:S01]  /*2b150*/  LOP3.LUT R4, R4, 0x30, RZ, 0x3c, !PT ;  /* 0x0000003004047812 */ /* 0x000fe200078e3cff */
[----:B--2---:R0:W-:Y:S01]  /*2b160*/  STS.U16 [R25+0x23200], R19 ;  /* 0x0232001319007388 */ /* 0x0041e20000000400 */
[----:B---3--:R1:W-:Y:S03]  /*2b170*/  STS.U16 [R25+0x23a00], R10 ;  /* 0x023a000a19007388 */ /* 0x0083e60000000400 */
[----:B------:R-:W-:Y:S02]  /*2b180*/  STS.U16 [R4+0x20300], R15 ;  /* 0x0203000f04007388 */ /* 0x000fe40000000400 */
[----:B------:R2:W-:Y:S01]  /*2b190*/  STS.U16 [R4+0x20b00], R26 ;  /* 0x020b001a04007388 */ /* 0x0005e20000000400 */
[----:B------:R3:W-:Y:S01]  /*2b1a0*/  STS.U16 [R4+0x21300], R27 ;  /* 0x0213001b04007388 */ /* 0x0007e20000000400 */
[----:B----4-:R3:W-:Y:S03]  /*2b1b0*/  STS.U16 [R4+0x21b00], R29 ;  /* 0x021b001d04007388 */ /* 0x0107e60000000400 */
[----:B0-----:R-:W4:Y:S01]  /*2b1c0*/  LDL.LU R19, [R1+0x1c] ;  /* 0x00001c0001137983 */ /* 0x001f220000300800 */
[----:B-1----:R-:W4:Y:S02]  /*2b1d0*/  LDL.LU R25, [R1+0x40e0] ;  /* 0x0040e00001197983 */ /* 0x002f240000300800 */
[----:B------:R-:W4:Y:S02]  /*2b1e0*/  LDL.LU R10, [R1+0x20] ;  /* 0x00002000010a7983 */ /* 0x000f240000300800 */
[----:B--2---:R-:W2:Y:S01]  /*2b1f0*/  LDL.LU R26, [R1+0x40dc] ;  /* 0x0040dc00011a7983 */ /* 0x004ea20000300800 */
[----:B---3--:R-:W3:Y:S01]  /*2b200*/  LDL.LU R27, [R1+0x40d8] ;  /* 0x0040d800011b7983 */ /* 0x008ee20000300800 */
[----:B------:R-:W2:Y:S03]  /*2b210*/  LDL.LU R29, [R1+0x40d4] ;  /* 0x0040d400011d7983 */ /* 0x000ea60000300800 */
[----:B------:R0:W-:Y:S01]  /*2b220*/  STS.U16 [R4+0x22300], R8 ;  /* 0x0223000804007388 */ /* 0x0001e20000000400 */
[----:B------:R1:W-:Y:S03]  /*2b230*/  STS.U16 [R4+0x22b00], R9 ;  /* 0x022b000904007388 */ /* 0x0003e60000000400 */
[----:B0-----:R-:W2:Y:S01]  /*2b240*/  LDL.LU R8, [R1+0x40d0] ;  /* 0x0040d00001087983 */ /* 0x001ea20000300800 */
[----:B-1----:R-:W2:Y:S03]  /*2b250*/  LDL.LU R9, [R1+0x40cc] ;  /* 0x0040cc0001097983 */ /* 0x002ea60000300800 */
[----:B------:R-:W0:Y:S02]  /*2b260*/  S2R R15, SR_TID.X ;  /* 0x00000000000f7919 */ /* 0x000e240000002100 */
[----:B0-----:R-:W-:-:S02]  /*2b270*/  LOP3.LUT R15, R15, 0x7f, RZ, 0xc0, !PT ;  /* 0x0000007f0f0f7812 */ /* 0x001fc400078ec0ff */
[----:B--2---:R0:W-:Y:S01]  /*2b280*/  STS.U16 [R4+0x23300], R9 ;  /* 0x0233000904007388 */ /* 0x0041e20000000400 */
[----:B------:R1:W-:Y:S02]  /*2b290*/  STS.U16 [R4+0x23b00], R8 ;  /* 0x023b000804007388 */ /* 0x0003e40000000400 */
[----:B0-----:R-:W-:Y:S01]  /*2b2a0*/  IMAD.SHL.U32 R9, R15, 0x2, RZ ;  /* 0x000000020f097824 */ /* 0x001fe200078e00ff */
[----:B-1----:R-:W2:Y:S01]  /*2b2b0*/  LDL.LU R4, [R1+0x40c8] ;  /* 0x0040c80001047983 */ /* 0x002ea20000300800 */
[----:B------:R-:W2:Y:S03]  /*2b2c0*/  LDL.LU R8, [R1+0x24] ;  /* 0x0000240001087983 */ /* 0x000ea60000300800 */
[----:B------:R-:W-:-:S05]  /*2b2d0*/  LOP3.LUT R9, R9, 0x40, RZ, 0x3c, !PT ;  /* 0x0000004009097812 */ /* 0x000fca00078e3cff */
[----:B------:R0:W-:Y:S01]  /*2b2e0*/  STS.U16 [R9+0x20400], R0 ;  /* 0x0204000009007388 */ /* 0x0001e20000000400 */
[----:B------:R1:W-:Y:S02]  /*2b2f0*/  STS.U16 [R9+0x20c00], R5 ;  /* 0x020c000509007388 */ /* 0x0003e40000000400 */
[----:B------:R3:W-:Y:S02]  /*2b300*/  STS.U16 [R9+0x21400], R2 ;  /* 0x0214000209007388 */ /* 0x0007e40000000400 */
[----:B------:R4:W-:Y:S01]  /*2b310*/  STS.U16 [R9+0x21c00], R6 ;  /* 0x021c000609007388 */ /* 0x0009e20000000400 */
[----:B------:R4:W-:Y:S04]  /*2b320*/  STS.U16 [R9+0x22400], R7 ;  /* 0x0224000709007388 */ /* 0x0009e80000000400 */
[----:B0-----:R-:W2:Y:S01]  /*2b330*/  LDL.LU R0, [R1+0x40c4] ;  /* 0x0040c40001007983 */ /* 0x001ea20000300800 */
[----:B-1----:R-:W2:Y:S02]  /*2b340*/  LDL.LU R5, [R1+0x40c0] ;  /* 0x0040c00001057983 */ /* 0x002ea40000300800 */
[----:B---3--:R-:W3:Y:S02]  /*2b350*/  LDL.LU R2, [R1+0x40bc] ;  /* 0x0040bc0001027983 */ /* 0x008ee40000300800 */
[----:B----4-:R-:W4:Y:S01]  /*2b360*/  LDL.LU R6, [R1+0x40b8] ;  /* 0x0040b80001067983 */ /* 0x010f220000300800 */
[----:B------:R-:W3:Y:S01]  /*2b370*/  LDL.LU R7, [R1+0x40b4] ;  /* 0x0040b40001077983 */ /* 0x000ee20000300800 */
[----:B------:R-:W-:-:S05]  /*2b380*/  IMAD.SHL.U32 R15, R15, 0x2, RZ ;  /* 0x000000020f0f7824 */ /* 0x000fca00078e00ff */
[----:B------:R-:W-:Y:S01]  /*2b390*/  LOP3.LUT R15, R15, 0x50, RZ, 0x3c, !PT ;  /* 0x000000500f0f7812 */ /* 0x000fe200078e3cff */
[----:B--2---:R-:W-:Y:S04]  /*2b3a0*/  STS.U16 [R9+0x22c00], R8 ;  /* 0x022c000809007388 */ /* 0x004fe80000000400 */
[----:B---3--:R-:W-:Y:S01]  /*2b3b0*/  STS.U16 [R9+0x23400], R7 ;  /* 0x0234000709007388 */ /* 0x008fe20000000400 */
[----:B----4-:R-:W-:Y:S02]  /*2b3c0*/  STS.U16 [R9+0x23c00], R6 ;  /* 0x023c000609007388 */ /* 0x010fe40000000400 */
[----:B------:R-:W-:Y:S02]  /*2b3d0*/  STS.U16 [R15+0x20500], R10 ;  /* 0x0205000a0f007388 */ /* 0x000fe40000000400 */
[----:B------:R-:W-:Y:S01]  /*2b3e0*/  STS.U16 [R15+0x20d00], R19 ;  /* 0x020d00130f007388 */ /* 0x000fe20000000400 */
[----:B------:R-:W-:Y:S01]  /*2b3f0*/  STS.U16 [R15+0x21500], R11 ;  /* 0x0215000b0f007388 */ /* 0x000fe20000000400 */
[----:B------:R-:W-:Y:S02]  /*2b400*/  STS.U16 [R15+0x21d00], R12 ;  /* 0x021d000c0f007388 */ /* 0x000fe40000000400 */
[----:B------:R-:W-:Y:S02]  /*2b410*/  STS.U16 [R15+0x22500], R28 ;  /* 0x0225001c0f007388 */ /* 0x000fe40000000400 */
[----:B------:R0:W-:Y:S01]  /*2b420*/  STS.U16 [R15+0x22d00], R2 ;  /* 0x022d00020f007388 */ /* 0x0001e20000000400 */
[----:B------:R-:W-:Y:S01]  /*2b430*/  STS.U16 [R15+0x23500], R5 ;  /* 0x023500050f007388 */ /* 0x000fe20000000400 */
[----:B------:R1:W-:Y:S03]  /*2b440*/  STS.U16 [R15+0x23d00], R4 ;  /* 0x023d00040f007388 */ /* 0x0003e60000000400 */
[----:B0-----:R-:W2:Y:S04]  /*2b450*/  LDL.LU R2, [R1+0x40b0] ;  /* 0x0040b00001027983 */ /* 0x001ea80000300800 */
[----:B-1----:R-:W0:Y:S01]  /*2b460*/  S2R R15, SR_TID.X ;  /* 0x00000000000f7919 */ /* 0x002e220000002100 */
[----:B------:R1:W-:Y:S02]  /*2b470*/  STS.U16 [R14+0x20600], R0 ;  /* 0x020600000e007388 */ /* 0x0003e40000000400 */
[----:B------:R-:W-:Y:S02]  /*2b480*/  STS.U16 [R14+0x20e00], R29 ;  /* 0x020e001d0e007388 */ /* 0x000fe40000000400 */
[----:B------:R-:W-:Y:S01]  /*2b490*/  STS.U16 [R14+0x21600], R27 ;  /* 0x0216001b0e007388 */ /* 0x000fe20000000400 */
[----:B------:R-:W-:Y:S01]  /*2b4a0*/  STS.U16 [R14+0x21e00], R26 ;  /* 0x021e001a0e007388 */ /* 0x000fe20000000400 */
[----:B------:R-:W-:Y:S02]  /*2b4b0*/  STS.U16 [R14+0x22600], R25 ;  /* 0x022600190e007388 */ /* 0x000fe40000000400 */
[----:B------:R-:W-:Y:S02]  /*2b4c0*/  STS.U16 [R14+0x22e00], R21 ;  /* 0x022e00150e007388 */ /* 0x000fe40000000400 */
[----:B------:R-:W-:Y:S01]  /*2b4d0*/  STS.U16 [R14+0x23600], R3 ;  /* 0x023600030e007388 */ /* 0x000fe20000000400 */
[----:B------:R3:W-:Y:S04]  /*2b4e0*/  STS.U16 [R14+0x23e00], R13 ;  /* 0x023e000d0e007388 */ /* 0x0007e80000000400 */
[----:B-1----:R-:W4:Y:S04]  /*2b4f0*/  LDL R0, [R1+0x510] ;  /* 0x0005100001007983 */ /* 0x002f280000100800 */
[----:B---3--:R-:W3:Y:S01]  /*2b500*/  LDL.LU.64 R12, [R1+0x750] ;  /* 0x00075000010c7983 */ /* 0x008ee20000300a00 */
[----:B0-----:R-:W-:-:S03]  /*2b510*/  LOP3.LUT R28, R15, 0x7f, RZ, 0xc0, !PT ;  /* 0x0000007f0f1c7812 */ /* 0x001fc600078ec0ff */
[----:B------:R-:W2:Y:S02]  /*2b520*/  LDL.LU.64 R14, [R1+0x758] ;  /* 0x00075800010e7983 */ /* 0x000ea40000300a00 */
[----:B------:R-:W-:Y:S02]  /*2b530*/  IMAD.SHL.U32 R11, R28, 0x2, RZ ;  /* 0x000000021c0b7824 */ /* 0x000fe400078e00ff */
[----:B------:R-:W0:Y:S03]  /*2b540*/  S2R R28, SR_TID.X ;  /* 0x00000000001c7919 */ /* 0x000e260000002100 */
[----:B------:R-:W-:Y:S01]  /*2b550*/  LOP3.LUT R11, R11, 0x70, RZ, 0x3c, !PT ;  /* 0x000000700b0b7812 */ /* 0x000fe200078e3cff */
[----:B------:R-:W1:Y:S04]  /*2b560*/  S2R R19, SR_TID.X ;  /* 0x0000000000137919 */ /* 0x000e680000002100 */
[----:B------:R-:W-:Y:S01]  /*2b570*/  STS.U16 [R11+0x20700], R16 ;  /* 0x020700100b007388 */ /* 0x000fe20000000400 */
[----:B0-----:R-:W-:Y:S01]  /*2b580*/  LOP3.LUT R28, R28, 0x7, RZ, 0xc0, !PT ;  /* 0x000000071c1c7812 */ /* 0x001fe200078ec0ff */
[----:B-1----:R-:W-:-:S04]  /*2b590*/  IMAD.SHL.U32 R19, R19, 0x2, RZ ;  /* 0x0000000213137824 */ /* 0x002fc800078e00ff */
[----:B------:R-:W-:-:S05]  /*2b5a0*/  IMAD R28, R28, 0x110, RZ ;  /* 0x000001101c1c7824 */ /* 0x000fca00078e02ff */
[----:B------:R-:W-:Y:S01]  /*2b5b0*/  LOP3.LUT R28, R28, 0x30, R19, 0x78, !PT ;  /* 0x000000301c1c7812 */ /* 0x000fe200078e7813 */
[----:B--2---:R-:W-:Y:S01]  /*2b5c0*/  STL.64 [R1+0x40a8], R14 ;  /* 0x0040a80e01007387 */ /* 0x004fe20000100a00 */
[----:B---3--:R0:W-:Y:S03]  /*2b5d0*/  STL.64 [R1+0x40a0], R12 ;  /* 0x0040a00c01007387 */ /* 0x0081e60000100a00 */
[----:B0-----:R-:W2:Y:S01]  /*2b5e0*/  LDL.LU.64 R12, [R1+0x760] ;  /* 0x00076000010c7983 */ /* 0x001ea20000300a00 */
[----:B------:R-:W2:Y:S03]  /*2b5f0*/  LDL.LU.64 R14, [R1+0x768] ;  /* 0x00076800010e7983 */ /* 0x000ea60000300a00 */
[----:B------:R-:W-:Y:S01]  /*2b600*/  STS.U16 [R11+0x23f00], R2 ;  /* 0x023f00020b007388 */ /* 0x000fe20000000400 */
[----:B------:R-:W-:Y:S02]  /*2b610*/  STS.U16 [R11+0x20f00], R17 ;  /* 0x020f00110b007388 */ /* 0x000fe40000000400 */
[----:B------:R-:W-:Y:S02]  /*2b620*/  STS.U16 [R11+0x21700], R18 ;  /* 0x021700120b007388 */ /* 0x000fe40000000400 */
[----:B------:R-:W-:Y:S01]  /*2b630*/  STS.U16 [R11+0x21f00], R20 ;  /* 0x021f00140b007388 */ /* 0x000fe20000000400 */
[----:B------:R-:W-:Y:S01]  /*2b640*/  STS.U16 [R11+0x22700], R22 ;  /* 0x022700160b007388 */ /* 0x000fe20000000400 */
[----:B------:R-:W-:Y:S02]  /*2b650*/  STS.U16 [R11+0x22f00], R23 ;  /* 0x022f00170b007388 */ /* 0x000fe40000000400 */
[----:B------:R-:W-:Y:S02]  /*2b660*/  STS.U16 [R11+0x23700], R24 ;  /* 0x023700180b007388 */ /* 0x000fe40000000400 */
[----:B------:R-:W-:Y:S06]  /*2b670*/  BAR.SYNC.DEFER_BLOCKING 0x0 ;  /* 0x0000000000007b1d */ /* 0x000fec0000010000 */
[----:B------:R-:W0:Y:S04]  /*2b680*/  LDSM.16.M88.4 R20, [R28+0x20000] ;  /* 0x020000001c14783b */ /* 0x000e280000000200 */
[----:B------:R-:W1:Y:S04]  /*2b690*/  LDSM.16.M88.4 R16, [R28+0x21000] ;  /* 0x021000001c10783b */ /* 0x000e680000000200 */
[----:B------:R-:W3:Y:S04]  /*2b6a0*/  LDSM.16.M88.4 R24, [R28+0x21800] ;  /* 0x021800001c18783b */ /* 0x000ee80000000200 */
[----:B------:R-:W3:Y:S04]  /*2b6b0*/  LDSM.16.M88.4 R8, [R28+0x20800] ;  /* 0x020800001c08783b */ /* 0x000ee80000000200 */
[----:B----4-:R-:W-:Y:S04]  /*2b6c0*/  LDSM.16.MT88.4 R4, [R0] ;  /* 0x000000000004783b */ /* 0x010fe80000004200 */
[----:B0-----:R-:W-:Y:S01]  /*2b6d0*/  STL.64 [R1+0x20], R20 ;  /* 0x0000201401007387 */ /* 0x001fe20000100a00 */
[----:B-1----:R-:W-:Y:S02]  /*2b6e0*/  STL.64 [R1], R16 ;  /* 0x0000001001007387 */ /* 0x002fe40000100a00 */
[----:B------:R-:W-:Y:S02]  /*2b6f0*/  STL.64 [R1+0x8], R18 ;  /* 0x0000081201007387 */ /* 0x000fe40000100a00 */
[----:B------:R-:W0:Y:S04]  /*2b700*/  LDSM.16.M88.4 R16, [R28+0x22000] ;  /* 0x022000001c10783b */ /* 0x000e280000000200 */
[----:B------:R2:W-:Y:S01]  /*2b710*/  STL.64 [R1+0x28], R22 ;  /* 0x0000281601007387 */ /* 0x0005e20000100a00 */
[----:B---3--:R-:W-:Y:S02]  /*2b720*/  STL [R1+0x3db4], R26 ;  /* 0x003db41a01007387 */ /* 0x008fe40000100800 */
[----:B------:R-:W-:Y:S02]  /*2b730*/  STL.64 [R1+0x10], R8 ;  /* 0x0000100801007387 */ /* 0x000fe40000100a00 */
[----:B------:R1:W-:Y:S01]  /*2b740*/  STL.64 [R1+0x18], R10 ;  /* 0x0000180a01007387 */ /* 0x0003e20000100a00 */
[----:B------:R3:W-:Y:S04]  /*2b750*/  STL [R1+0x3db0], R27 ;  /* 0x003db01b01007387 */ /* 0x0007e80000100800 */
[----:B0-----:R-:W-:Y:S01]  /*2b760*/  STL.64 [R1+0x30], R16 ;  /* 0x0000301001007387 */ /* 0x001fe20000100a00 */
[----:B------:R-:W-:Y:S02]  /*2b770*/  STL.64 [R1+0x38], R18 ;  /* 0x0000381201007387 */ /* 0x000fe40000100a00 */
[----:B------:R-:W-:Y:S01]  /*2b780*/  LDSM.16.M88.4 R16, [R28+0x22800] ;  /* 0x022800001c10783b */ /* 0x000fe20000000200 */
[C---:B--2---:R-:W-:Y:S01]  /*2b790*/  HMMA.16816.F32.BF16 R20, R4.reuse, R20, R12 ;  /* 0x000000140414723c */ /* 0x044fe2000004180c */
[----:B------:R-:W1:Y:S02]  /*2b7a0*/  LDL.LU.64 R14, [R1+0x40a8] ;  /* 0x0040a800010e7983 */ /* 0x000e640000300a00 */
[----:B------:R-:W1:Y:S11]  /*2b7b0*/  LDL.LU.64 R12, [R1+0x40a0] ;  /* 0x0040a000010c7983 */ /* 0x000e760000300a00 */
[----:B------:R-:W-:Y:S09]  /*2b7c0*/  @!UPT UIADD3 URZ, URZ, URZ, URZ ;  /* 0x0000003f3f3ff290 */ /* 0x000ff2000fffe03f */
[----:B------:R-:W-:Y:S01]  /*2b7d0*/  STL.64 [R1+0x320], R20 ;  /* 0x0003201401007387 */ /* 0x000fe20000100a00 */
[----:B------:R-:W-:Y:S02]  /*2b7e0*/  STL.64 [R1+0x328], R22 ;  /* 0x0003281601007387 */ /* 0x000fe40000100a00 */
[----:B------:R-:W-:Y:S01]  /*2b7f0*/  LDSM.16.M88.4 R20, [R28+0x23000] ;  /* 0x023000001c14783b */ /* 0x000fe20000000200 */
[----:B-1----:R-:W-:Y:S11]  /*2b800*/  HMMA.16816.F32.BF16 R8, R4, R8, R12 ;  /* 0x000000080408723c */ /* 0x002ff6000004180c */
[----:B------:R-:W-:Y:S11]  /*2b810*/  @!UPT UIADD3 URZ, URZ, URZ, URZ ;  /* 0x0000003f3f3ff290 */ /* 0x000ff6000fffe03f */
[----:B------:R-:W-:Y:S01]  /*2b820*/  @!UPT UIADD3 URZ, URZ, URZ, URZ ;  /* 0x0000003f3f3ff290 */ /* 0x000fe2000fffe03f */
[----:B------:R0:W-:Y:S01]  /*2b830*/  STL.64 [R1+0x310], R8 ;  /* 0x0003100801007387 */ /* 0x0001e20000100a00 */
[----:B------:R-:W-:Y:S02]  /*2b840*/  STL.64 [R1+0x4098], R6 ;  /* 0x0040980601007387 */ /* 0x000fe40000100a00 */
[----:B------:R-:W-:Y:S02]  /*2b850*/  STL.64 [R1+0x4090], R4 ;  /* 0x0040900401007387 */ /* 0x000fe40000100a00 */
[----:B------:R-:W2:Y:S01]  /*2b860*/  LDL.LU.64 R12, [R1+0x790] ;  /* 0x00079000010c7983 */ /* 0x000ea20000300a00 */
[----:B------:R-:W2:Y:S01]  /*2b870*/  LDL.LU.64 R14, [R1+0x798] ;  /* 0x00079800010e7983 */ /* 0x000ea20000300a00 */
[----:B------:R-:W-:Y:S02]  /*2b880*/  IMAD.MOV.U32 R26, RZ, RZ, R10 ;  /* 0x000000ffff1a7224 */ /* 0x000fe400078e000a */
[----:B---3--:R-:W-:Y:S01]  /*2b890*/  IMAD.MOV.U32 R27, RZ, RZ, R11 ;  /* 0x000000ffff1b7224 */ /* 0x008fe200078e000b */
[----:B------:R-:W1:Y:S04]  /*2b8a0*/  LDSM.16.M88.4 R4, [R28+0x23800] ;  /* 0x023800001c04783b */ /* 0x000e680000000200 */
[----:B0-----:R-:W3:Y:S01]  /*2b8b0*/  LDL.LU.64 R8, [R1+0x780] ;  /* 0x0007800001087983 */ /* 0x001ee20000300a00 */
[----:B------:R-:W4:Y:S02]  /*2b8c0*/  LDL.LU.64 R10, [R1+0x788] ;  /* 0x00078800010a7983 */ /* 0x000f240000300a00 */
[----:B-1----:R-:W-:Y:S01]  /*2b8d0*/  IMAD.MOV.U32 R3, RZ, RZ, R5 ;  /* 0x000000ffff037224 */ /* 0x002fe200078e0005 */
[----:B----4-:R-:W-:Y:S01]  /*2b8e0*/  STL.64 [R1+0x4088], R10 ;  /* 0x0040880a01007387 */ /* 0x010fe20000100a00 */
[----:B---3--:R0:W-:Y:S03]  /*2b8f0*/  STL.64 [R1+0x4080], R8 ;  /* 0x0040800801007387 */ /* 0x0081e60000100a00 */
[----:B0-----:R-:W3:Y:S01]  /*2b900*/  LDL.64 R8, [R1] ;  /* 0x0000000001087983 */ /* 0x001ee20000100a00 */
[----:B------:R-:W-:Y:S02]  /*2b910*/  STL.64 [R1+0x50], R16 ;  /* 0x0000501001007387 */ /* 0x000fe40000100a00 */
[----:B------:R0:W-:Y:S02]  /*2b920*/  STL.64 [R1+0x58], R18 ;  /* 0x0000581201007387 */ /* 0x0001e40000100a00 */
[----:B------:R-:W-:Y:S01]  /*2b930*/  STL.64 [R1+0x60], R20 ;  /* 0x0000601401007387 */ /* 0x000fe20000100a00 */
[----:B------:R-:W-:Y:S01]  /*2b940*/  STL.64 [R1+0x68], R22 ;  /* 0x0000681601007387 */ /* 0x000fe20000100a00 */
[----:B------:R-:W-:Y:S02]  /*2b950*/  STL [R1+0x3dbc], R27 ;  /* 0x003dbc1b01007387 */ /* 0x000fe40000100800 */
[----:B------:R-:W-:Y:S02]  /*2b960*/  STL [R1+0x3db8], R26 ;  /* 0x003db81a01007387 */ /* 0x000fe40000100800 */
[----:B------:R-:W-:Y:S01]  /*2b970*/  STL.64 [R1+0x70], R4 ;  /* 0x0000700401007387 */ /* 0x000fe20000100a00 */
[----:B------:R1:W-:Y:S01]  /*2b980*/  STL.64 [R1+0x78], R6 ;  /* 0x0000780601007387 */ /* 0x0003e20000100a00 */
[----:B0-----:R-:W-:-:S03]  /*2b990*/  IMAD.MOV.U32 R18, RZ, RZ, R4 ;  /* 0x000000ffff127224 */ /* 0x001fc600078e0004 */
[----:B-1----:R-:W2:Y:S01]  /*2b9a0*/  LDL.LU.64 R6, [R1+0x4098] ;  /* 0x0040980001067983 */ /* 0x002ea20000300a00 */
[----:B------:R-:W2:Y:S02]  /*2b9b0*/  LDL.LU.64 R4, [R1+0x4090] ;  /* 0x0040900001047983 */ /* 0x000ea40000300a00 */
[----:B------:R-:W4:Y:S02]  /*2b9c0*/  LDL.LU.64 R10, [R1+0x4088] ;  /* 0x00408800010a7983 */ /* 0x000f240000300a00 */
[----:B---3--:R-:W-:Y:S02]  /*2b9d0*/  IMAD.MOV.U32 R22, RZ, RZ, R8 ;  /* 0x000000ffff167224 */ /* 0x008fe400078e0008 */
[----:B------:R-:W-:Y:S01]  /*2b9e0*/  IMAD.MOV.U32 R2, RZ, RZ, R9 ;  /* 0x000000ffff027224 */ /* 0x000fe200078e0009 */
[C---:B--2---:R-:W-:Y:S01]  /*2b9f0*/  HMMA.16816.F32.BF16 R12, R4.reuse, R8, R12 ;  /* 0x00000008040c723c */ /* 0x044fe2000004180c */
[----:B------:R-:W4:Y:S11]  /*2ba00*/  LDL.LU.64 R8, [R1+0x4080] ;  /* 0x0040800001087983 */ /* 0x000f360000300a00 */
[----:B------:R-:W-:Y:S11]  /*2ba10*/  @!UPT UIADD3 URZ, URZ, URZ, URZ ;  /* 0x0000003f3f3ff290 */ /* 0x000ff6000fffe03f */
[----:B------:R0:W-:Y:S01]  /*2ba20*/  STL.64 [R1+0x300], R12 ;  /* 0x0003000c01007387 */ /* 0x0001e20000100a00 */
[----:B------:R-:W-:Y:S02]  /*2ba30*/  IMAD.MOV.U32 R28, RZ, RZ, R15 ;  /* 0x000000ffff1c7224 */ /* 0x000fe400078e000f */
[----:B------:R-:W-:Y:S01]  /*2ba40*/  IMAD.MOV.U32 R29, RZ, RZ, R14 ;  /* 0x000000ffff1d7224 */ /* 0x000fe200078e000e */
[----:B0-----:R-:W2:Y:S01]  /*2ba50*/  LDL.LU.64 R12, [R1+0x5a0] ;  /* 0x0005a000010c7983 */ /* 0x001ea20000300a00 */
[----:B------:R-:W2:Y:S02]  /*2ba60*/  LDL.LU.64 R14, [R1+0x5a8] ;  /* 0x0005a800010e7983 */ /* 0x000ea40000300a00 */
[----:B------:R-:W-:Y:S02]  /*2ba70*/  STL [R1+0x4078], R22 ;  /* 0x0040781601007387 */ /* 0x000fe40000100800 */
[----:B------:R0:W-:Y:S01]  /*2ba80*/  STL.64 [R1+0x4070], R20 ;  /* 0x0040701401007387 */ /* 0x0001e20000100a00 */
[----:B------:R-:W-:Y:S01]  /*2ba90*/  STL [R1+0x3dc4], R28 ;  /* 0x003dc41c01007387 */ /* 0x000fe20000100800 */
[----:B------:R-:W-:Y:S03]  /*2baa0*/  STL [R1+0x3dc0], R29 ;  /* 0x003dc01d01007387 */ /* 0x000fe60000100800 */
[----:B0-----:R-:W3:Y:S01]  /*2bab0*/  LDL.LU.64 R20, [R1+0x590] ;  /* 0x0005900001147983 */ /* 0x001ee20000300a00 */
[----:B------:R-:W3:Y:S01]  /*2bac0*/  LDL.LU.64 R22, [R1+0x598] ;  /* 0x0005980001167983 */ /* 0x000ee20000300a00 */
[C---:B----4-:R-:W-:Y:S11]  /*2bad0*/  HMMA.16816.F32.BF16 R8, R4.reuse, R24, R8 ;  /* 0x000000180408723c */ /* 0x050ff60000041808 */
[----:B------:R-:W-:Y:S11]  /*2bae0*/  @!UPT UIADD3 URZ, URZ, URZ, URZ ;  /* 0x0000003f3f3ff290 */ /* 0x000ff6000fffe03f */
[----:B------:R-:W-:Y:S01]  /*2baf0*/  @!UPT UIADD3 URZ, URZ, URZ, URZ ;  /* 0x0000003f3f3ff290 */ /* 0x000fe2000fffe03f */
[----:B------:R-:W-:Y:S01]  /*2bb00*/  STL.64 [R1+0x2f0], R8 ;  /* 0x0002f00801007387 */ /* 0x000fe20000100a00 */
[----:B------:R-:W-:Y:S02]  /*2bb10*/  STL.64 [R1+0x2f8], R10 ;  /* 0x0002f80a01007387 */ /* 0x000fe40000100a00 */
[----:B------:R0:W-:Y:S02]  /*2bb20*/  STL.64 [R1+0x4068], R24 ;  /* 0x0040681801007387 */ /* 0x0001e40000100a00 */
[----:B------:R-:W1:Y:S01]  /*2bb30*/  LDSM.16.MT88.4 R8, [R0+0x80] ;  /* 0x000080000008783b */ /* 0x000e620000004200 */
[----:B0-----:R-:W2:Y:S04]  /*2bb40*/  LDL.64 R24, [R1+0x30] ;  /* 0x0000300001187983 */ /* 0x001ea80000100a00 */
[----:B-1----:R-:W-:Y:S01]  /*2bb50*/  STL.64 [R1+0x4050], R10 ;  /* 0x0040500a01007387 */ /* 0x002fe20000100a00 */
[----:B------:R0:W-:Y:S01]  /*2bb60*/  STL.64 [R1+0x4048], R8 ;  /* 0x0040480801007387 */ /* 0x0001e20000100a00 */
[----:B---3--:R-:W-:Y:S01]  /*2bb70*/  HMMA.16816.F32.BF16 R20, R4, R16, R20 ;  /* 0x000000100414723c */ /* 0x008fe20000041814 */
[----:B0-----:R-:W-:-:S07]  /*2bb80*/  IMAD.MOV.U32 R9, RZ, RZ, R3 ;  /* 0x000000ffff097224 */ /* 0x001fce00078e0003 */
[----:B--2---:R-:W-:Y:S11]  /*2bb90*/  HMMA.16816.F32.BF16 R12, R4, R24, R12 ;  /* 0x00000018040c723c */ /* 0x004ff6000004180c */
[----:B------:R-:W-:Y:S11]  /*2bba0*/  @!UPT UIADD3 URZ, URZ, URZ, URZ ;  /* 0x0000003f3f3ff290 */ /* 0x000ff6000fffe03f */
[----:B------:R-:W-:Y:S01]  /*2bbb0*/  @!UPT UIADD3 URZ, URZ, URZ, URZ ;  /* 0x0000003f3f3ff290 */ /* 0x000fe2000fffe03f */
[----:B------:R-:W-:Y:S01]  /*2bbc0*/  STL.64 [R1+0x2e0], R12 ;  /* 0x0002e00c01007387 */ /* 0x000fe20000100a00 */
[----:B------:R-:W-:Y:S02]  /*2bbd0*/  STL [R1+0x2e8], R14 ;  /* 0x0002e80e01007387 */ /* 0x000fe40000100800 */
[----:B------:R-:W-:Y:S02]  /*2bbe0*/  IMAD.MOV.U32 R28, RZ, RZ, R15 ;  /* 0x000000ffff1c7224 */ /* 0x000fe400078e000f */
[----:B------:R-:W0:Y:S01]  /*2bbf0*/  LDSM.16.MT88.4 R12, [R0+0x100] ;  /* 0x00010000000c783b */ /* 0x000e220000004200 */
[----:B------:R-:W-:Y:S02]  /*2bc00*/  IMAD.MOV.U32 R29, RZ, RZ, R24 ;  /* 0x000000ffff1d7224 */ /* 0x000fe400078e0018 */
[----:B------:R-:W-:Y:S02]  /*2bc10*/  IMAD.MOV.U32 R3, RZ, RZ, R25 ;  /* 0x000000ffff037224 */ /* 0x000fe400078e0019 */
[----:B------:R-:W2:Y:S01]  /*2bc20*/  LDL.LU.64 R24, [R1+0x600] ;  /* 0x0006000001187983 */ /* 0x000ea20000300a00 */
[----:B------:R-:W2:Y:S02]  /*2bc30*/  LDL.LU.64 R26, [R1+0x608] ;  /* 0x00060800011a7983 */ /* 0x000ea40000300a00 */
[----:B------:R-:W-:Y:S01]  /*2bc40*/  STL [R1+0x3dc8], R28 ;  /* 0x003dc81c01007387 */ /* 0x000fe20000100800 */
[----:B0-----:R-:W-:Y:S01]  /*2bc50*/  STL.64 [R1+0x3fe8], R14 ;  /* 0x003fe80e01007387 */ /* 0x001fe20000100a00 */
[----:B------:R0:W-:Y:S03]  /*2bc60*/  STL.64 [R1+0x3fe0], R12 ;  /* 0x003fe00c01007387 */ /* 0x0001e60000100a00 */
[----:B0-----:R-:W3:Y:S01]  /*2bc70*/  LDL.64 R12, [R1+0x20] ;  /* 0x00002000010c7983 */ /* 0x001ee20000100a00 */
[----:B------:R-:W-:Y:S02]  /*2bc80*/  STL.64 [R1+0x2d0], R20 ;  /* 0x0002d01401007387 */ /* 0x000fe40000100a00 */
[----:B------:R0:W-:Y:S02]  /*2bc90*/  STL.64 [R1+0x2d8], R22 ;  /* 0x0002d81601007387 */ /* 0x0001e40000100a00 */
[----:B0-----:R-:W4:Y:S01]  /*2bca0*/  LDL.LU R22, [R1+0x4078] ;  /* 0x0040780001167983 */ /* 0x001f220000300800 */
[----:B------:R-:W2:Y:S02]  /*2bcb0*/  LDL.LU.64 R20, [R1+0x4070] ;  /* 0x0040700001147983 */ /* 0x000ea40000300a00 */
[----:B------:R-:W-:-:S02]  /*2bcc0*/  IMAD.MOV.U32 R8, RZ, RZ, R18 ;  /* 0x000000ffff087224 */ /* 0x000fc400078e0012 */
[----:B------:R-:W-:Y:S02]  /*2bcd0*/  IMAD.MOV.U32 R15, RZ, RZ, R16 ;  /* 0x000000ffff0f7224 */ /* 0x000fe400078e0010 */
[----:B------:R-:W-:Y:S02]  /*2bce0*/  IMAD.MOV.U32 R14, RZ, RZ, R17 ;  /* 0x000000ffff0e7224 */ /* 0x000fe400078e0011 */
[----:B------:R-:W0:Y:S04]  /*2bcf0*/  LDSM.16.MT88.4 R16, [R0+0x180] ;  /* 0x000180000010783b */ /* 0x000e280000004200 */
[----:B------:R-:W-:Y:S04]  /*2bd00*/  STL.64 [R1+0x4060], R14 ;  /* 0x0040600e01007387 */ /* 0x000fe80000100a00 */
[----:B---3--:R1:W-:Y:S04]  /*2bd10*/  STL.64 [R1+0x4058], R12 ;  /* 0x0040580c01007387 */ /* 0x0083e80000100a00 */
[----:B-1----:R-:W3:Y:S01]  /*2bd20*/  LDL.LU.64 R12, [R1+0x5f0] ;  /* 0x0005f000010c7983 */ /* 0x002ee20000300a00 */
[----:B------:R-:W3:Y:S01]  /*2bd30*/  LDL.LU.64 R14, [R1+0x5f8] ;  /* 0x0005f800010e7983 */ /* 0x000ee20000300a00 */
[----:B--2---:R-:W-:Y:S02]  /*2bd40*/  HMMA.16816.F32.BF16 R24, R4, R20, R24 ;  /* 0x000000140418723c */ /* 0x004fe40000041818 */
[----:B0-----:R-:W-:Y:S01]  /*2bd50*/  STL.64 [R1+0x3f88], R18 ;  /* 0x003f881201007387 */ /* 0x001fe20000100a00 */
[----:B------:R-:W-:Y:S11]  /*2bd60*/  STL.64 [R1+0x3f80], R16 ;  /* 0x003f801001007387 */ /* 0x000ff60000100a00 */
[----:B------:R-:W-:Y:S09]  /*2bd70*/  @!UPT UIADD3 URZ, URZ, URZ, URZ ;  /* 0x0000003f3f3ff290 */ /* 0x000ff2000fffe03f */
[----:B------:R0:W-:Y:S01]  /*2bd80*/  STL.64 [R1+0x2c0], R24 ;  /* 0x0002c01801007387 */ /* 0x0001e20000100a00 */
[----:B------:R1:W-:Y:S03]  /*2bd90*/  STL.64 [R1+0x2c8], R26 ;  /* 0x0002c81a01007387 */ /* 0x0003e60000100a00 */
[----:B0-----:R-:W2:Y:S01]  /*2bda0*/  LDL.LU.64 R24, [R1+0x4068] ;  /* 0x0040680001187983 */ /* 0x001ea20000300a00 */
[----:B------:R-:W-:Y:S02]  /*2bdb0*/  IMAD.MOV.U32 R17, RZ, RZ, R2 ;  /* 0x000000ffff117224 */ /* 0x000fe400078e0002 */
[----:B----4-:R-:W-:Y:S02]  /*2bdc0*/  IMAD.MOV.U32 R16, RZ, RZ, R22 ;  /* 0x000000ffff107224 */ /* 0x010fe400078e0016 */
[----:B-1----:R-:W-:Y:S02]  /*2bdd0*/  IMAD.MOV.U32 R26, RZ, RZ, R20 ;  /* 0x000000ffff1a7224 */ /* 0x002fe400078e0014 */
[----:B------:R-:W-:-:S02]  /*2bde0*/  IMAD.MOV.U32 R2, RZ, RZ, R21 ;  /* 0x000000ffff027224 */ /* 0x000fc400078e0015 */
[----:B------:R-:W0:Y:S04]  /*2bdf0*/  LDSM.16.MT88.4 R20, [R0+0x200] ;  /* 0x000200000014783b */ /* 0x000e280000004200 */
[----:B------:R-:W-:Y:S01]  /*2be00*/  STL [R1+0x4030], R26 ;  /* 0x0040301a01007387 */ /* 0x000fe20000100800 */
[----:B---3--:R-:W-:Y:S11]  /*2be10*/  HMMA.16816.F32.BF16 R4, R4, R8, R12 ;  /* 0x000000080404723c */ /* 0x008ff6000004180c */
[----:B------:R-:W-:Y:S11]  /*2be20*/  @!UPT UIADD3 URZ, URZ, URZ, URZ ;  /* 0x0000003f3f3ff290 */ /* 0x000ff6000fffe03f */
[----:B------:R-:W-:Y:S02]  /*2be30*/  @!UPT UIADD3 URZ, URZ, URZ, URZ ;  /* 0x0000003f3f3ff290 */ /* 0x000fe4000fffe03f */
[----:B------:R-:W-:Y:S01]  /*2be40*/  IMAD.MOV.U32 R28, RZ, RZ, R7 ;  /* 0x000000ffff1c7224 */ /* 0x000fe200078e0007 */
[----:B--2---:R1:W-:Y:S04]  /*2be50*/  STL.64 [R1+0x4028], R24 ;  /* 0x0040281801007387 */ /* 0x0043e80000100a00 */
[----:B-1----:R-:W2:Y:S01]  /*2be60*/  LDL.LU.64 R24, [R1+0x7d0] ;  /* 0x0007d00001187983 */ /* 0x002ea20000300a00 */
[----:B------:R-:W2:Y:S02]  /*2be70*/  LDL.LU.64 R26, [R1+0x7d8] ;  /* 0x0007d800011a7983 */ /* 0x000ea40000300a00 */
[----:B0-----:R-:W-:Y:S02]  /*2be80*/  STL.64 [R1+0x3f28], R22 ;  /* 0x003f281601007387 */ /* 0x001fe40000100a00 */
[----:B------:R0:W-:Y:S02]  /*2be90*/  STL.64 [R1+0x3f20], R20 ;  /* 0x003f201401007387 */ /* 0x0001e40000100a00 */
[----:B0-----:R-:W3:Y:S04]  /*2bea0*/  LDL R20, [R1+0x10] ;  /* 0x0000100001147983 */ /* 0x001ee80000100800 */
[----:B------:R-:W3:Y:S01]  /*2beb0*/  LDL R21, [R1+0x14] ;  /* 0x0000140001157983 */ /* 0x000ee20000100800 */
[----:B------:R-:W4:Y:S02]  /*2bec0*/  LDL.LU.64 R14, [R1+0x4060] ;  /* 0x00406000010e7983 */ /* 0x000f240000300a00 */
[----:B------:R-:W2:Y:S02]  /*2bed0*/  LDL.LU.64 R12, [R1+0x4058] ;  /* 0x00405800010c7983 */ /* 0x000ea40000300a00 */
[----:B------:R-:W3:Y:S01]  /*2bee0*/  LDL.LU.64 R10, [R1+0x4050] ;  /* 0x00405000010a7983 */ /* 0x000ee20000300a00 */
[----:B------:R-:W3:Y:S01]  /*2bef0*/  LDL.LU.64 R8, [R1+0x4048] ;  /* 0x0040480001087983 */ /* 0x000ee20000300a00 */
[----:B------:R-:W-:Y:S02]  /*2bf00*/  STL.64 [R1+0x210], R4 ;  /* 0x0002100401007387 */ /* 0x000fe40000100a00 */
[----:B------:R-:W-:Y:S02]  /*2bf10*/  STL [R1+0x218], R6 ;  /* 0x0002180601007387 */ /* 0x000fe40000100800 */
[----:B------:R-:W0:Y:S04]  /*2bf20*/  LDSM.16.MT88.4 R4, [R0+0x280] ;  /* 0x000280000004783b */ /* 0x000e280000004200 */
[----:B------:R-:W-:Y:S04]  /*2bf30*/  STL [R1+0x3e58], R28 ;  /* 0x003e581c01007387 */ /* 0x000fe80000100800 */
[----:B0-----:R-:W-:Y:S01]  /*2bf40*/  STL.64 [R1+0x3ec0], R6 ;  /* 0x003ec00601007387 */ /* 0x001fe20000100a00 */
[----:B------:R0:W-:Y:S03]  /*2bf50*/  STL.64 [R1+0x3eb8], R4 ;  /* 0x003eb80401007387 */ /* 0x0001e60000100a00 */
[----:B0-----:R-:W3:Y:S01]  /*2bf60*/  LDL.64 R4, [R1+0x70] ;  /* 0x0000700001047983 */ /* 0x001ee20000100a00 */
[----:B--2---:R-:W-:-:S03]  /*2bf70*/  IMAD.MOV.U32 R18, RZ, RZ, R12 ;  /* 0x000000ffff127224 */ /* 0x004fc600078e000c */
[----:B---3--:R4:W-:Y:S02]  /*2bf80*/  STL.64 [R1+0x3ff0], R4 ;  /* 0x003ff00401007387 */ /* 0x0089e40000100a00 */
[----:B----4-:R-:W-:Y:S02]  /*2bf90*/  IMAD.MOV.U32 R4, RZ, RZ, R15 ;  /* 0x000000ffff047224 */ /* 0x010fe400078e000f */
[----:B------:R-:W-:-:S05]  /*2bfa0*/  IMAD.MOV.U32 R5, RZ, RZ, R14 ;  /* 0x000000ffff057224 */ /* 0x000fca00078e000e */
[----:B------:R0:W-:Y:S02]  /*2bfb0*/  STL.64 [R1+0x4008], R4 ;  /* 0x0040080401007387 */ /* 0x0001e40000100a00 */
[----:B0-----:R-:W-:Y:S02]  /*2bfc0*/  IMAD.MOV.U32 R4, RZ, RZ, R29 ;  /* 0x000000ffff047224 */ /* 0x001fe400078e001d */
[----:B------:R-:W-:-:S05]  /*2bfd0*/  IMAD.MOV.U32 R5, RZ, RZ, R3 ;  /* 0x000000ffff057224 */ /* 0x000fca00078e0003 */
[----:B------:R0:W-:Y:S02]  /*2bfe0*/  STL.64 [R1+0x4020], R4 ;  /* 0x0040200401007387 */ /* 0x0001e40000100a00 */
[C---:B0-----:R-:W-:Y:S01]  /*2bff0*/  HMMA.16816.F32.BF16 R4, R8.reuse, R12, R24 ;  /* 0x0000000c0804723c */ /* 0x041fe20000041818 */
[----:B------:R-:W-:Y:S11]  /*2c000*/  IMAD.MOV.U32 R3, RZ, RZ, R13 ;  /* 0x000000ffff037224 */ /* 0x000ff600078e000d */
[----:B------:R-:W-:Y:S11]  /*2c010*/  @!UPT UIADD3 URZ, URZ, URZ, URZ ;  /* 0x0000003f3f3ff290 */ /* 0x000ff6000fffe03f */
[----:B------:R-:W-:Y:S01]  /*2c020*/  STL.64 [R1+0x200], R4 ;  /* 0x0002000401007387 */ /* 0x000fe20000100a00 */
[----:B------:R-:W-:Y:S02]  /*2c030*/  STL.64 [R1+0x208], R6 ;  /* 0x0002080601007387 */ /* 0x000fe40000100a00 */
[----:B------:R-:W-:Y:S02]  /*2c040*/  STL [R1+0x4040], R18 ;  /* 0x0040401201007387 */ /* 0x000fe40000100800 */
[----:B------:R0:W-:Y:S02]  /*2c050*/  STL.64 [R1+0x4038], R16 ;  /* 0x0040381001007387 */ /* 0x0001e40000100a00 */
[----:B0-----:R-:W2:Y:S01]  /*2c060*/  LDL.LU.64 R16, [R1+0x7c0] ;  /* 0x0007c00001107983 */ /* 0x001ea20000300a00 */
[----:B------:R-:W2:Y:S02]  /*2c070*/  LDL.LU.64 R18, [R1+0x7c8] ;  /* 0x0007c80001127983 */ /* 0x000ea40000300a00 */
[----:B------:R-:W3:Y:S02]  /*2c080*/  LDL.LU.64 R24, [R1+0x7b0] ;  /* 0x0007b00001187983 */ /* 0x000ee40000300a00 */
[----:B------:R-:W3:Y:S01]  /*2c090*/  LDL.LU.64 R26, [R1+0x7b8] ;  /* 0x0007b800011a7983 */ /* 0x000ee20000300a00 */
[----:B------:R-:W4:Y:S01]  /*2c0a0*/  LDL.LU.64 R4, [R1+0x7a0] ;  /* 0x0007a00001047983 */ /* 0x000f220000300a00 */
[----:B------:R-:W4:Y:S02]  /*2c0b0*/  LDL.LU.64 R6, [R1+0x7a8] ;  /* 0x0007a80001067983 */ /* 0x000f240000300a00 */
[----:B------:R-:W2:Y:S02]  /*2c0c0*/  LDL.LU.64 R12, [R1+0x570] ;  /* 0x00057000010c7983 */ /* 0x000ea40000300a00 */
[----:B------:R-:W2:Y:S02]  /*2c0d0*/  LDL.LU.64 R14, [R1+0x578] ;  /* 0x00057800010e7983 */ /* 0x000ea40000300a00 */
[----:B--2---:R-:W-:Y:S01]  /*2c0e0*/  STL.64 [R1+0x4000], R14 ;  /* 0x0040000e01007387 */ /* 0x004fe20000100a00 */
[----:B------:R0:W-:Y:S03]  /*2c0f0*/  STL.64 [R1+0x3ff8], R12 ;  /* 0x003ff80c01007387 */ /* 0x0001e60000100a00 */
[----:B0-----:R-:W2:Y:S01]  /*2c100*/  LDL.LU.64 R12, [R1+0x580] ;  /* 0x00058000010c7983 */ /* 0x001ea20000300a00 */
[----:B------:R-:W2:Y:S01]  /*2c110*/  LDL.LU.64 R14, [R1+0x588] ;  /* 0x00058800010e7983 */ /* 0x000ea20000300a00 */
[C---:B------:R-:W-:Y:S02]  /*2c120*/  HMMA.16816.F32.BF16 R16, R8.reuse, R20, R16 ;  /* 0x000000140810723c */ /* 0x040fe40000041810 */
[----:B--2---:R-:W-:Y:S01]  /*2c130*/  STL.64 [R1+0x4018], R14 ;  /* 0x0040180e01007387 */ /* 0x004fe20000100a00 */
[----:B------:R0:W-:Y:S03]  /*2c140*/  STL.64 [R1+0x4010], R12 ;  /* 0x0040100c01007387 */ /* 0x0001e60000100a00 */
[----:B0-----:R-:W2:Y:S01]  /*2c150*/  LDL.LU.64 R12, [R1+0x5c0] ;  /* 0x0005c000010c7983 */ /* 0x001ea20000300a00 */
[----:B------:R-:W2:Y:S11]  /*2c160*/  LDL.LU.64 R14, [R1+0x5c8] ;  /* 0x0005c800010e7983 */ /* 0x000eb60000300a00 */
[----:B------:R-:W-:Y:S05]  /*2c170*/  @!UPT UIADD3 URZ, URZ, URZ, URZ ;  /* 0x0000003f3f3ff290 */ /* 0x000fea000fffe03f */
[----:B------:R-:W-:Y:S02]  /*2c180*/  STL.64 [R1+0x1f0], R16 ;  /* 0x0001f01001007387 */ /* 0x000fe40000100a00 */
[----:B------:R0:W-:Y:S02]  /*2c190*/  STL.64 [R1+0x1f8], R18 ;  /* 0x0001f81201007387 */ /* 0x0001e40000100a00 */
[----:B0-----:R-:W2:Y:S01]  /*2c1a0*/  LDL.LU R18, [R1+0x4040] ;  /* 0x0040400001127983 */ /* 0x001ea20000300800 */
[----:B------:R-:W3:Y:S02]  /*2c1b0*/  LDL.LU.64 R16, [R1+0x4038] ;  /* 0x0040380001107983 */ /* 0x000ee40000300a00 */
[----:B------:R-:W-:Y:S01]  /*2c1c0*/  STL.64 [R1+0x3fc8], R20 ;  /* 0x003fc81401007387 */ /* 0x000fe20000100a00 */
[C---:B---3--:R-:W-:Y:S11]  /*2c1d0*/  HMMA.16816.F32.BF16 R24, R8.reuse, R16, R24 ;  /* 0x000000100818723c */ /* 0x048ff60000041818 */
[----:B------:R-:W-:Y:S11]  /*2c1e0*/  @!UPT UIADD3 URZ, URZ, URZ, URZ ;  /* 0x0000003f3f3ff290 */ /* 0x000ff6000fffe03f */
[----:B------:R-:W-:Y:S01]  /*2c1f0*/  @!UPT UIADD3 URZ, URZ, URZ, URZ ;  /* 0x0000003f3f3ff290 */ /* 0x000fe2000fffe03f */
[----:B------:R-:W-:Y:S01]  /*2c200*/  STL.64 [R1+0x1e0], R24 ;  /* 0x0001e01801007387 */ /* 0x000fe20000100a00 */
[----:B------:R0:W-:Y:S03]  /*2c210*/  STL.64 [R1+0x1e8], R26 ;  /* 0x0001e81a01007387 */ /* 0x0001e60000100a00 */
[----:B0-----:R-:W3:Y:S01]  /*2c220*/  LDL.LU R26, [R1+0x4030] ;  /* 0x00403000011a7983 */ /* 0x001ee20000300800 */
[----:B------:R-:W4:Y:S02]  /*2c230*/  LDL.LU.64 R24, [R1+0x4028] ;  /* 0x0040280001187983 */ /* 0x000f240000300a00 */
[----:B------:R0:W-:Y:S02]  /*2c240*/  STL.64 [R1+0x3fc0], R16 ;  /* 0x003fc01001007387 */ /* 0x0001e40000100a00 */
[----:B--2---:R-:W-:Y:S01]  /*2c250*/  IMAD.MOV.U32 R20, RZ, RZ, R18 ;  /* 0x000000ffff147224 */ /* 0x004fe200078e0012 */
[----:B0-----:R-:W2:Y:S01]  /*2c260*/  LDL.LU.64 R16, [R1+0x550] ;  /* 0x0005500001107983 */ /* 0x001ea20000300a00 */
[----:B------:R-:W2:Y:S01]  /*2c270*/  LDL.LU.64 R18, [R1+0x558] ;  /* 0x0005580001127983 */ /* 0x000ea20000300a00 */
[C---:B----4-:R-:W-:Y:S11]  /*2c280*/  HMMA.16816.F32.BF16 R4, R8.reuse, R24, R4 ;  /* 0x000000180804723c */ /* 0x050ff60000041804 */
[----:B------:R-:W-:Y:S11]  /*2c290*/  @!UPT UIADD3 URZ, URZ, URZ, URZ ;  /* 0x0000003f3f3ff290 */ /* 0x000ff6000fffe03f */
[----:B------:R-:W-:Y:S01]  /*2c2a0*/  @!UPT UIADD3 URZ, URZ, URZ, URZ ;  /* 0x0000003f3f3ff290 */ /* 0x000fe2000fffe03f */
[----:B------:R0:W-:Y:S01]  /*2c2b0*/  STL.64 [R1+0x1d0], R4 ;  /* 0x0001d00401007387 */ /* 0x0001e20000100a00 */
[----:B------:R1:W-:Y:S03]  /*2c2c0*/  STL [R1+0x1d8], R6 ;  /* 0x0001d80601007387 */ /* 0x0003e60000100800 */
[----:B0-----:R-:W1:Y:S01]  /*2c2d0*/  LDL.LU.64 R4, [R1+0x4020] ;  /* 0x0040200001047983 */ /* 0x001e620000300a00 */
[----:B------:R-:W-:Y:S02]  /*2c2e0*/  IMAD.MOV.U32 R21, RZ, RZ, R3 ;  /* 0x000000ffff157224 */ /* 0x000fe400078e0003 */
[----:B------:R-:W-:Y:S02]  /*2c2f0*/  IMAD.MOV.U32 R3, RZ, RZ, R7 ;  /* 0x000000ffff037224 */ /* 0x000fe400078e0007 */
[----:B------:R-:W-:Y:S03]  /*2c300*/  STL.64 [R1+0x3fb8], R24 ;  /* 0x003fb81801007387 */ /* 0x000fe60000100a00 */
[----:B------:R-:W-:Y:S01]  /*2c310*/  STL [R1+0x3cb8], R3 ;  /* 0x003cb80301007387 */ /* 0x000fe20000100800 */
[C---:B-1----:R-:W-:Y:S03]  /*2c320*/  HMMA.16816.F32.BF16 R4, R8.reuse, R4, R12 ;  /* 0x000000040804723c */ /* 0x042fe6000004180c */
[----:B------:R-:W4:Y:S01]  /*2c330*/  LDL.LU.64 R14, [R1+0x4018] ;  /* 0x00401800010e7983 */ /* 0x000f220000300a00 */
[----:B------:R-:W4:Y:S11]  /*2c340*/  LDL.LU.64 R12, [R1+0x4010] ;  /* 0x00401000010c7983 */ /* 0x000f360000300a00 */
[----:B------:R-:W-:Y:S08]  /*2c350*/  @!UPT UIADD3 URZ, URZ, URZ, URZ ;  /* 0x0000003f3f3ff290 */ /* 0x000ff0000fffe03f */
[----:B------:R0:W-:Y:S01]  /*2c360*/  STL.64 [R1+0x1c0], R4 ;  /* 0x0001c00401007387 */ /* 0x0001e20000100a00 */
[----:B------:R4:W-:Y:S03]  /*2c370*/  STL.64 [R1+0x1c8], R6 ;  /* 0x0001c80601007387 */ /* 0x0009e60000100a00 */
[----:B0-----:R-:W4:Y:S01]  /*2c380*/  LDL.LU.64 R4, [R1+0x4008] ;  /* 0x0040080001047983 */ /* 0x001f220000300a00 */
[----:B---3--:R-:W-:Y:S02]  /*2c390*/  IMAD.MOV.U32 R24, RZ, RZ, R26 ;  /* 0x000000ffff187224 */ /* 0x008fe400078e001a */
[----:B------:R-:W-:Y:S01]  /*2c3a0*/  IMAD.MOV.U32 R25, RZ, RZ, R2 ;  /* 0x000000ffff197224 */ /* 0x000fe200078e0002 */
[C---:B----4-:R-:W-:Y:S01]  /*2c3b0*/  HMMA.16816.F32.BF16 R4, R8.reuse, R4, R12 ;  /* 0x000000040804723c */ /* 0x050fe2000004180c */
[----:B------:R-:W3:Y:S01]  /*2c3c0*/  LDL.LU.64 R14, [R1+0x4000] ;  /* 0x00400000010e7983 */ /* 0x000ee20000300a00 */
[----:B------:R-:W3:Y:S11]  /*2c3d0*/  LDL.LU.64 R12, [R1+0x3ff8] ;  /* 0x003ff800010c7983 */ /* 0x000ef60000300a00 */
[----:B------:R-:W-:Y:S10]  /*2c3e0*/  @!UPT UIADD3 URZ, URZ, URZ, URZ ;  /* 0x0000003f3f3ff290 */ /* 0x000ff4000fffe03f */
[----:B------:R0:W-:Y:S01]  /*2c3f0*/  STL.64 [R1+0x1b0], R4 ;  /* 0x0001b00401007387 */ /* 0x0001e20000100a00 */
[----:B------:R-:W-:Y:S03]  /*2c400*/  STL.64 [R1+0x1b8], R6 ;  /* 0x0001b80601007387 */ /* 0x000fe60000100a00 */
[----:B0-----:R-:W2:Y:S01]  /*2c410*/  LDL.LU.64 R4, [R1+0x3ff0] ;  /* 0x003ff00001047983 */ /* 0x001ea20000300a00 */
[C---:B---3--:R-:W-:Y:S03]  /*2c420*/  HMMA.16816.F32.BF16 R24, R8.reuse, R24, R12 ;  /* 0x000000180818723c */ /* 0x048fe6000004180c */
[----:B------:R-:W3:Y:S01]  /*2c430*/  LDL.LU.64 R14, [R1+0x3fe8] ;  /* 0x003fe800010e7983 */ /* 0x000ee20000300a00 */
[----:B------:R-:W3:Y:S04]  /*2c440*/  LDL.LU.64 R12, [R1+0x3fe0] ;  /* 0x003fe000010c7983 */ /* 0x000ee80000300a00 */
[----:B--2---:R-:W-:Y:S01]  /*2c450*/  HMMA.16816.F32.BF16 R8, R8, R4, R16 ;  /* 0x000000040808723c */ /* 0x004fe20000041810 */
[----:B------:R-:W2:Y:S11]  /*2c460*/  LDL.LU.64 R16, [R1+0x740] ;  /* 0x0007400001107983 */ /* 0x000eb60000300a00 */
[----:B------:R-:W-:Y:S03]  /*2c470*/  @!UPT UIADD3 URZ, URZ, URZ, URZ ;  /* 0x0000003f3f3ff290 */ /* 0x000fe6000fffe03f */
[----:B------:R-:W-:Y:S02]  /*2c480*/  STL.64 [R1+0x1a0], R24 ;  /* 0x0001a01801007387 */ /* 0x000fe40000100a00 */
[----:B------:R-:W-:Y:S02]  /*2c490*/  STL.64 [R1+0x1a8], R26 ;  /* 0x0001a81a01007387 */ /* 0x000fe40000100a00 */
[----:B------:R-:W4:Y:S04]  /*2c4a0*/  LDL.LU.64 R18, [R1+0x748] ;  /* 0x0007480001127983 */ /* 0x000f280000300a00 */
[----:B------:R-:W-:Y:S01]  /*2c4b0*/  STL.64 [R1+0x100], R8 ;  /* 0x0001000801007387 */ /* 0x000fe20000100a00 */
[----:B------:R-:W-:Y:S03]  /*2c4c0*/  STL.64 [R1+0x108], R10 ;  /* 0x0001080a01007387 */ /* 0x000fe60000100a00 */
[----:B----4-:R-:W-:Y:S01]  /*2c4d0*/  STL.64 [R1+0x3fd8], R18 ;  /* 0x003fd81201007387 */ /* 0x010fe20000100a00 */
[----:B--2---:R0:W-:Y:S03]  /*2c4e0*/  STL.64 [R1+0x3fd0], R16 ;  /* 0x003fd01001007387 */ /* 0x0041e60000100a00 */
[----:B0-----:R-:W3:Y:S01]  /*2c4f0*/  LDL.LU.64 R16, [R1+0x770] ;  /* 0x0007700001107983 */ /* 0x001ee20000300a00 */
[----:B------:R-:W3:Y:S02]  /*2c500*/  LDL.LU.64 R18, [R1+0x778] ;  /* 0x0007780001127983 */ /* 0x000ee40000300a00 */
[----:B------:R-:W2:Y:S02]  /*2c510*/  LDL.LU.64 R24, [R1+0x730] ;  /* 0x0007300001187983 */ /* 0x000ea40000300a00 */
[----:B------:R-:W2:Y:S01]  /*2c520*/  LDL.LU.64 R26, [R1+0x738] ;  /* 0x00073800011a7983 */ /* 0x000ea20000300a00 */
[----:B------:R0:W-:Y:S04]  /*2c530*/  STL.64 [R1+0x3f90], R4 ;  /* 0x003f900401007387 */ /* 0x0001e80000100a00 */
[----:B0-----:R-:W4:Y:S01]  /*2c540*/  LDL.LU.64 R4, [R1+0x520] ;  /* 0x0005200001047983 */ /* 0x001f220000300a00 */
[----:B------:R-:W2:Y:S03]  /*2c550*/  LDL.LU.64 R6, [R1+0x528] ;  /* 0x0005280001067983 */ /* 0x000ea60000300a00 */
[----:B--2---:R-:W-:Y:S01]  /*2c560*/  STL.64 [R1+0x3fa0], R6 ;  /* 0x003fa00601007387 */ /* 0x004fe20000100a00 */
[----:B----4-:R0:W-:Y:S03]  /*2c570*/  STL.64 [R1+0x3f98], R4 ;  /* 0x003f980401007387 */ /* 0x0101e60000100a00 */
[----:B0-----:R-:W2:Y:S01]  /*2c580*/  LDL.64 R4, [R1+0x30] ;  /* 0x0000300001047983 */ /* 0x001ea20000100a00 */
[C---:B---3--:R-:W-:Y:S03]  /*2c590*/  HMMA.16816.F32.BF16 R20, R12.reuse, R20, R16 ;  /* 0x000000140c14723c */ /* 0x048fe60000041810 */
[----:B--2---:R0:W-:Y:S04]  /*2c5a0*/  STL.64 [R1+0x3fb0], R4 ;  /* 0x003fb00401007387 */ /* 0x0041e80000100a00 */
[----:B0-----:R-:W2:Y:S01]  /*2c5b0*/  LDL.LU.64 R4, [R1+0x720] ;  /* 0x0007200001047983 */ /* 0x001ea20000300a00 */
[----:B------:R-:W2:Y:S02]  /*2c5c0*/  LDL.LU.64 R6, [R1+0x728] ;  /* 0x0007280001067983 */ /* 0x000ea40000300a00 */
[----:B------:R-:W3:Y:S02]  /*2c5d0*/  LDL.64 R8, [R1+0x60] ;  /* 0x0000600001087983 */ /* 0x000ee40000100a00 */
[----:B---3--:R0:W-:Y:S04]  /*2c5e0*/  STL.64 [R1+0x3fa8], R8 ;  /* 0x003fa80801007387 */ /* 0x0081e80000100a00 */
[----:B0-----:R-:W3:Y:S01]  /*2c5f0*/  LDL.LU.64 R8, [R1+0x530] ;  /* 0x0005300001087983 */ /* 0x001ee20000300a00 */
[----:B------:R-:W3:Y:S02]  /*2c600*/  LDL.LU.64 R10, [R1+0x538] ;  /* 0x00053800010a7983 */ /* 0x000ee40000300a00 */
[----:B------:R-:W4:Y:S02]  /*2c610*/  LDL.LU.64 R18, [R1+0x3fd8] ;  /* 0x003fd80001127983 */ /* 0x000f240000300a00 */
[----:B------:R-:W4:Y:S02]  /*2c620*/  LDL.LU.64 R16, [R1+0x3fd0] ;  /* 0x003fd00001107983 */ /* 0x000f240000300a00 */
[----:B------:R0:W-:Y:S01]  /*2c630*/  STL.64 [R1+0xf0], R20 ;  /* 0x0000f01401007387 */ /* 0x0001e20000100a00 */
[----:B------:R-:W-:Y:S03]  /*2c640*/  STL.64 [R1+0xf8], R22 ;  /* 0x0000f81601007387 */ /* 0x000fe60000100a00 */
[----:B0-----:R-:W4:Y:S02]  /*2c650*/  LDL.LU.64 R20, [R1+0x3fc8] ;  /* 0x003fc80001147983 */ /* 0x001f240000300a00 */
[C---:B----4-:R-:W-:Y:S11]  /*2c660*/  HMMA.16816.F32.BF16 R16, R12.reuse, R20, R16 ;  /* 0x000000140c10723c */ /* 0x050ff60000041810 */
[----:B------:R-:W-:Y:S11]  /*2c670*/  @!UPT UIADD3 URZ, URZ, URZ, URZ ;  /* 0x0000003f3f3ff290 */ /* 0x000ff6000fffe03f */
[----:B------:R-:W-:Y:S01]  /*2c680*/  @!UPT UIADD3 URZ, URZ, URZ, URZ ;  /* 0x0000003f3f3ff290 */ /* 0x000fe2000fffe03f */
[----:B------:R0:W-:Y:S01]  /*2c690*/  STL.64 [R1+0xe0], R16 ;  /* 0x0000e01001007387 */ /* 0x0001e20000100a00 */
[----:B------:R-:W-:Y:S03]  /*2c6a0*/  STL.64 [R1+0xe8], R18 ;  /* 0x0000e81201007387 */ /* 0x000fe60000100a00 */
[----:B0-----:R-:W4:Y:S01]  /*2c6b0*/  LDL.LU.64 R16, [R1+0x3fc0] ;  /* 0x003fc00001107983 */ /* 0x001f220000300a00 */
[----:B------:R0:W-:Y:S03]  /*2c6c0*/  STL.64 [R1+0x3f68], R20 ;  /* 0x003f681401007387 */ /* 0x0001e60000100a00 */
[----:B0-----:R-:W2:Y:S01]  /*2c6d0*/  LDL.64 R20, [R1+0x20] ;  /* 0x0000200001147983 */ /* 0x001ea20000100a00 */
[C---:B----4-:R-:W-:Y:S03]  /*2c6e0*/  HMMA.16816.F32.BF16 R16, R12.reuse, R16, R24 ;  /* 0x000000100c10723c */ /* 0x050fe60000041818 */
[----:B------:R-:W2:Y:S11]  /*2c6f0*/  LDL.LU.64 R24, [R1+0x3fb8] ;  /* 0x003fb80001187983 */ /* 0x000eb60000300a00 */
[----:B------:R-:W-:Y:S09]  /*2c700*/  @!UPT UIADD3 URZ, URZ, URZ, URZ ;  /* 0x0000003f3f3ff290 */ /* 0x000ff2000fffe03f */
[----:B------:R0:W-:Y:S01]  /*2c710*/  STL.64 [R1+0xd0], R16 ;  /* 0x0000d01001007387 */ /* 0x0001e20000100a00 */
[----:B------:R1:W-:Y:S03]  /*2c720*/  STL.64 [R1+0xd8], R18 ;  /* 0x0000d81201007387 */ /* 0x0003e60000100a00 */
[----:B0-----:R-:W4:Y:S01]  /*2c730*/  LDL.LU.64 R16, [R1+0x500] ;  /* 0x0005000001107983 */ /* 0x001f220000300a00 */
[----:B-1----:R-:W4:Y:S01]  /*2c740*/  LDL.LU.64 R18, [R1+0x508] ;  /* 0x0005080001127983 */ /* 0x002f220000300a00 */
[C---:B--2---:R-:W-:Y:S11]  /*2c750*/  HMMA.16816.F32.BF16 R4, R12.reuse, R24, R4 ;  /* 0x000000180c04723c */ /* 0x044ff60000041804 */
[----:B------:R-:W-:Y:S11]  /*2c760*/  @!UPT UIADD3 URZ, URZ, URZ, URZ ;  /* 0x0000003f3f3ff290 */ /* 0x000ff6000fffe03f */
[----:B------:R-:W-:Y:S01]  /*2c770*/  @!UPT UIADD3 URZ, URZ, URZ, URZ ;  /* 0x0000003f3f3ff290 */ /* 0x000fe2000fffe03f */
[----:B------:R0:W-:Y:S01]  /*2c780*/  STL.64 [R1+0xc0], R4 ;  /* 0x0000c00401007387 */ /* 0x0001e20000100a00 */
[----:B------:R-:W-:Y:S03]  /*2c790*/  STL.64 [R1+0xc8], R6 ;  /* 0x0000c80601007387 */ /* 0x000fe60000100a00 */
[----:B0-----:R-:W3:Y:S01]  /*2c7a0*/  LDL.LU.64 R4, [R1+0x3fb0] ;  /* 0x003fb00001047983 */ /* 0x001ee20000300a00 */
[----:B------:R0:W-:Y:S03]  /*2c7b0*/  STL.64 [R1+0x3f58], R24 ;  /* 0x003f581801007387 */ /* 0x0001e60000100a00 */
[----:B0-----:R-:W2:Y:S01]  /*2c7c0*/  LDL.64 R24, [R1] ;  /* 0x0000000001187983 */ /* 0x001ea20000100a00 */
[----:B---3--:R-:W-:Y:S01]  /*2c7d0*/  HMMA.16816.F32.BF16 R8, R12, R4, R8 ;  /* 0x000000040c08723c */ /* 0x008fe20000041808 */
[----:B------:R-:W-:-:S02]  /*2c7e0*/  IMAD.MOV.U32 R3, RZ, RZ, R4 ;  /* 0x000000ffff037224 */ /* 0x000fc400078e0004 */
[----:B------:R-:W-:Y:S01]  /*2c7f0*/  IMAD.MOV.U32 R2, RZ, RZ, R5 ;  /* 0x000000ffff027224 */ /* 0x000fe200078e0005 */
[----:B--2---:R0:W-:Y:S04]  /*2c800*/  STL.64 [R1+0x3f60], R24 ;  /* 0x003f601801007387 */ /* 0x0041e80000100a00 */
[----:B0-----:R-:W2:Y:S11]  /*2c810*/  LDL.64 R24, [R1+0x50] ;  /* 0x0000500001187983 */ /* 0x001eb60000100a00 */
[----:B------:R-:W-:Y:S04]  /*2c820*/  @!UPT UIADD3 URZ, URZ, URZ, URZ ;  /* 0x0000003f3f3ff290 */ /* 0x000fe8000fffe03f */
[----:B------:R0:W-:Y:S02]  /*2c830*/  STL.64 [R1+0x190], R8 ;  /* 0x0001900801007387 */ /* 0x0001e40000100a00 */
[----:B------:R-:W-:Y:S01]  /*2c840*/  STL.64 [R1+0x198], R10 ;  /* 0x0001980a01007387 */ /* 0x000fe20000100a00 */
[----:B0-----:R-:W4:Y:S01]  /*2c850*/  LDL.LU.64 R8, [R1+0x3fa8] ;  /* 0x003fa80001087983 */ /* 0x001f220000300a00 */
[----:B------:R-:W2:Y:S02]  /*2c860*/  LDL.LU.64 R6, [R1+0x3fa0] ;  /* 0x003fa00001067983 */ /* 0x000ea40000300a00 */
[----:B------:R-:W2:Y:S02]  /*2c870*/  LDL.LU.64 R4, [R1+0x3f98] ;  /* 0x003f980001047983 */ /* 0x000ea40000300a00 */
[C---:B--2---:R-:W-:Y:S11]  /*2c880*/  HMMA.16816.F32.BF16 R4, R12.reuse, R24, R4 ;  /* 0x000000180c04723c */ /* 0x044ff60000041804 */
[----:B------:R-:W-:Y:S11]  /*2c890*/  @!UPT UIADD3 URZ, URZ, URZ, URZ ;  /* 0x0000003f3f3ff290 */ /* 0x000ff6000fffe03f */
[----:B------:R-:W-:Y:S01]  /*2c8a0*/  @!UPT UIADD3 URZ, URZ, URZ, URZ ;  /* 0x0000003f3f3ff290 */ /* 0x000fe2000fffe03f */
[----:B------:R0:W-:Y:S01]  /*2c8b0*/  STL.64 [R1+0x2b0], R4 ;  /* 0x0002b00401007387 */ /* 0x0001e20000100a00 */
[----:B------:R1:W-:Y:S03]  /*2c8c0*/  STL.64 [R1+0x2b8], R6 ;  /* 0x0002b80601007387 */ /* 0x0003e60000100a00 */
[----:B0-----:R-:W2:Y:S01]  /*2c8d0*/  LDL.LU.64 R4, [R1+0x3f90] ;  /* 0x003f900001047983 */ /* 0x001ea20000300a00 */
[----:B-1----:R-:W-:Y:S02]  /*2c8e0*/  IMAD.MOV.U32 R7, RZ, RZ, R24 ;  /* 0x000000ffff077224 */ /* 0x002fe400078e0018 */
[----:B------:R-:W-:Y:S02]  /*2c8f0*/  IMAD.MOV.U32 R6, RZ, RZ, R25 ;  /* 0x000000ffff067224 */ /* 0x000fe400078e0019 */
[----:B------:R-:W3:Y:S01]  /*2c900*/  LDL.LU.64 R24, [R1+0x700] ;  /* 0x0007000001187983 */ /* 0x000ee20000300a00 */
[----:B------:R-:W2:Y:S01]  /*2c910*/  LDL.LU.64 R26, [R1+0x708] ;  /* 0x00070800011a7983 */ /* 0x000ea20000300a00 */
[----:B----4-:R-:W-:Y:S02]  /*2c920*/  HMMA.16816.F32.BF16 R16, R12, R8, R16 ;  /* 0x000000080c10723c */ /* 0x010fe40000041810 */
[----:B--2---:R-:W-:Y:S01]  /*2c930*/  STL.64 [R1+0x3f78], R26 ;  /* 0x003f781a01007387 */ /* 0x004fe20000100a00 */
[----:B---3--:R0:W-:Y:S03]  /*2c940*/  STL.64 [R1+0x3f70], R24 ;  /* 0x003f701801007387 */ /* 0x0081e60000100a00 */
[----:B0-----:R-:W2:Y:S01]  /*2c950*/  LDL.LU.64 R24, [R1+0x710] ;  /* 0x0007100001187983 */ /* 0x001ea20000300a00 */
[----:B------:R-:W2:Y:S11]  /*2c960*/  LDL.LU.64 R26, [R1+0x718] ;  /* 0x00071800011a7983 */ /* 0x000eb60000300a00 */
[----:B------:R-:W-:Y:S05]  /*2c970*/  @!UPT UIADD3 URZ, URZ, URZ, URZ ;  /* 0x0000003f3f3ff290 */ /* 0x000fea000fffe03f */
[----:B------:R-:W-:Y:S02]  /*2c980*/  STL.64 [R1+0x3d0], R16 ;  /* 0x0003d01001007387 */ /* 0x000fe40000100a00 */
[----:B------:R0:W-:Y:S02]  /*2c990*/  STL.64 [R1+0x3d8], R18 ;  /* 0x0003d81201007387 */ /* 0x0001e40000100a00 */
[----:B0-----:R-:W2:Y:S01]  /*2c9a0*/  LDL.LU.64 R18, [R1+0x3f88] ;  /* 0x003f880001127983 */ /* 0x001ea20000300a00 */
[----:B------:R-:W2:Y:S02]  /*2c9b0*/  LDL.LU.64 R16, [R1+0x3f80] ;  /* 0x003f800001107983 */ /* 0x000ea40000300a00 */
[----:B------:R0:W-:Y:S02]  /*2c9c0*/  STL.64 [R1+0x3f38], R8 ;  /* 0x003f380801007387 */ /* 0x0001e40000100a00 */
[----:B0-----:R-:W3:Y:S01]  /*2c9d0*/  LDL.LU.64 R8, [R1+0x4f0] ;  /* 0x0004f00001087983 */ /* 0x001ee20000300a00 */
[----:B------:R-:W3:Y:S01]  /*2c9e0*/  LDL.LU.64 R10, [R1+0x4f8] ;  /* 0x0004f800010a7983 */ /* 0x000ee20000300a00 */
[----:B--2---:R-:W-:Y:S08]  /*2c9f0*/  HMMA.16816.F32.BF16 R24, R16, R20, R24 ;  /* 0x000000141018723c */ /* 0x004ff00000041818 */
[----:B---3--:R-:W-:Y:S07]  /*2ca00*/  HMMA.16816.F32.BF16 R12, R12, R4, R8 ;  /* 0x000000040c0c723c */ /* 0x008fee0000041808 */
[----:B------:R-:W-:-:S02]  /*2ca10*/  IMAD.MOV.U32 R8, RZ, RZ, R7 ;  /* 0x000000ffff087224 */ /* 0x000fc400078e0007 */
[----:B------:R-:W-:Y:S11]  /*2ca20*/  IMAD.MOV.U32 R9, RZ, RZ, R6 ;  /* 0x000000ffff097224 */ /* 0x000ff600078e0006 */
[----:B------:R-:W-:Y:S03]  /*2ca30*/  @!UPT UIADD3 URZ, URZ, URZ, URZ ;  /* 0x0000003f3f3ff290 */ /* 0x000fe6000fffe03f */
[----:B------:R-:W-:Y:S01]  /*2ca40*/  STL.64 [R1+0x3c0], R12 ;  /* 0x0003c00c01007387 */ /* 0x000fe20000100a00 */
[----:B------:R-:W-:Y:S02]  /*2ca50*/  STL.64 [R1+0x3c8], R14 ;  /* 0x0003c80e01007387 */ /* 0x000fe40000100a00 */
[----:B------:R0:W-:Y:S02]  /*2ca60*/  STL.64 [R1+0x3f50], R8 ;  /* 0x003f500801007387 */ /* 0x0001e40000100a00 */
[----:B0-----:R-:W2:Y:S01]  /*2ca70*/  LDL.LU.64 R8, [R1+0x6e0] ;  /* 0x0006e00001087983 */ /* 0x001ea20000300a00 */
[----:B------:R-:W2:Y:S02]  /*2ca80*/  LDL.LU.64 R10, [R1+0x6e8] ;  /* 0x0006e800010a7983 */ /* 0x000ea40000300a00 */
[----:B------:R0:W-:Y:S02]  /*2ca90*/  STL.64 [R1+0x3f30], R4 ;  /* 0x003f300401007387 */ /* 0x0001e40000100a00 */
[----:B------:R-:W-:-:S02]  /*2caa0*/  IMAD.MOV.U32 R12, RZ, RZ, R3 ;  /* 0x000000ffff0c7224 */ /* 0x000fc400078e0003 */
[----:B------:R-:W-:Y:S02]  /*2cab0*/  IMAD.MOV.U32 R13, RZ, RZ, R2 ;  /* 0x000000ffff0d7224 */ /* 0x000fe400078e0002 */
[----:B------:R-:W-:Y:S02]  /*2cac0*/  IMAD.MOV.U32 R3, RZ, RZ, R20 ;  /* 0x000000ffff037224 */ /* 0x000fe400078e0014 */
[----:B------:R-:W-:Y:S01]  /*2cad0*/  IMAD.MOV.U32 R2, RZ, RZ, R21 ;  /* 0x000000ffff027224 */ /* 0x000fe200078e0015 */
[----:B0-----:R-:W3:Y:S01]  /*2cae0*/  LDL.LU.64 R4, [R1+0x6f0] ;  /* 0x0006f00001047983 */ /* 0x001ee20000300a00 */
[----:B------:R-:W3:Y:S02]  /*2caf0*/  LDL.LU.64 R6, [R1+0x6f8] ;  /* 0x0006f80001067983 */ /* 0x000ee40000300a00 */
[----:B------:R-:W-:Y:S02]  /*2cb00*/  STL.64 [R1+0x440], R24 ;  /* 0x0004401801007387 */ /* 0x000fe40000100a00 */
[----:B------:R0:W-:Y:S02]  /*2cb10*/  STL.64 [R1+0x448], R26 ;  /* 0x0004481a01007387 */ /* 0x0001e40000100a00 */
[----:B0-----:R-:W4:Y:S01]  /*2cb20*/  LDL.LU.64 R26, [R1+0x3f78] ;  /* 0x003f7800011a7983 */ /* 0x001f220000300a00 */
[----:B------:R-:W4:Y:S02]  /*2cb30*/  LDL.LU.64 R24, [R1+0x3f70] ;  /* 0x003f700001187983 */ /* 0x000f240000300a00 */
[----:B------:R-:W4:Y:S02]  /*2cb40*/  LDL.LU.64 R20, [R1+0x3f68] ;  /* 0x003f680001147983 */ /* 0x000f240000300a00 */
[C---:B----4-:R-:W-:Y:S01]  /*2cb50*/  HMMA.16816.F32.BF16 R20, R16.reuse, R20, R24 ;  /* 0x000000141014723c */ /* 0x050fe20000041818 */
[----:B------:R-:W3:Y:S11]  /*2cb60*/  LDL.LU.64 R24, [R1+0x3f60] ;  /* 0x003f600001187983 */ /* 0x000ef60000300a00 */
[----:B------:R-:W-:Y:S11]  /*2cb70*/  @!UPT UIADD3 URZ, URZ, URZ, URZ ;  /* 0x0000003f3f3ff290 */ /* 0x000ff6000fffe03f */
[----:B------:R0:W-:Y:S01]  /*2cb80*/  STL.64 [R1+0x430], R20 ;  /* 0x0004301401007387 */ /* 0x0001e20000100a00 */
[----:B------:R1:W-:Y:S03]  /*2cb90*/  STL.64 [R1+0x438], R22 ;  /* 0x0004381601007387 */ /* 0x0003e60000100a00 */
[----:B0-----:R-:W4:Y:S01]  /*2cba0*/  LDL.LU.64 R20, [R1+0x400] ;  /* 0x0004000001147983 */ /* 0x001f220000300a00 */
[----:B-1----:R-:W4:Y:S01]  /*2cbb0*/  LDL.LU.64 R22, [R1+0x408] ;  /* 0x0004080001167983 */ /* 0x002f220000300a00 */
[C---:B---3--:R-:W-:Y:S11]  /*2cbc0*/  HMMA.16816.F32.BF16 R4, R16.reuse, R24, R4 ;  /* 0x000000181004723c */ /* 0x048ff60000041804 */
[----:B------:R-:W-:Y:S11]  /*2cbd0*/  @!UPT UIADD3 URZ, URZ, URZ, URZ ;  /* 0x0000003f3f3ff290 */ /* 0x000ff6000fffe03f */
[----:B------:R-:W-:Y:S01]  /*2cbe0*/  @!UPT UIADD3 URZ, URZ, URZ, URZ ;  /* 0x0000003f3f3ff290 */ /* 0x000fe2000fffe03f */
[----:B------:R0:W-:Y:S01]  /*2cbf0*/  STL.64 [R1+0x420], R4 ;  /* 0x0004200401007387 */ /* 0x0001e20000100a00 */
[----:B------:R-:W-:Y:S02]  /*2cc00*/  STL.64 [R1+0x428], R6 ;  /* 0x0004280601007387 */ /* 0x000fe40000100a00 */
[----:B0-----:R-:W-:Y:S02]  /*2cc10*/  IMAD.MOV.U32 R5, RZ, RZ, R24 ;  /* 0x000000ffff057224 */ /* 0x001fe400078e0018 */
[----:B------:R-:W-:Y:S02]  /*2cc20*/  IMAD.MOV.U32 R4, RZ, RZ, R25 ;  /* 0x000000ffff047224 */ /* 0x000fe400078e0019 */
[----:B------:R-:W2:Y:S02]  /*2cc30*/  LDL.LU.64 R24, [R1+0x3f58] ;  /* 0x003f580001187983 */ /* 0x000ea40000300a00 */
[C---:B--2---:R-:W-:Y:S11]  /*2cc40*/  HMMA.16816.F32.BF16 R8, R16.reuse, R24, R8 ;  /* 0x000000181008723c */ /* 0x044ff60000041808 */
[----:B------:R-:W-:Y:S11]  /*2cc50*/  @!UPT UIADD3 URZ, URZ, URZ, URZ ;  /* 0x0000003f3f3ff290 */ /* 0x000ff6000fffe03f */
[----:B------:R-:W-:Y:S01]  /*2cc60*/  @!UPT UIADD3 URZ, URZ, URZ, URZ ;  /* 0x0000003f3f3ff290 */ /* 0x000fe2000fffe03f */
[----:B------:R0:W-:Y:S01]  /*2cc70*/  STL.64 [R1+0x410], R8 ;  /* 0x0004100801007387 */ /* 0x0001e20000100a00 */
[----:B------:R-:W-:Y:S03]  /*2cc80*/  STL.64 [R1+0x418], R10 ;  /* 0x0004180a01007387 */ /* 0x000fe60000100a00 */
[----:B0-----:R-:W2:Y:S01]  /*2cc90*/  LDL.LU.64 R8, [R1+0x3f50] ;  /* 0x003f500001087983 */ /* 0x001ea20000300a00 */
[----:B------:R0:W-:Y:S02]  /*2cca0*/  STL.64 [R1+0x3ee0], R24 ;  /* 0x003ee01801007387 */ /* 0x0001e40000100a00 */
[----:B0-----:R-:W-:Y:S02]  /*2ccb0*/  IMAD.MOV.U32 R24, RZ, RZ, R5 ;  /* 0x000000ffff187224 */ /* 0x001fe400078e0005 */
[----:B------:R-:W-:Y:S02]  /*2ccc0*/  IMAD.MOV.U32 R25, RZ, RZ, R4 ;  /* 0x000000ffff197224 */ /* 0x000fe400078e0004 */
[----:B------:R-:W3:Y:S01]  /*2ccd0*/  LDL.LU.64 R4, [R1+0x4e0] ;  /* 0x0004e00001047983 */ /* 0x000ee20000300a00 */
[----:B------:R-:W2:Y:S01]  /*2cce0*/  LDL.LU.64 R6, [R1+0x4e8] ;  /* 0x0004e80001067983 */ /* 0x000ea20000300a00 */
[C---:B----4-:R-:W-:Y:S02]  /*2ccf0*/  HMMA.16816.F32.BF16 R20, R16.reuse, R12, R20 ;  /* 0x0000000c1014723c */ /* 0x050fe40000041814 */
[----:B--2---:R-:W-:Y:S01]  /*2cd00*/  STL.64 [R1+0x3f48], R6 ;  /* 0x003f480601007387 */ /* 0x004fe20000100a00 */
[----:B---3--:R0:W-:Y:S03]  /*2cd10*/  STL.64 [R1+0x3f40], R4 ;  /* 0x003f400401007387 */ /* 0x0081e60000100a00 */
[----:B0-----:R-:W2:Y:S01]  /*2cd20*/  LDL.LU.64 R4, [R1+0x3f0] ;  /* 0x0003f00001047983 */ /* 0x001ea20000300a00 */
[----:B------:R-:W2:Y:S02]  /*2cd30*/  LDL.LU.64 R6, [R1+0x3f8] ;  /* 0x0003f80001067983 */ /* 0x000ea40000300a00 */
[----:B------:R0:W-:Y:S02]  /*2cd40*/  STL.64 [R1+0x3ef0], R24 ;  /* 0x003ef01801007387 */ /* 0x0001e40000100a00 */
[----:B0-----:R-:W3:Y:S04]  /*2cd50*/  LDL.64 R24, [R1+0x10] ;  /* 0x0000100001187983 */ /* 0x001ee80000100a00 */
[----:B---3--:R-:W-:Y:S08]  /*2cd60*/  STL.64 [R1+0x3f08], R24 ;  /* 0x003f081801007387 */ /* 0x008ff00000100a00 */
[----:B------:R0:W-:Y:S02]  /*2cd70*/  STL.64 [R1+0x400], R20 ;  /* 0x0004001401007387 */ /* 0x0001e40000100a00 */
[----:B------:R1:W-:Y:S01]  /*2cd80*/  STL.64 [R1+0x408], R22 ;  /* 0x0004081601007387 */ /* 0x0003e20000100a00 */
[----:B0-----:R-:W3:Y:S01]  /*2cd90*/  LDL.LU.64 R20, [R1+0x4d0] ;  /* 0x0004d00001147983 */ /* 0x001ee20000300a00 */
[----:B-1----:R-:W3:Y:S02]  /*2cda0*/  LDL.LU.64 R22, [R1+0x4d8] ;  /* 0x0004d80001167983 */ /* 0x002ee40000300a00 */
[----:B------:R0:W-:Y:S02]  /*2cdb0*/  STL.64 [R1+0x3ee8], R12 ;  /* 0x003ee80c01007387 */ /* 0x0001e40000100a00 */
[----:B0-----:R-:W4:Y:S01]  /*2cdc0*/  LDL.LU.64 R12, [R1+0x6b0] ;  /* 0x0006b000010c7983 */ /* 0x001f220000300a00 */
[----:B------:R-:W3:Y:S01]  /*2cdd0*/  LDL.LU.64 R14, [R1+0x6b8] ;  /* 0x0006b800010e7983 */ /* 0x000ee20000300a00 */
[C---:B--2---:R-:W-:Y:S02]  /*2cde0*/  HMMA.16816.F32.BF16 R8, R16.reuse, R8, R4 ;  /* 0x000000081008723c */ /* 0x044fe40000041804 */
[----:B---3--:R-:W-:Y:S01]  /*2cdf0*/  STL.64 [R1+0x3f00], R14 ;  /* 0x003f000e01007387 */ /* 0x008fe20000100a00 */
[----:B----4-:R0:W-:Y:S03]  /*2ce00*/  STL.64 [R1+0x3ef8], R12 ;  /* 0x003ef80c01007387 */ /* 0x0101e60000100a00 */
[----:B0-----:R-:W2:Y:S01]  /*2ce10*/  LDL.LU.64 R12, [R1+0x6c0] ;  /* 0x0006c000010c7983 */ /* 0x001ea20000300a00 */
[----:B------:R-:W3:Y:S03]  /*2ce20*/  LDL.LU.64 R14, [R1+0x6c8] ;  /* 0x0006c800010e7983 */ /* 0x000ee60000300a00 */
[----:B---3--:R-:W-:Y:S01]  /*2ce30*/  STL.64 [R1+0x3f18], R14 ;  /* 0x003f180e01007387 */ /* 0x008fe20000100a00 */
[----:B--2---:R0:W-:Y:S03]  /*2ce40*/  STL.64 [R1+0x3f10], R12 ;  /* 0x003f100c01007387 */ /* 0x0041e60000100a00 */
[----:B0-----:R-:W2:Y:S01]  /*2ce50*/  LDL.LU.64 R12, [R1+0x6d0] ;  /* 0x0006d000010c7983 */ /* 0x001ea20000300a00 */
[----:B------:R-:W2:Y:S02]  /*2ce60*/  LDL.LU.64 R14, [R1+0x6d8] ;  /* 0x0006d800010e7983 */ /* 0x000ea40000300a00 */
[----:B------:R-:W3:Y:S02]  /*2ce70*/  LDL.LU.64 R6, [R1+0x3f48] ;  /* 0x003f480001067983 */ /* 0x000ee40000300a00 */
[----:B------:R-:W3:Y:S04]  /*2ce80*/  LDL.LU.64 R4, [R1+0x3f40] ;  /* 0x003f400001047983 */ /* 0x000ee80000300a00 */
[----:B------:R0:W-:Y:S01]  /*2ce90*/  STL.64 [R1+0x3f0], R8 ;  /* 0x0003f00801007387 */ /* 0x0001e20000100a00 */
[----:B------:R-:W-:Y:S03]  /*2cea0*/  STL.64 [R1+0x3f8], R10 ;  /* 0x0003f80a01007387 */ /* 0x000fe60000100a00 */
[----:B0-----:R-:W3:Y:S02]  /*2ceb0*/  LDL.LU.64 R8, [R1+0x3f38] ;  /* 0x003f380001087983 */ /* 0x001ee40000300a00 */
[C---:B---3--:R-:W-:Y:S11]  /*2cec0*/  HMMA.16816.F32.BF16 R4, R16.reuse, R8, R4 ;  /* 0x000000081004723c */ /* 0x048ff60000041804 */
[----:B------:R-:W-:Y:S11]  /*2ced0*/  @!UPT UIADD3 URZ, URZ, URZ, URZ ;  /* 0x0000003f3f3ff290 */ /* 0x000ff6000fffe03f */
[----:B------:R-:W-:Y:S01]  /*2cee0*/  @!UPT UIADD3 URZ, URZ, URZ, URZ ;  /* 0x0000003f3f3ff290 */ /* 0x000fe2000fffe03f */
[----:B------:R0:W-:Y:S01]  /*2cef0*/  STL.64 [R1+0x3e0], R4 ;  /* 0x0003e00401007387 */ /* 0x0001e20000100a00 */
[----:B------:R-:W-:Y:S03]  /*2cf00*/  STL.64 [R1+0x3e8], R6 ;  /* 0x0003e80601007387 */ /* 0x000fe60000100a00 */
[----:B0-----:R-:W3:Y:S01]  /*2cf10*/  LDL.LU.64 R4, [R1+0x3f30] ;  /* 0x003f300001047983 */ /* 0x001ee20000300a00 */
[----:B------:R0:W-:Y:S03]  /*2cf20*/  STL.64 [R1+0x3ed8], R8 ;  /* 0x003ed80801007387 */ /* 0x0001e60000100a00 */
[----:B0-----:R-:W4:Y:S01]  /*2cf30*/  LDL.LU.64 R8, [R1+0x360] ;  /* 0x0003600001087983 */ /* 0x001f220000300a00 */
[----:B------:R-:W4:Y:S01]  /*2cf40*/  LDL.LU.64 R10, [R1+0x368] ;  /* 0x00036800010a7983 */ /* 0x000f220000300a00 */
[----:B---3--:R-:W-:Y:S02]  /*2cf50*/  HMMA.16816.F32.BF16 R16, R16, R4, R20 ;  /* 0x000000041010723c */ /* 0x008fe40000041814 */
[----:B------:R-:W2:Y:S01]  /*2cf60*/  LDL.LU.64 R22, [R1+0x3f28] ;  /* 0x003f280001167983 */ /* 0x000ea20000300a00 */
[----:B------:R-:W2:Y:S02]  /*2cf70*/  LDL.LU.64 R20, [R1+0x3f20] ;  /* 0x003f200001147983 */ /* 0x000ea40000300a00 */
[----:B------:R-:W-:-:S02]  /*2cf80*/  IMAD.MOV.U32 R24, RZ, RZ, R3 ;  /* 0x000000ffff187224 */ /* 0x000fc400078e0003 */
[----:B------:R-:W-:Y:S01]  /*2cf90*/  IMAD.MOV.U32 R25, RZ, RZ, R2 ;  /* 0x000000ffff197224 */ /* 0x000fe200078e0002 */
[----:B------:R0:W-:Y:S04]  /*2cfa0*/  STL.64 [R1+0x3ed0], R4 ;  /* 0x003ed00401007387 */ /* 0x0001e80000100a00 */
[----:B0-----:R-:W3:Y:S11]  /*2cfb0*/  LDL.LU.64 R4, [R1+0x6a0] ;  /* 0x0006a00001047983 */ /* 0x001ef60000300a00 */
[----:B------:R0:W-:Y:S01]  /*2cfc0*/  STL.64 [R1+0x3b0], R16 ;  /* 0x0003b01001007387 */ /* 0x0001e20000100a00 */
[----:B------:R-:W-:Y:S02]  /*2cfd0*/  STL.64 [R1+0x3b8], R18 ;  /* 0x0003b81201007387 */ /* 0x000fe40000100a00 */
[----:B------:R-:W3:Y:S01]  /*2cfe0*/  LDL.LU.64 R6, [R1+0x6a8] ;  /* 0x0006a80001067983 */ /* 0x000ee20000300a00 */
[----:B0-----:R-:W3:Y:S01]  /*2cff0*/  LDL.64 R16, [R1+0x50] ;  /* 0x0000500001107983 */ /* 0x001ee20000100a00 */
[C---:B--2---:R-:W-:Y:S03]  /*2d000*/  HMMA.16816.F32.BF16 R24, R20.reuse, R24, R12 ;  /* 0x000000181418723c */ /* 0x044fe6000004180c */
[----:B------:R-:W2:Y:S01]  /*2d010*/  LDL.LU.64 R14, [R1+0x3f18] ;  /* 0x003f1800010e7983 */ /* 0x000ea20000300a00 */
[----:B------:R-:W2:Y:S11]  /*2d020*/  LDL.LU.64 R12, [R1+0x3f10] ;  /* 0x003f1000010c7983 */ /* 0x000eb60000300a00 */
[----:B------:R-:W-:Y:S08]  /*2d030*/  @!UPT UIADD3 URZ, URZ, URZ, URZ ;  /* 0x0000003f3f3ff290 */ /* 0x000ff0000fffe03f */
[----:B------:R0:W-:Y:S01]  /*2d040*/  STL.64 [R1+0x3a0], R24 ;  /* 0x0003a01801007387 */ /* 0x0001e20000100a00 */
[----:B------:R-:W-:Y:S03]  /*2d050*/  STL.64 [R1+0x3a8], R26 ;  /* 0x0003a81a01007387 */ /* 0x000fe60000100a00 */
[----:B0-----:R-:W2:Y:S02]  /*2d060*/  LDL.LU.64 R24, [R1+0x3f08] ;  /* 0x003f080001187983 */ /* 0x001ea40000300a00 */
[C---:B--2---:R-:W-:Y:S01]  /*2d070*/  HMMA.16816.F32.BF16 R12, R20.reuse, R24, R12 ;  /* 0x00000018140c723c */ /* 0x044fe2000004180c */
[----:B------:R-:W-:Y:S02]  /*2d080*/  IMAD.MOV.U32 R3, RZ, RZ, R24 ;  /* 0x000000ffff037224 */ /* 0x000fe400078e0018 */
[----:B------:R-:W-:Y:S11]  /*2d090*/  IMAD.MOV.U32 R2, RZ, RZ, R25 ;  /* 0x000000ffff027224 */ /* 0x000ff600078e0019 */
[----:B------:R-:W-:Y:S09]  /*2d0a0*/  @!UPT UIADD3 URZ, URZ, URZ, URZ ;  /* 0x0000003f3f3ff290 */ /* 0x000ff2000fffe03f */
[----:B------:R-:W-:Y:S01]  /*2d0b0*/  STL.64 [R1+0x390], R12 ;  /* 0x0003900c01007387 */ /* 0x000fe20000100a00 */
[----:B------:R0:W-:Y:S03]  /*2d0c0*/  STL.64 [R1+0x398], R14 ;  /* 0x0003980e01007387 */ /* 0x0001e60000100a00 */
[----:B0-----:R-:W2:Y:S01]  /*2d0d0*/  LDL.LU.64 R14, [R1+0x3f00] ;  /* 0x003f0000010e7983 */ /* 0x001ea20000300a00 */
[----:B------:R-:W2:Y:S02]  /*2d0e0*/  LDL.LU.64 R12, [R1+0x3ef8] ;  /* 0x003ef800010c7983 */ /* 0x000ea40000300a00 */
[----:B------:R-:W2:Y:S02]  /*2d0f0*/  LDL.LU.64 R24, [R1+0x3ef0] ;  /* 0x003ef00001187983 */ /* 0x000ea40000300a00 */
[C---:B--2---:R-:W-:Y:S01]  /*2d100*/  HMMA.16816.F32.BF16 R24, R20.reuse, R24, R12 ;  /* 0x000000181418723c */ /* 0x044fe2000004180c */
[----:B------:R-:W4:Y:S11]  /*2d110*/  LDL.LU.64 R12, [R1+0x3ee8] ;  /* 0x003ee800010c7983 */ /* 0x000f360000300a00 */
[----:B------:R-:W-:Y:S11]  /*2d120*/  @!UPT UIADD3 URZ, URZ, URZ, URZ ;  /* 0x0000003f3f3ff290 */ /* 0x000ff6000fffe03f */
[----:B------:R0:W-:Y:S01]  /*2d130*/  STL.64 [R1+0x380], R24 ;  /* 0x0003801801007387 */ /* 0x0001e20000100a00 */
[----:B------:R-:W-:Y:S03]  /*2d140*/  STL.64 [R1+0x388], R26 ;  /* 0x0003881a01007387 */ /* 0x000fe60000100a00 */
[----:B0-----:R-:W3:Y:S02]  /*2d150*/  LDL.LU.64 R24, [R1+0x3ee0] ;  /* 0x003ee00001187983 */ /* 0x001ee40000300a00 */
[C---:B---3--:R-:W-:Y:S02]  /*2d160*/  HMMA.16816.F32.BF16 R4, R20.reuse, R24, R4 ;  /* 0x000000181404723c */ /* 0x048fe40000041804 */
[----:B------:R-:W-:Y:S11]  /*2d170*/  STL.64 [R1+0x3e80], R24 ;  /* 0x003e801801007387 */ /* 0x000ff60000100a00 */
[----:B------:R-:W-:Y:S10]  /*2d180*/  @!UPT UIADD3 URZ, URZ, URZ, URZ ;  /* 0x0000003f3f3ff290 */ /* 0x000ff4000fffe03f */
[----:B------:R-:W-:Y:S01]  /*2d190*/  STL.64 [R1+0x370], R4 ;  /* 0x0003700401007387 */ /* 0x000fe20000100a00 */
[----:B------:R4:W-:Y:S02]  /*2d1a0*/  STL.64 [R1+0x378], R6 ;  /* 0x0003780601007387 */ /* 0x0009e40000100a00 */
[----:B----4-:R-:W-:Y:S01]  /*2d1b0*/  HMMA.16816.F32.BF16 R4, R20, R12, R8 ;  /* 0x0000000c1404723c */ /* 0x010fe20000041808 */
[----:B------:R-:W2:Y:S01]  /*2d1c0*/  LDL.LU.64 R8, [R1+0x350] ;  /* 0x0003500001087983 */ /* 0x000ea20000300a00 */
[----:B------:R-:W2:Y:S11]  /*2d1d0*/  LDL.LU.64 R10, [R1+0x358] ;  /* 0x00035800010a7983 */ /* 0x000eb60000300a00 */
[----:B------:R-:W-:Y:S10]  /*2d1e0*/  @!UPT UIADD3 URZ, URZ, URZ, URZ ;  /* 0x0000003f3f3ff290 */ /* 0x000ff4000fffe03f */
[----:B------:R0:W-:Y:S01]  /*2d1f0*/  STL.64 [R1+0x360], R4 ;  /* 0x0003600401007387 */ /* 0x0001e20000100a00 */
[----:B------:R1:W-:Y:S02]  /*2d200*/  STL.64 [R1+0x368], R6 ;  /* 0x0003680601007387 */ /* 0x0003e40000100a00 */
[----:B------:R3:W-:Y:S01]  /*2d210*/  STL.64 [R1+0x3e88], R12 ;  /* 0x003e880c01007387 */ /* 0x0007e20000100a00 */
[----:B0-----:R-:W4:Y:S01]  /*2d220*/  LDL.LU.64 R4, [R1+0x340] ;  /* 0x0003400001047983 */ /* 0x001f220000300a00 */
[----:B-1----:R-:W4:Y:S02]  /*2d230*/  LDL.LU.64 R6, [R1+0x348] ;  /* 0x0003480001067983 */ /* 0x002f240000300a00 */
[----:B---3--:R-:W-:Y:S02]  /*2d240*/  IMAD.MOV.U32 R12, RZ, RZ, R3 ;  /* 0x000000ffff0c7224 */ /* 0x008fe400078e0003 */
[----:B------:R-:W-:-:S05]  /*2d250*/  IMAD.MOV.U32 R13, RZ, RZ, R2 ;  /* 0x000000ffff0d7224 */ /* 0x000fca00078e0002 */
[----:B------:R0:W-:Y:S04]  /*2d260*/  STL.64 [R1+0x3ea0], R12 ;  /* 0x003ea00c01007387 */ /* 0x0001e80000100a00 */
[----:B0-----:R-:W3:Y:S04]  /*2d270*/  LDL.LU.64 R12, [R1+0x20] ;  /* 0x00002000010c7983 */ /* 0x001ee80000300a00 */
[----:B---3--:R0:W-:Y:S04]  /*2d280*/  STL.64 [R1+0x3ec8], R12 ;  /* 0x003ec80c01007387 */ /* 0x0081e80000100a00 */
[----:B0-----:R-:W3:Y:S01]  /*2d290*/  LDL.LU.64 R12, [R1+0x250] ;  /* 0x00025000010c7983 */ /* 0x001ee20000300a00 */
[----:B------:R-:W3:Y:S02]  /*2d2a0*/  LDL.LU.64 R14, [R1+0x258] ;  /* 0x00025800010e7983 */ /* 0x000ee40000300a00 */
[----:B------:R-:W3:Y:S02]  /*2d2b0*/  LDL.LU.64 R24, [R1+0x630] ;  /* 0x0006300001187983 */ /* 0x000ee40000300a00 */
[----:B------:R-:W3:Y:S01]  /*2d2c0*/  LDL.LU.64 R26, [R1+0x638] ;  /* 0x00063800011a7983 */ /* 0x000ee20000300a00 */
[C---:B--2---:R-:W-:Y:S01]  /*2d2d0*/  HMMA.16816.F32.BF16 R8, R20.reuse, R16, R8 ;  /* 0x000000101408723c */ /* 0x044fe20000041808 */
[----:B---3--:R-:W-:Y:S01]  /*2d2e0*/  STL.64 [R1+0x3e98], R26 ;  /* 0x003e981a01007387 */ /* 0x008fe20000100a00 */
[----:B------:R0:W-:Y:S03]  /*2d2f0*/  STL.64 [R1+0x3e90], R24 ;  /* 0x003e901801007387 */ /* 0x0001e60000100a00 */
[----:B0-----:R-:W2:Y:S01]  /*2d300*/  LDL.LU.64 R24, [R1+0x640] ;  /* 0x0006400001187983 */ /* 0x001ea20000300a00 */
[----:B------:R-:W3:Y:S03]  /*2d310*/  LDL.LU.64 R26, [R1+0x648] ;  /* 0x00064800011a7983 */ /* 0x000ee60000300a00 */
[----:B---3--:R-:W-:Y:S01]  /*2d320*/  STL.64 [R1+0x3eb0], R26 ;  /* 0x003eb01a01007387 */ /* 0x008fe20000100a00 */
[----:B--2---:R0:W-:Y:S03]  /*2d330*/  STL.64 [R1+0x3ea8], R24 ;  /* 0x003ea81801007387 */ /* 0x0041e60000100a00 */
[----:B0-----:R-:W2:Y:S01]  /*2d340*/  LDL.LU.64 R24, [R1+0x650] ;  /* 0x0006500001187983 */ /* 0x001ea20000300a00 */
[----:B------:R-:W2:Y:S09]  /*2d350*/  LDL.LU.64 R26, [R1+0x658] ;  /* 0x00065800011a7983 */ /* 0x000eb20000300a00 */
[----:B------:R0:W-:Y:S02]  /*2d360*/  STL.64 [R1+0x350], R8 ;  /* 0x0003500801007387 */ /* 0x0001e40000100a00 */
[----:B------:R-:W-:Y:S01]  /*2d370*/  STL.64 [R1+0x358], R10 ;  /* 0x0003580a01007387 */ /* 0x000fe20000100a00 */
[----:B0-----:R-:W4:Y:S02]  /*2d380*/  LDL.LU.64 R8, [R1+0x3ed8] ;  /* 0x003ed80001087983 */ /* 0x001f240000300a00 */
[C---:B----4-:R-:W-:Y:S11]  /*2d390*/  HMMA.16816.F32.BF16 R4, R20.reuse, R8, R4 ;  /* 0x000000081404723c */ /* 0x050ff60000041804 */
[----:B------:R-:W-:Y:S11]  /*2d3a0*/  @!UPT UIADD3 URZ, URZ, URZ, URZ ;  /* 0x0000003f3f3ff290 */ /* 0x000ff6000fffe03f */
[----:B------:R-:W-:Y:S01]  /*2d3b0*/  @!UPT UIADD3 URZ, URZ, URZ, URZ ;  /* 0x0000003f3f3ff290 */ /* 0x000fe2000fffe03f */
[----:B------:R0:W-:Y:S01]  /*2d3c0*/  STL.64 [R1+0x340], R4 ;  /* 0x0003400401007387 */ /* 0x0001e20000100a00 */
[----:B------:R1:W-:Y:S03]  /*2d3d0*/  STL.64 [R1+0x348], R6 ;  /* 0x0003480601007387 */ /* 0x0003e60000100a00 */
[----:B0-----:R-:W3:Y:S01]  /*2d3e0*/  LDL.LU.64 R4, [R1+0x3ed0] ;  /* 0x003ed00001047983 */ /* 0x001ee20000300a00 */
[----:B------:R-:W-:Y:S02]  /*2d3f0*/  IMAD.MOV.U32 R3, RZ, RZ, R8 ;  /* 0x000000ffff037224 */ /* 0x000fe400078e0008 */
[----:B------:R-:W-:Y:S02]  /*2d400*/  IMAD.MOV.U32 R2, RZ, RZ, R9 ;  /* 0x000000ffff027224 */ /* 0x000fe400078e0009 */
[----:B------:R-:W4:Y:S01]  /*2d410*/  LDL.LU.64 R8, [R1+0x620] ;  /* 0x0006200001087983 */ /* 0x000f220000300a00 */
[----:B------:R-:W4:Y:S01]  /*2d420*/  LDL.LU.64 R10, [R1+0x628] ;  /* 0x00062800010a7983 */ /* 0x000f220000300a00 */
[----:B---3--:R-:W-:Y:S02]  /*2d430*/  HMMA.16816.F32.BF16 R20, R20, R4, R12 ;  /* 0x000000041414723c */ /* 0x008fe4000004180c */
[----:B------:R-:W2:Y:S01]  /*2d440*/  LDL.LU.64 R12, [R1+0x3ec8] ;  /* 0x003ec800010c7983 */ /* 0x000ea20000300a00 */
[----:B------:R-:W-:-:S02]  /*2d450*/  IMAD.MOV.U32 R28, RZ, RZ, R4 ;  /* 0x000000ffff1c7224 */ /* 0x000fc400078e0004 */
[----:B------:R-:W-:Y:S11]  /*2d460*/  IMAD.MOV.U32 R29, RZ, RZ, R5 ;  /* 0x000000ffff1d7224 */ /* 0x000ff600078e0005 */
[----:B------:R-:W-:Y:S07]  /*2d470*/  @!UPT UIADD3 URZ, URZ, URZ, URZ ;  /* 0x0000003f3f3ff290 */ /* 0x000fee000fffe03f */
[----:B------:R-:W-:Y:S01]  /*2d480*/  STL.64 [R1+0x2a0], R20 ;  /* 0x0002a01401007387 */ /* 0x000fe20000100a00 */
[----:B------:R0:W-:Y:S02]  /*2d490*/  STL.64 [R1+0x2a8], R22 ;  /* 0x0002a81601007387 */ /* 0x0001e40000100a00 */
[----:B-1----:R-:W2:Y:S02]  /*2d4a0*/  LDL.LU.64 R6, [R1+0x3ec0] ;  /* 0x003ec00001067983 */ /* 0x002ea40000300a00 */
[----:B------:R-:W2:Y:S02]  /*2d4b0*/  LDL.LU.64 R4, [R1+0x3eb8] ;  /* 0x003eb80001047983 */ /* 0x000ea40000300a00 */
[C---:B--2---:R-:W-:Y:S01]  /*2d4c0*/  HMMA.16816.F32.BF16 R24, R4.reuse, R12, R24 ;  /* 0x0000000c0418723c */ /* 0x044fe20000041818 */
[----:B0-----:R-:W-:Y:S02]  /*2d4d0*/  IMAD.MOV.U32 R23, RZ, RZ, R12 ;  /* 0x000000ffff177224 */ /* 0x001fe400078e000c */
[----:B------:R-:W-:Y:S11]  /*2d4e0*/  IMAD.MOV.U32 R22, RZ, RZ, R13 ;  /* 0x000000ffff167224 */ /* 0x000ff600078e000d */
[----:B------:R-:W-:Y:S09]  /*2d4f0*/  @!UPT UIADD3 URZ, URZ, URZ, URZ ;  /* 0x0000003f3f3ff290 */ /* 0x000ff2000fffe03f */
[----:B------:R-:W-:Y:S01]  /*2d500*/  STL.64 [R1+0x290], R24 ;  /* 0x0002901801007387 */ /* 0x000fe20000100a00 */
[----:B------:R0:W-:Y:S03]  /*2d510*/  STL.64 [R1+0x298], R26 ;  /* 0x0002981a01007387 */ /* 0x0001e60000100a00 */
[----:B0-----:R-:W2:Y:S01]  /*2d520*/  LDL.LU.64 R26, [R1+0x3eb0] ;  /* 0x003eb000011a7983 */ /* 0x001ea20000300a00 */
[----:B------:R-:W2:Y:S02]  /*2d530*/  LDL.LU.64 R24, [R1+0x3ea8] ;  /* 0x003ea80001187983 */ /* 0x000ea40000300a00 */
[----:B------:R-:W2:Y:S02]  /*2d540*/  LDL.LU.64 R12, [R1+0x3ea0] ;  /* 0x003ea000010c7983 */ /* 0x000ea40000300a00 */
[----:B------:R-:W-:Y:S02]  /*2d550*/  IMAD.MOV.U32 R20, RZ, RZ, R3 ;  /* 0x000000ffff147224 */ /* 0x000fe400078e0003 */
[----:B------:R-:W-:Y:S01]  /*2d560*/  IMAD.MOV.U32 R21, RZ, RZ, R2 ;  /* 0x000000ffff157224 */ /* 0x000fe200078e0002 */
[----:B------:R-:W-:Y:S04]  /*2d570*/  STL.64 [R1+0x3e78], R22 ;  /* 0x003e781601007387 */ /* 0x000fe80000100a00 */
[----:B------:R0:W-:Y:S04]  /*2d580*/  STL.64 [R1+0x3e70], R20 ;  /* 0x003e701401007387 */ /* 0x0001e80000100a00 */
[----:B0-----:R-:W3:Y:S01]  /*2d590*/  LDL.64 R20, [R1] ;  /* 0x0000000001147983 */ /* 0x001ee20000100a00 */
[C---:B--2---:R-:W-:Y:S03]  /*2d5a0*/  HMMA.16816.F32.BF16 R12, R4.reuse, R12, R24 ;  /* 0x0000000c040c723c */ /* 0x044fe60000041818 */
[----:B------:R-:W3:Y:S01]  /*2d5b0*/  LDL.LU.64 R26, [R1+0x3e98] ;  /* 0x003e9800011a7983 */ /* 0x000ee20000300a00 */
[----:B------:R-:W3:Y:S11]  /*2d5c0*/  LDL.LU.64 R24, [R1+0x3e90] ;  /* 0x003e900001187983 */ /* 0x000ef60000300a00 */
[----:B------:R-:W-:Y:S08]  /*2d5d0*/  @!UPT UIADD3 URZ, URZ, URZ, URZ ;  /* 0x0000003f3f3ff290 */ /* 0x000ff0000fffe03f */
[----:B------:R0:W-:Y:S01]  /*2d5e0*/  STL.64 [R1+0x280], R12 ;  /* 0x0002800c01007387 */ /* 0x0001e20000100a00 */
[----:B------:R-:W-:Y:S03]  /*2d5f0*/  STL.64 [R1+0x288], R14 ;  /* 0x0002880e01007387 */ /* 0x000fe60000100a00 */
[----:B0-----:R-:W2:Y:S01]  /*2d600*/  LDL.LU.64 R12, [R1+0x3e88] ;  /* 0x003e8800010c7983 */ /* 0x001ea20000300a00 */
[C---:B---3--:R-:W-:Y:S11]  /*2d610*/  HMMA.16816.F32.BF16 R24, R4.reuse, R20, R24 ;  /* 0x000000140418723c */ /* 0x048ff60000041818 */
[----:B------:R-:W-:Y:S11]  /*2d620*/  @!UPT UIADD3 URZ, URZ, URZ, URZ ;  /* 0x0000003f3f3ff290 */ /* 0x000ff6000fffe03f */
[----:B------:R-:W-:Y:S01]  /*2d630*/  @!UPT UIADD3 URZ, URZ, URZ, URZ ;  /* 0x0000003f3f3ff290 */ /* 0x000fe2000fffe03f */
[----:B------:R0:W-:Y:S01]  /*2d640*/  STL.64 [R1+0x270], R24 ;  /* 0x0002701801007387 */ /* 0x0001e20000100a00 */
[----:B------:R1:W-:Y:S03]  /*2d650*/  STL.64 [R1+0x278], R26 ;  /* 0x0002781a01007387 */ /* 0x0003e60000100a00 */
[----:B0-----:R-:W4:Y:S01]  /*2d660*/  LDL.LU.64 R24, [R1+0x3e80] ;  /* 0x003e800001187983 */ /* 0x001f220000300a00 */
[----:B-1----:R-:W-:Y:S02]  /*2d670*/  IMAD.MOV.U32 R27, RZ, RZ, R20 ;  /* 0x000000ffff1b7224 */ /* 0x002fe400078e0014 */
[----:B------:R-:W-:Y:S02]  /*2d680*/  IMAD.MOV.U32 R26, RZ, RZ, R21 ;  /* 0x000000ffff1a7224 */ /* 0x000fe400078e0015 */
[----:B------:R-:W3:Y:S01]  /*2d690*/  LDL.LU.64 R20, [R1+0x230] ;  /* 0x0002300001147983 */ /* 0x000ee20000300a00 */
[----:B------:R-:W3:Y:S01]  /*2d6a0*/  LDL.LU.64 R22, [R1+0x238] ;  /* 0x0002380001167983 */ /* 0x000ee20000300a00 */
[C---:B----4-:R-:W-:Y:S02]  /*2d6b0*/  HMMA.16816.F32.BF16 R8, R4.reuse, R24, R8 ;  /* 0x000000180408723c */ /* 0x050fe40000041808 */
[----:B------:R0:W-:Y:S01]  /*2d6c0*/  STL.64 [R1+0x3e38], R24 ;  /* 0x003e381801007387 */ /* 0x0001e20000100a00 */
[----:B------:R1:W-:Y:S11]  /*2d6d0*/  STL.64 [R1+0x3e50], R26 ;  /* 0x003e501a01007387 */ /* 0x0003f60000100a00 */
[----:B------:R-:W-:Y:S09]  /*2d6e0*/  @!UPT UIADD3 URZ, URZ, URZ, URZ ;  /* 0x0000003f3f3ff290 */ /* 0x000ff2000fffe03f */
[----:B------:R-:W-:Y:S01]  /*2d6f0*/  STL.64 [R1+0x260], R8 ;  /* 0x0002600801007387 */ /* 0x000fe20000100a00 */
[----:B------:R-:W-:Y:S02]  /*2d700*/  STL.64 [R1+0x268], R10 ;  /* 0x0002680a01007387 */ /* 0x000fe40000100a00 */
[----:B0-----:R-:W2:Y:S02]  /*2d710*/  LDL.LU.64 R24, [R1+0x240] ;  /* 0x0002400001187983 */ /* 0x001ea40000300a00 */
[----:B-1----:R-:W2:Y:S01]  /*2d720*/  LDL.LU.64 R26, [R1+0x248] ;  /* 0x00024800011a7983 */ /* 0x002ea20000300a00 */
[----:B------:R-:W0:Y:S01]  /*2d730*/  LDSM.16.MT88.4 R8, [R0+0x300] ;  /* 0x000300000008783b */ /* 0x000e220000004200 */
[C---:B---3--:R-:W-:Y:S03]  /*2d740*/  HMMA.16816.F32.BF16 R20, R4.reuse, R16, R20 ;  /* 0x000000100414723c */ /* 0x048fe60000041814 */
[----:B0-----:R-:W-:Y:S01]  /*2d750*/  STL.64 [R1+0x3e68], R10 ;  /* 0x003e680a01007387 */ /* 0x001fe20000100a00 */
[----:B------:R0:W-:Y:S03]  /*2d760*/  STL.64 [R1+0x3e60], R8 ;  /* 0x003e600801007387 */ /* 0x0001e60000100a00 */
[----:B0-----:R-:W3:Y:S01]  /*2d770*/  LDL.LU.64 R8, [R1+0x4c0] ;  /* 0x0004c00001087983 */ /* 0x001ee20000300a00 */
[----:B------:R-:W3:Y:S01]  /*2d780*/  LDL.LU.64 R10, [R1+0x4c8] ;  /* 0x0004c800010a7983 */ /* 0x000ee20000300a00 */
[----:B--2---:R-:W-:Y:S02]  /*2d790*/  HMMA.16816.F32.BF16 R12, R4, R12, R24 ;  /* 0x0000000c040c723c */ /* 0x004fe40000041818 */
[----:B------:R-:W2:Y:S01]  /*2d7a0*/  LDL.LU.64 R24, [R1+0x4b0] ;  /* 0x0004b00001187983 */ /* 0x000ea20000300a00 */
[----:B------:R-:W2:Y:S11]  /*2d7b0*/  LDL.LU.64 R26, [R1+0x4b8] ;  /* 0x0004b800011a7983 */ /* 0x000eb60000300a00 */
[----:B------:R-:W-:Y:S09]  /*2d7c0*/  @!UPT UIADD3 URZ, URZ, URZ, URZ ;  /* 0x0000003f3f3ff290 */ /* 0x000ff2000fffe03f */
[----:B------:R-:W-:Y:S01]  /*2d7d0*/  STL.64 [R1+0x250], R12 ;  /* 0x0002500c01007387 */ /* 0x000fe20000100a00 */
[----:B------:R-:W-:Y:S02]  /*2d7e0*/  STL.64 [R1+0x258], R14 ;  /* 0x0002580e01007387 */ /* 0x000fe40000100a00 */
[----:B------:R-:W0:Y:S02]  /*2d7f0*/  LDSM.16.MT88.4 R12, [R0+0x380] ;  /* 0x00038000000c783b */ /* 0x000e240000004200 */
[----:B0-----:R-:W-:Y:S02]  /*2d800*/  STL.64 [R1+0x3dd8], R14 ;  /* 0x003dd80e01007387 */ /* 0x001fe40000100a00 */
[----:B------:R0:W-:Y:S02]  /*2d810*/  STL.64 [R1+0x3dd0], R12 ;  /* 0x003dd00c01007387 */ /* 0x0001e40000100a00 */
[----:B0-----:R-:W4:Y:S01]  /*2d820*/  LDL.LU.64 R12, [R1+0x10] ;  /* 0x00001000010c7983 */ /* 0x001f220000300a00 */
[----:B------:R-:W-:Y:S02]  /*2d830*/  STL.64 [R1+0x240], R20 ;  /* 0x0002401401007387 */ /* 0x000fe40000100a00 */
[----:B------:R0:W-:Y:S02]  /*2d840*/  STL.64 [R1+0x248], R22 ;  /* 0x0002481601007387 */ /* 0x0001e40000100a00 */
[----:B0-----:R-:W2:Y:S01]  /*2d850*/  LDL.LU.64 R22, [R1+0x3e78] ;  /* 0x003e780001167983 */ /* 0x001ea20000300a00 */
[----:B------:R-:W3:Y:S02]  /*2d860*/  LDL.LU.64 R20, [R1+0x3e70] ;  /* 0x003e700001147983 */ /* 0x000ee40000300a00 */
[----:B------:R-:W-:-:S02]  /*2d870*/  IMAD.MOV.U32 R3, RZ, RZ, R16 ;  /* 0x000000ffff037224 */ /* 0x000fc400078e0010 */
[----:B------:R-:W-:Y:S02]  /*2d880*/  IMAD.MOV.U32 R2, RZ, RZ, R17 ;  /* 0x000000ffff027224 */ /* 0x000fe400078e0011 */
[----:B------:R-:W0:Y:S04]  /*2d890*/  LDSM.16.MT88.4 R16, [R0+0x4000] ;  /* 0x004000000010783b */ /* 0x000e280000004200 */
[----:B0-----:R-:W-:Y:S01]  /*2d8a0*/  STL.64 [R1+0x3d58], R18 ;  /* 0x003d581201007387 */ /* 0x001fe20000100a00 */
[----:B------:R2:W-:Y:S02]  /*2d8b0*/  STL.64 [R1+0x3d50], R16 ;  /* 0x003d501001007387 */ /* 0x0005e40000100a00 */
[----:B--2---:R-:W-:Y:S02]  /*2d8c0*/  IMAD.MOV.U32 R16, RZ, RZ, R23 ;  /* 0x000000ffff107224 */ /* 0x004fe400078e0017 */
[----:B------:R-:W-:-:S02]  /*2d8d0*/  IMAD.MOV.U32 R17, RZ, RZ, R22 ;  /* 0x000000ffff117224 */ /* 0x000fc400078e0016 */
[C---:B---3--:R-:W-:Y:S01]  /*2d8e0*/  HMMA.16816.F32.BF16 R20, R4.reuse, R20, R8 ;  /* 0x000000140414723c */ /* 0x048fe20000041808 */
[----:B------:R-:W2:Y:S01]  /*2d8f0*/  LDL.LU.64 R10, [R1+0x3e68] ;  /* 0x003e6800010a7983 */ /* 0x000ea20000300a00 */
[----:B------:R-:W2:Y:S11]  /*2d900*/  LDL.LU.64 R8, [R1+0x3e60] ;  /* 0x003e600001087983 */ /* 0x000eb60000300a00 */
[----:B------:R-:W-:Y:S10]  /*2d910*/  @!UPT UIADD3 URZ, URZ, URZ, URZ ;  /* 0x0000003f3f3ff290 */ /* 0x000ff4000fffe03f */
[----:B------:R-:W-:Y:S01]  /*2d920*/  STL.64 [R1+0x230], R20 ;  /* 0x0002301401007387 */ /* 0x000fe20000100a00 */
[----:B------:R-:W-:Y:S02]  /*2d930*/  STL.64 [R1+0x238], R22 ;  /* 0x0002381601007387 */ /* 0x000fe40000100a00 */
[----:B------:R-:W0:Y:S02]  /*2d940*/  LDSM.16.MT88.4 R20, [R0+0x4080] ;  /* 0x004080000014783b */ /* 0x000e240000004200 */
[----:B0-----:R-:W-:Y:S02]  /*2d950*/  STL.64 [R1+0x3cc8], R22 ;  /* 0x003cc81601007387 */ /* 0x001fe40000100a00 */
[----:B------:R0:W-:Y:S02]  /*2d960*/  STL.64 [R1+0x3cc0], R20 ;  /* 0x003cc01401007387 */ /* 0x0001e40000100a00 */
[----:B0-----:R-:W-:Y:S02]  /*2d970*/  IMAD.MOV.U32 R20, RZ, RZ, R28 ;  /* 0x000000ffff147224 */ /* 0x001fe400078e001c */
[----:B------:R-:W-:Y:S01]  /*2d980*/  IMAD.MOV.U32 R21, RZ, RZ, R29 ;  /* 0x000000ffff157224 */ /* 0x000fe200078e001d */
[----:B------:R-:W3:Y:S06]  /*2d990*/  LDL.LU R28, [R1+0x3e58] ;  /* 0x003e5800011c7983 */ /* 0x000eec0000300800 */
[----:B------:R-:W-:Y:S01]  /*2d9a0*/  HMMA.16816.F32.BF16 R4, R4, R20, R24 ;  /* 0x000000140404723c */ /* 0x000fe20000041818 */
[----:B------:R-:W2:Y:S11]  /*2d9b0*/  LDL.LU.64 R26, [R1+0x3e50] ;  /* 0x003e5000011a7983 */ /* 0x000eb60000300a00 */
[----:B------:R-:W-:Y:S11]  /*2d9c0*/  @!UPT UIADD3 URZ, URZ, URZ, URZ ;  /* 0x0000003f3f3ff290 */ /* 0x000ff6000fffe03f */
[----:B------:R-:W-:Y:S01]  /*2d9d0*/  STL.64 [R1+0x180], R4 ;  /* 0x0001800401007387 */ /* 0x000fe20000100a00 */
[----:B------:R-:W-:Y:S02]  /*2d9e0*/  STL.64 [R1+0x188], R6 ;  /* 0x0001880601007387 */ /* 0x000fe40000100a00 */
[----:B------:R-:W0:Y:S04]  /*2d9f0*/  LDSM.16.MT88.4 R4, [R0+0x4100] ;  /* 0x004100000004783b */ /* 0x000e280000004200 */
[----:B------:R-:W4:Y:S01]  /*2da00*/  LDL.LU.64 R20, [R1+0x680] ;  /* 0x0006800001147983 */ /* 0x000f220000300a00 */
[----:B------:R-:W4:Y:S01]  /*2da10*/  LDL.LU.64 R22, [R1+0x688] ;  /* 0x0006880001167983 */ /* 0x000f220000300a00 */
[----:B------:R-:W-:Y:S03]  /*2da20*/  STL [R1+0x3cbc], R0 ;  /* 0x003cbc0001007387 */ /* 0x000fe60000100800 */
[----:B0-----:R-:W-:Y:S01]  /*2da30*/  STL.64 [R1+0x3c50], R6 ;  /* 0x003c500601007387 */ /* 0x001fe20000100a00 */
[----:B------:R0:W-:Y:S03]  /*2da40*/  STL.64 [R1+0x3c48], R4 ;  /* 0x003c480401007387 */ /* 0x0001e60000100a00 */
[----:B0-----:R-:W2:Y:S01]  /*2da50*/  LDL.LU.64 R4, [R1+0x70] ;  /* 0x0000700001047983 */ /* 0x001ea20000300a00 */
[----:B------:R-:W2:Y:S03]  /*2da60*/  LDL.64 R6, [R1+0x78] ;  /* 0x0000780001067983 */ /* 0x000ea60000100a00 */
[----:B--2---:R-:W-:Y:S01]  /*2da70*/  STL.64 [R1+0x3de8], R6 ;  /* 0x003de80601007387 */ /* 0x004fe20000100a00 */
[----:B------:R0:W-:Y:S03]  /*2da80*/  STL.64 [R1+0x3de0], R4 ;  /* 0x003de00401007387 */ /* 0x0001e60000100a00 */
[----:B0-----:R-:W2:Y:S04]  /*2da90*/  LDL.LU.64 R4, [R1+0x60] ;  /* 0x0000600001047983 */ /* 0x001ea80000300a00 */
[----:B--2---:R0:W-:Y:S02]  /*2daa0*/  STL.64 [R1+0x3df8], R4 ;  /* 0x003df80401007387 */ /* 0x0041e40000100a00 */
[----:B0-----:R-:W-:-:S02]  /*2dab0*/  IMAD.MOV.U32 R4, RZ, RZ, R3 ;  /* 0x000000ffff047224 */ /* 0x001fc400078e0003 */
[----:B------:R-:W-:-:S05]  /*2dac0*/  IMAD.MOV.U32 R5, RZ, RZ, R2 ;  /* 0x000000ffff057224 */ /* 0x000fca00078e0002 */
[----:B------:R0:W-:Y:S04]  /*2dad0*/  STL.64 [R1+0x3e10], R4 ;  /* 0x003e100401007387 */ /* 0x0001e80000100a00 */
[----:B0-----:R-:W2:Y:S01]  /*2dae0*/  LDL.LU.64 R4, [R1+0x690] ;  /* 0x0006900001047983 */ /* 0x001ea20000300a00 */
[----:B------:R-:W2:Y:S02]  /*2daf0*/  LDL.LU.64 R6, [R1+0x698] ;  /* 0x0006980001067983 */ /* 0x000ea40000300a00 */
[C---:B--2---:R-:W-:Y:S11]  /*2db00*/  HMMA.16816.F32.BF16 R4, R8.reuse, R16, R4 ;  /* 0x000000100804723c */ /* 0x044ff60000041804 */
[----:B------:R-:W-:Y:S11]  /*2db10*/  @!UPT UIADD3 URZ, URZ, URZ, URZ ;  /* 0x0000003f3f3ff290 */ /* 0x000ff6000fffe03f */
[----:B------:R-:W-:Y:S01]  /*2db20*/  @!UPT UIADD3 URZ, URZ, URZ, URZ ;  /* 0x0000003f3f3ff290 */ /* 0x000fe2000fffe03f */
[----:B------:R-:W-:Y:S01]  /*2db30*/  STL.64 [R1+0x170], R4 ;  /* 0x0001700401007387 */ /* 0x000fe20000100a00 */
[----:B------:R4:W-:Y:S02]  /*2db40*/  STL [R1+0x178], R6 ;  /* 0x0001780601007387 */ /* 0x0009e40000100800 */
[----:B------:R-:W-:Y:S02]  /*2db50*/  IMAD.MOV.U32 R2, RZ, RZ, R7 ;  /* 0x000000ffff027224 */ /* 0x000fe400078e0007 */
[----:B----4-:R-:W-:Y:S01]  /*2db60*/  HMMA.16816.F32.BF16 R4, R8, R12, R20 ;  /* 0x0000000c0804723c */ /* 0x010fe20000041814 */
[----:B------:R-:W-:Y:S02]  /*2db70*/  STL.64 [R1+0x3df0], R16 ;  /* 0x003df01001007387 */ /* 0x000fe40000100a00 */
[----:B------:R-:W-:Y:S11]  /*2db80*/  STL [R1+0x3a58], R2 ;  /* 0x003a580201007387 */ /* 0x000ff60000100800 */
[----:B------:R-:W-:Y:S09]  /*2db90*/  @!UPT UIADD3 URZ, URZ, URZ, URZ ;  /* 0x0000003f3f3ff290 */ /* 0x000ff2000fffe03f */
[----:B------:R0:W-:Y:S01]  /*2dba0*/  STL.64 [R1+0x160], R4 ;  /* 0x0001600401007387 */ /* 0x0001e20000100a00 */
[----:B------:R1:W-:Y:S03]  /*2dbb0*/  STL.64 [R1+0x168], R6 ;  /* 0x0001680601007387 */ /* 0x0003e60000100a00 */
[----:B0-----:R-:W2:Y:S01]  /*2dbc0*/  LDL.LU.64 R4, [R1+0x4a0] ;  /* 0x0004a00001047983 */ /* 0x001ea20000300a00 */
[----:B-1----:R-:W4:Y:S03]  /*2dbd0*/  LDL.LU.64 R6, [R1+0x4a8] ;  /* 0x0004a80001067983 */ /* 0x002f260000300a00 */
[----:B----4-:R-:W-:Y:S01]  /*2dbe0*/  STL.64 [R1+0x3e30], R6 ;  /* 0x003e300601007387 */ /* 0x010fe20000100a00 */
[----:B--2---:R0:W-:Y:S03]  /*2dbf0*/  STL.64 [R1+0x3e28], R4 ;  /* 0x003e280401007387 */ /* 0x0041e60000100a00 */
[----:B0-----:R-:W2:Y:S01]  /*2dc00*/  LDL.LU.64 R4, [R1+0x660] ;  /* 0x0006600001047983 */ /* 0x001ea20000300a00 */
[----:B------:R-:W4:Y:S03]  /*2dc10*/  LDL.LU.64 R6, [R1+0x668] ;  /* 0x0006680001067983 */ /* 0x000f260000300a00 */
[----:B----4-:R-:W-:Y:S01]  /*2dc20*/  STL.64 [R1+0x3e48], R6 ;  /* 0x003e480601007387 */ /* 0x010fe20000100a00 */
[----:B--2---:R0:W-:Y:S03]  /*2dc30*/  STL.64 [R1+0x3e40], R4 ;  /* 0x003e400401007387 */ /* 0x0041e60000100a00 */
[----:B0-----:R-:W2:Y:S01]  /*2dc40*/  LDL.LU.64 R4, [R1+0x670] ;  /* 0x0006700001047983 */ /* 0x001ea20000300a00 */
[----:B------:R-:W2:Y:S02]  /*2dc50*/  LDL.LU.64 R6, [R1+0x678] ;  /* 0x0006780001067983 */ /* 0x000ea40000300a00 */
[----:B------:R-:W4:Y:S02]  /*2dc60*/  LDL.LU.64 R16, [R1+0x480] ;  /* 0x0004800001107983 */ /* 0x000f240000300a00 */
[----:B------:R-:W2:Y:S02]  /*2dc70*/  LDL.LU.64 R18, [R1+0x488] ;  /* 0x0004880001127983 */ /* 0x000ea40000300a00 */
[----:B------:R-:W-:-:S02]  /*2dc80*/  IMAD.MOV.U32 R24, RZ, RZ, R27 ;  /* 0x000000ffff187224 */ /* 0x000fc400078e001b */
[----:B------:R-:W-:Y:S01]  /*2dc90*/  IMAD.MOV.U32 R25, RZ, RZ, R26 ;  /* 0x000000ffff197224 */ /* 0x000fe200078e001a */
[----:B--2---:R-:W-:Y:S01]  /*2dca0*/  STL.64 [R1+0x3e08], R18 ;  /* 0x003e081201007387 */ /* 0x004fe20000100a00 */
[----:B----4-:R0:W-:Y:S03]  /*2dcb0*/  STL.64 [R1+0x3e00], R16 ;  /* 0x003e001001007387 */ /* 0x0101e60000100a00 */
[----:B0-----:R-:W2:Y:S01]  /*2dcc0*/  LDL.LU.64 R16, [R1+0x490] ;  /* 0x0004900001107983 */ /* 0x001ea20000300a00 */
[----:B------:R-:W4:Y:S01]  /*2dcd0*/  LDL.LU.64 R18, [R1+0x498] ;  /* 0x0004980001127983 */ /* 0x000f220000300a00 */
[----:B------:R-:W-:Y:S01]  /*2dce0*/  HMMA.16816.F32.BF16 R24, R8, R24, R4 ;  /* 0x000000180818723c */ /* 0x000fe20000041804 */
[----:B------:R-:W-:Y:S02]  /*2dcf0*/  IMAD.MOV.U32 R3, RZ, RZ, R12 ;  /* 0x000000ffff037224 */ /* 0x000fe400078e000c */
[----:B------:R-:W-:Y:S01]  /*2dd00*/  IMAD.MOV.U32 R0, RZ, RZ, R13 ;  /* 0x000000ffff007224 */ /* 0x000fe200078e000d */
[----:B----4-:R-:W-:Y:S01]  /*2dd10*/  STL.64 [R1+0x3e20], R18 ;  /* 0x003e201201007387 */ /* 0x010fe20000100a00 */
[----:B--2---:R0:W-:Y:S03]  /*2dd20*/  STL.64 [R1+0x3e18], R16 ;  /* 0x003e181001007387 */ /* 0x0041e60000100a00 */
[----:B0-----:R-:W2:Y:S01]  /*2dd30*/  LDL.LU.64 R16, [R1+0x30] ;  /* 0x0000300001107983 */ /* 0x001ea20000300a00 */
[----:B------:R-:W4:Y:S02]  /*2dd40*/  LDL.LU.64 R12, [R1+0x470] ;  /* 0x00047000010c7983 */ /* 0x000f240000300a00 */
[----:B------:R-:W4:Y:S02]  /*2dd50*/  LDL.LU.64 R14, [R1+0x478] ;  /* 0x00047800010e7983 */ /* 0x000f240000300a00 */
[----:B------:R-:W2:Y:S01]  /*2dd60*/  LDL.LU.64 R20, [R1+0x610] ;  /* 0x0006100001147983 */ /* 0x000ea20000300a00 */
[----:B------:R-:W2:Y:S01]  /*2dd70*/  LDL.LU.64 R22, [R1+0x618] ;  /* 0x0006180001167983 */ /* 0x000ea20000300a00 */
[----:B------:R-:W2:Y:S02]  /*2dd80*/  LDL.LU.64 R6, [R1+0x3e48] ;  /* 0x003e480001067983 */ /* 0x000ea40000300a00 */
[----:B------:R-:W2:Y:S06]  /*2dd90*/  LDL.LU.64 R4, [R1+0x3e40] ;  /* 0x003e400001047983 */ /* 0x000eac0000300a00 */
[----:B------:R0:W-:Y:S01]  /*2dda0*/  STL.64 [R1+0x150], R24 ;  /* 0x0001501801007387 */ /* 0x0001e20000100a00 */
[----:B------:R-:W-:Y:S04]  /*2ddb0*/  STL [R1+0x158], R26 ;  /* 0x0001581a01007387 */ /* 0x000fe80000100800 */
[----:B0-----:R-:W2:Y:S01]  /*2ddc0*/  LDL.LU.64 R24, [R1+0x3e38] ;  /* 0x003e380001187983 */ /* 0x001ea20000300a00 */
[----:B------:R-:W-:-:S05]  /*2ddd0*/  IMAD.MOV.U32 R2, RZ, RZ, R27 ;  /* 0x000000ffff027224 */ /* 0x000fca00078e001b */
[----:B------:R-:W-:Y:S01]  /*2dde0*/  STL [R1+0x3a5c], R2 ;  /* 0x003a5c0201007387 */ /* 0x000fe20000100800 */
[C---:B--2---:R-:W-:Y:S11]  /*2ddf0*/  HMMA.16816.F32.BF16 R4, R8.reuse, R24, R4 ;  /* 0x000000180804723c */ /* 0x044ff60000041804 */
[----:B------:R-:W-:Y:S11]  /*2de00*/  @!UPT UIADD3 URZ, URZ, URZ, URZ ;  /* 0x0000003f3f3ff290 */ /* 0x000ff6000fffe03f */
[----:B------:R-:W-:Y:S01]  /*2de10*/  @!UPT UIADD3 URZ, URZ, URZ, URZ ;  /* 0x0000003f3f3ff290 */ /* 0x000fe2000fffe03f */
[----:B------:R-:W-:Y:S01]  /*2de20*/  STL.64 [R1+0x140], R4 ;  /* 0x0001400401007387 */ /* 0x000fe20000100a00 */
[----:B------:R0:W-:Y:S03]  /*2de30*/  STL.64 [R1+0x148], R6 ;  /* 0x0001480601007387 */ /* 0x0001e60000100a00 */
[----:B0-----:R-:W2:Y:S01]  /*2de40*/  LDL.LU.64 R6, [R1+0x3e30] ;  /* 0x003e300001067983 */ /* 0x001ea20000300a00 */
[----:B------:R-:W2:Y:S02]  /*2de50*/  LDL.LU.64 R4, [R1+0x3e28] ;  /* 0x003e280001047983 */ /* 0x000ea40000300a00 */
[----:B------:R-:W-:Y:S02]  /*2de60*/  IMAD.MOV.U32 R27, RZ, RZ, R16 ;  /* 0x000000ffff1b7224 */ /* 0x000fe400078e0010 */
[----:B------:R-:W-:Y:S01]  /*2de70*/  IMAD.MOV.U32 R26, RZ, RZ, R17 ;  /* 0x000000ffff1a7224 */ /* 0x000fe200078e0011 */
[----:B------:R-:W3:Y:S01]  /*2de80*/  LDL.LU.64 R18, [R1+0x3e20] ;  /* 0x003e200001127983 */ /* 0x000ee20000300a00 */
[----:B--2---:R-:W-:Y:S03]  /*2de90*/  HMMA.16816.F32.BF16 R4, R8, R16, R4 ;  /* 0x000000100804723c */ /* 0x004fe60000041804 */
[----:B------:R-:W3:Y:S11]  /*2dea0*/  LDL.LU.64 R16, [R1+0x3e18] ;  /* 0x003e180001107983 */ /* 0x000ef60000300a00 */
[----:B------:R-:W-:Y:S09]  /*2deb0*/  @!UPT UIADD3 URZ, URZ, URZ, URZ ;  /* 0x0000003f3f3ff290 */ /* 0x000ff2000fffe03f */
[----:B------:R0:W-:Y:S01]  /*2dec0*/  STL.64 [R1+0x130], R4 ;  /* 0x0001300401007387 */ /* 0x0001e20000100a00 */
[----:B------:R3:W-:Y:S03]  /*2ded0*/  STL [R1+0x138], R6 ;  /* 0x0001380601007387 */ /* 0x0007e60000100800 */
[----:B0-----:R-:W3:Y:S01]  /*2dee0*/  LDL.LU.64 R4, [R1+0x3e10] ;  /* 0x003e100001047983 */ /* 0x001ee20000300a00 */
[----:B------:R-:W-:-:S05]  /*2def0*/  IMAD.MOV.U32 R2, RZ, RZ, R7 ;  /* 0x000000ffff027224 */ /* 0x000fca00078e0007 */
[----:B------:R-:W-:Y:S01]  /*2df00*/  STL [R1+0x3b78], R2 ;  /* 0x003b780201007387 */ /* 0x000fe20000100800 */
[C---:B---3--:R-:W-:Y:S03]  /*2df10*/  HMMA.16816.F32.BF16 R4, R8.reuse, R4, R16 ;  /* 0x000000040804723c */ /* 0x048fe60000041810 */
        /* <DEDUP_REMOVED lines=10> */
[----:B------:R0:W-:Y:S01]  /*2dfc0*/  STL.64 [R1+0x110], R16 ;  /* 0x0001101001007387 */ /* 0x0001e20000100a00 */
[----:B------:R-:W-:Y:S03]  /*2dfd0*/  STL.64 [R1+0x118], R18 ;  /* 0x0001181201007387 */ /* 0x000fe60000100a00 */
[----:B0-----:R-:W2:Y:S01]  /*2dfe0*/  LDL.LU.64 R16, [R1+0x3df0] ;  /* 0x003df00001107983 */ /* 0x001ea20000300a00 */
[----:B------:R-:W3:Y:S02]  /*2dff0*/  LDL.LU.64 R6, [R1+0x3de8] ;  /* 0x003de80001067983 */ /* 0x000ee40000300a00 */
[----:B------:R-:W4:Y:S02]  /*2e000*/  LDL.LU.64 R4, [R1+0x3de0] ;  /* 0x003de00001047983 */ /* 0x000f240000300a00 */
[----:B----4-:R-:W-:Y:S01]  /*2e010*/  HMMA.16816.F32.BF16 R8, R8, R4, R12 ;  /* 0x000000040808723c */ /* 0x010fe2000004180c */
[----:B------:R-:W2:Y:S01]  /*2e020*/  LDL.LU.64 R14, [R1+0x3dd8] ;  /* 0x003dd800010e7983 */ /* 0x000ea20000300a00 */
[----:B------:R-:W2:Y:S02]  /*2e030*/  LDL.LU.64 R12, [R1+0x3dd0] ;  /* 0x003dd000010c7983 */ /* 0x000ea40000300a00 */
[----:B---3--:R-:W-:Y:S02]  /*2e040*/  STL.64 [R1+0x3d68], R6 ;  /* 0x003d680601007387 */ /* 0x008fe40000100a00 */
[----:B------:R2:W-:Y:S11]  /*2e050*/  STL.64 [R1+0x3d60], R4 ;  /* 0x003d600401007387 */ /* 0x0005f60000100a00 */
[----:B------:R-:W-:Y:S06]  /*2e060*/  @!UPT UIADD3 URZ, URZ, URZ, URZ ;  /* 0x0000003f3f3ff290 */ /* 0x000fec000fffe03f */
[----:B------:R-:W-:Y:S01]  /*2e070*/  STL.64 [R1+0xb0], R8 ;  /* 0x0000b00801007387 */ /* 0x000fe20000100a00 */
[----:B------:R-:W-:Y:S01]  /*2e080*/  STL.64 [R1+0xb8], R10 ;  /* 0x0000b80a01007387 */ /* 0x000fe20000100a00 */
[----:B--2---:R-:W-:Y:S02]  /*2e090*/  HMMA.16816.F32.BF16 R4, R12, R16, R20 ;  /* 0x000000100c04723c */ /* 0x004fe40000041814 */
[----:B------:R-:W2:Y:S11]  /*2e0a0*/  LDL.LU R20, [R1+0x2c0] ;  /* 0x0002c00001147983 */ /* 0x000eb60000300800 */
[----:B------:R-:W-:Y:S10]  /*2e0b0*/  @!UPT UIADD3 URZ, URZ, URZ, URZ ;  /* 0x0000003f3f3ff290 */ /* 0x000ff4000fffe03f */
[----:B------:R-:W-:Y:S01]  /*2e0c0*/  STL.64 [R1+0xa0], R4 ;  /* 0x0000a00401007387 */ /* 0x000fe20000100a00 */
[----:B------:R-:W-:Y:S02]  /*2e0d0*/  STL.64 [R1+0xa8], R6 ;  /* 0x0000a80601007387 */ /* 0x000fe40000100a00 */
[----:B------:R-:W2:Y:S02]  /*2e0e0*/  LDL.LU R21, [R1+0x2c4] ;  /* 0x0002c40001157983 */ /* 0x000ea40000300800 */
[----:B------:R-:W3:Y:S01]  /*2e0f0*/  LDL.LU R22, [R1+0x2c8] ;  /* 0x0002c80001167983 */ /* 0x000ee20000300800 */
[----:B------:R-:W3:Y:S04]  /*2e100*/  LDL.LU R23, [R1+0x2cc] ;  /* 0x0002cc0001177983 */ /* 0x000ee80000300800 */
[----:B---3--:R-:W-:Y:S01]  /*2e110*/  STL.64 [R1+0x3cd8], R22 ;  /* 0x003cd81601007387 */ /* 0x008fe20000100a00 */
[----:B--2---:R0:W-:Y:S03]  /*2e120*/  STL.64 [R1+0x3cd0], R20 ;  /* 0x003cd01401007387 */ /* 0x0041e60000100a00 */
[----:B0-----:R-:W2:Y:S01]  /*2e130*/  LDL.LU.64 R20, [R1+0x50] ;  /* 0x0000500001147983 */ /* 0x001ea20000300a00 */
[----:B------:R-:W3:Y:S02]  /*2e140*/  LDL.64 R22, [R1+0x58] ;  /* 0x0000580001167983 */ /* 0x000ee40000100a00 */
[----:B------:R-:W-:Y:S01]  /*2e150*/  IMAD.MOV.U32 R11, RZ, RZ, R28 ;  /* 0x000000ffff0b7224 */ /* 0x000fe200078e001c */
[----:B---3--:R-:W-:Y:S01]  /*2e160*/  STL.64 [R1+0x3d90], R22 ;  /* 0x003d901601007387 */ /* 0x008fe20000100a00 */
[----:B--2---:R-:W-:Y:S02]  /*2e170*/  STL.64 [R1+0x3d88], R20 ;  /* 0x003d881401007387 */ /* 0x004fe40000100a00 */
[----:B------:R-:W2:Y:S02]  /*2e180*/  LDL.LU R8, [R1+0x210] ;  /* 0x0002100001087983 */ /* 0x000ea40000300800 */
[----:B------:R-:W2:Y:S01]  /*2e190*/  LDL.LU R9, [R1+0x214] ;  /* 0x0002140001097983 */ /* 0x000ea20000300800 */
[----:B------:R-:W3:Y:S01]  /*2e1a0*/  LDL.LU R10, [R1+0x218] ;  /* 0x00021800010a7983 */ /* 0x000ee20000300800 */
[----:B------:R-:W4:Y:S03]  /*2e1b0*/  LDL.LU R28, [R1+0x3dc8] ;  /* 0x003dc800011c7983 */ /* 0x000f260000300800 */
[----:B---3--:R-:W-:Y:S01]  /*2e1c0*/  STL.64 [R1+0x3ce8], R10 ;  /* 0x003ce80a01007387 */ /* 0x008fe20000100a00 */
[----:B--2---:R0:W-:Y:S03]  /*2e1d0*/  STL.64 [R1+0x3ce0], R8 ;  /* 0x003ce00801007387 */ /* 0x0041e60000100a00 */
[----:B0-----:R-:W2:Y:S01]  /*2e1e0*/  LDL.LU R8, [R1+0x2d0] ;  /* 0x0002d00001087983 */ /* 0x001ea20000300800 */
[----:B------:R-:W2:Y:S02]  /*2e1f0*/  LDL.LU R9, [R1+0x2d4] ;  /* 0x0002d40001097983 */ /* 0x000ea40000300800 */
[----:B------:R-:W3:Y:S02]  /*2e200*/  LDL.LU R10, [R1+0x2d8] ;  /* 0x0002d800010a7983 */ /* 0x000ee40000300800 */
[----:B------:R-:W3:Y:S02]  /*2e210*/  LDL.LU R11, [R1+0x2dc] ;  /* 0x0002dc00010b7983 */ /* 0x000ee40000300800 */
[----:B---3--:R-:W-:Y:S01]  /*2e220*/  STL.64 [R1+0x3cf8], R10 ;  /* 0x003cf80a01007387 */ /* 0x008fe20000100a00 */
[----:B--2---:R0:W-:Y:S03]  /*2e230*/  STL.64 [R1+0x3cf0], R8 ;  /* 0x003cf00801007387 */ /* 0x0041e60000100a00 */
[----:B0-----:R-:W2:Y:S01]  /*2e240*/  LDL.LU R8, [R1+0x2e0] ;  /* 0x0002e00001087983 */ /* 0x001ea20000300800 */
[----:B------:R-:W2:Y:S02]  /*2e250*/  LDL.LU R9, [R1+0x2e4] ;  /* 0x0002e40001097983 */ /* 0x000ea40000300800 */
[----:B------:R-:W3:Y:S02]  /*2e260*/  LDL.LU R10, [R1+0x2e8] ;  /* 0x0002e800010a7983 */ /* 0x000ee40000300800 */
[----:B----4-:R-:W-:-:S02]  /*2e270*/  IMAD.MOV.U32 R11, RZ, RZ, R28 ;  /* 0x000000ffff0b7224 */ /* 0x010fc400078e001c */
[----:B------:R-:W4:Y:S01]  /*2e280*/  LDL.LU R28, [R1+0x3dc4] ;  /* 0x003dc400011c7983 */ /* 0x000f220000300800 */
[----:B------:R-:W4:Y:S02]  /*2e290*/  LDL.LU.64 R16, [R1+0x560] ;  /* 0x0005600001107983 */ /* 0x000f240000300a00 */
[----:B------:R-:W4:Y:S01]  /*2e2a0*/  LDL.LU.64 R18, [R1+0x568] ;  /* 0x0005680001127983 */ /* 0x000f220000300a00 */
[----:B---3--:R-:W-:Y:S01]  /*2e2b0*/  STL.64 [R1+0x3d08], R10 ;  /* 0x003d080a01007387 */ /* 0x008fe20000100a00 */
[----:B--2---:R0:W-:Y:S03]  /*2e2c0*/  STL.64 [R1+0x3d00], R8 ;  /* 0x003d000801007387 */ /* 0x0041e60000100a00 */
[----:B0-----:R-:W2:Y:S01]  /*2e2d0*/  LDL.LU R8, [R1+0x2f0] ;  /* 0x0002f00001087983 */ /* 0x001ea20000300800 */
[----:B------:R-:W2:Y:S02]  /*2e2e0*/  LDL.LU R9, [R1+0x2f4] ;  /* 0x0002f40001097983 */ /* 0x000ea40000300800 */
[----:B------:R-:W3:Y:S02]  /*2e2f0*/  LDL.LU R10, [R1+0x2f8] ;  /* 0x0002f800010a7983 */ /* 0x000ee40000300800 */
[----:B------:R-:W3:Y:S02]  /*2e300*/  LDL.LU R11, [R1+0x2fc] ;  /* 0x0002fc00010b7983 */ /* 0x000ee40000300800 */
[----:B------:R-:W-:-:S02]  /*2e310*/  IMAD.MOV.U32 R20, RZ, RZ, R27 ;  /* 0x000000ffff147224 */ /* 0x000fc400078e001b */
[----:B------:R-:W-:Y:S02]  /*2e320*/  IMAD.MOV.U32 R21, RZ, RZ, R26 ;  /* 0x000000ffff157224 */ /* 0x000fe400078e001a */
[----:B------:R-:W-:Y:S02]  /*2e330*/  IMAD.MOV.U32 R4, RZ, RZ, R29 ;  /* 0x000000ffff047224 */ /* 0x000fe400078e001d */
[----:B------:R-:W-:Y:S01]  /*2e340*/  IMAD.MOV.U32 R5, RZ, RZ, R2 ;  /* 0x000000ffff057224 */ /* 0x000fe200078e0002 */
[----:B------:R-:W4:Y:S01]  /*2e350*/  LDL.LU R29, [R1+0x3dc0] ;  /* 0x003dc000011d7983 */ /* 0x000f220000300800 */
[----:B------:R-:W4:Y:S02]  /*2e360*/  LDL.LU R27, [R1+0x3dbc] ;  /* 0x003dbc00011b7983 */ /* 0x000f240000300800 */
[----:B------:R-:W4:Y:S02]  /*2e370*/  LDL.LU R26, [R1+0x3db8] ;  /* 0x003db800011a7983 */ /* 0x000f240000300800 */
[----:B------:R-:W-:Y:S01]  /*2e380*/  STL.64 [R1+0x3da8], R20 ;  /* 0x003da81401007387 */ /* 0x000fe20000100a00 */
[----:B------:R0:W-:Y:S04]  /*2e390*/  STL.64 [R1+0x3d80], R4 ;  /* 0x003d800401007387 */ /* 0x0001e80000100a00 */
[----:B0-----:R-:W4:Y:S01]  /*2e3a0*/  LDL.LU.64 R4, [R1+0x5b0] ;  /* 0x0005b00001047983 */ /* 0x001f220000300a00 */
[----:B------:R-:W4:Y:S03]  /*2e3b0*/  LDL.LU.64 R6, [R1+0x5b8] ;  /* 0x0005b80001067983 */ /* 0x000f260000300a00 */
[----:B---3--:R-:W-:Y:S01]  /*2e3c0*/  STL.64 [R1+0x3d18], R10 ;  /* 0x003d180a01007387 */ /* 0x008fe20000100a00 */
[----:B--2---:R0:W-:Y:S03]  /*2e3d0*/  STL.64 [R1+0x3d10], R8 ;  /* 0x003d100801007387 */ /* 0x0041e60000100a00 */
[----:B0-----:R-:W2:Y:S01]  /*2e3e0*/  LDL.LU.64 R8, [R1] ;  /* 0x0000000001087983 */ /* 0x001ea20000300a00 */
[----:B------:R-:W3:Y:S02]  /*2e3f0*/  LDL.64 R10, [R1+0x8] ;  /* 0x00000800010a7983 */ /* 0x000ee40000100a00 */
[----:B------:R-:W-:-:S02]  /*2e400*/  IMAD.MOV.U32 R20, RZ, RZ, R3 ;  /* 0x000000ffff147224 */ /* 0x000fc400078e0003 */
[----:B------:R-:W-:-:S07]  /*2e410*/  IMAD.MOV.U32 R21, RZ, RZ, R0 ;  /* 0x000000ffff157224 */ /* 0x000fce00078e0000 */
[C---:B----4-:R-:W-:Y:S11]  /*2e420*/  HMMA.16816.F32.BF16 R20, R12.reuse, R20, R4 ;  /* 0x000000140c14723c */ /* 0x050ff60000041804 */
[----:B------:R-:W-:Y:S11]  /*2e430*/  @!UPT UIADD3 URZ, URZ, URZ, URZ ;  /* 0x0000003f3f3ff290 */ /* 0x000ff6000fffe03f */
[----:B------:R-:W-:Y:S01]  /*2e440*/  @!UPT UIADD3 URZ, URZ, URZ, URZ ;  /* 0x0000003f3f3ff290 */ /* 0x000fe2000fffe03f */
[----:B------:R0:W-:Y:S01]  /*2e450*/  STL.64 [R1+0x90], R20 ;  /* 0x0000901401007387 */ /* 0x0001e20000100a00 */
[----:B------:R1:W-:Y:S03]  /*2e460*/  STL.64 [R1+0x98], R22 ;  /* 0x0000981601007387 */ /* 0x0003e60000100a00 */
[----:B0-----:R-:W4:Y:S01]  /*2e470*/  LDL.LU.64 R20, [R1+0x540] ;  /* 0x0005400001147983 */ /* 0x001f220000300a00 */
[----:B-1----:R-:W4:Y:S01]  /*2e480*/  LDL.LU.64 R22, [R1+0x548] ;  /* 0x0005480001167983 */ /* 0x002f220000300a00 */
[C---:B--2---:R-:W-:Y:S11]  /*2e490*/  HMMA.16816.F32.BF16 R4, R12.reuse, R8, R16 ;  /* 0x000000080c04723c */ /* 0x044ff60000041810 */
[----:B------:R-:W-:Y:S11]  /*2e4a0*/  @!UPT UIADD3 URZ, URZ, URZ, URZ ;  /* 0x0000003f3f3ff290 */ /* 0x000ff6000fffe03f */
[----:B------:R-:W-:Y:S01]  /*2e4b0*/  @!UPT UIADD3 URZ, URZ, URZ, URZ ;  /* 0x0000003f3f3ff290 */ /* 0x000fe2000fffe03f */
[----:B------:R-:W-:Y:S01]  /*2e4c0*/  STL.64 [R1+0x80], R4 ;  /* 0x0000800401007387 */ /* 0x000fe20000100a00 */
[----:B------:R-:W-:Y:S02]  /*2e4d0*/  STL.64 [R1+0x88], R6 ;  /* 0x0000880601007387 */ /* 0x000fe40000100a00 */
[----:B---3--:R0:W-:Y:S02]  /*2e4e0*/  STL.64 [R1+0x3d28], R10 ;  /* 0x003d280a01007387 */ /* 0x0081e40000100a00 */
[----:B------:R-:W2:Y:S01]  /*2e4f0*/  LDL.LU R8, [R1+0x310] ;  /* 0x0003100001087983 */ /* 0x000ea20000300800 */
[----:B------:R-:W2:Y:S01]  /*2e500*/  LDL.LU R9, [R1+0x314] ;  /* 0x0003140001097983 */ /* 0x000ea20000300800 */
[----:B0-----:R-:W-:Y:S02]  /*2e510*/  IMAD.MOV.U32 R10, RZ, RZ, R26 ;  /* 0x000000ffff0a7224 */ /* 0x001fe400078e001a */
[----:B------:R-:W-:Y:S01]  /*2e520*/  IMAD.MOV.U32 R11, RZ, RZ, R27 ;  /* 0x000000ffff0b7224 */ /* 0x000fe200078e001b */
[----:B------:R-:W3:Y:S01]  /*2e530*/  LDL.LU R26, [R1+0x3db4] ;  /* 0x003db400011a7983 */ /* 0x000ee20000300800 */
[----:B------:R-:W3:Y:S02]  /*2e540*/  LDL.LU R27, [R1+0x3db0] ;  /* 0x003db000011b7983 */ /* 0x000ee40000300800 */
[----:B------:R-:W2:Y:S02]  /*2e550*/  LDL.LU.64 R4, [R1+0x330] ;  /* 0x0003300001047983 */ /* 0x000ea40000300a00 */
[----:B------:R-:W2:Y:S01]  /*2e560*/  LDL.LU.64 R6, [R1+0x338] ;  /* 0x0003380001067983 */ /* 0x000ea20000300a00 */
[C---:B----4-:R-:W-:Y:S01]  /*2e570*/  HMMA.16816.F32.BF16 R20, R12.reuse, R24, R20 ;  /* 0x000000180c14723c */ /* 0x050fe20000041814 */
[----:B--2---:R-:W-:Y:S01]  /*2e580*/  STL.64 [R1+0x3da0], R6 ;  /* 0x003da00601007387 */ /* 0x004fe20000100a00 */
[----:B------:R0:W-:Y:S03]  /*2e590*/  STL.64 [R1+0x3d98], R4 ;  /* 0x003d980401007387 */ /* 0x0001e60000100a00 */
[----:B0-----:R-:W2:Y:S01]  /*2e5a0*/  LDL.LU.64 R4, [R1+0x220] ;  /* 0x0002200001047983 */ /* 0x001ea20000300a00 */
[----:B------:R-:W2:Y:S02]  /*2e5b0*/  LDL.LU.64 R6, [R1+0x228] ;  /* 0x0002280001067983 */ /* 0x000ea40000300a00 */
[----:B------:R-:W4:Y:S02]  /*2e5c0*/  LDL.LU.64 R16, [R1+0x460] ;  /* 0x0004600001107983 */ /* 0x000f240000300a00 */
[----:B------:R-:W2:Y:S02]  /*2e5d0*/  LDL.LU.64 R18, [R1+0x468] ;  /* 0x0004680001127983 */ /* 0x000ea40000300a00 */
[----:B--2---:R-:W-:Y:S01]  /*2e5e0*/  STL.64 [R1+0x3d78], R18 ;  /* 0x003d781201007387 */ /* 0x004fe20000100a00 */
[----:B----4-:R0:W-:Y:S03]  /*2e5f0*/  STL.64 [R1+0x3d70], R16 ;  /* 0x003d701001007387 */ /* 0x0101e60000100a00 */
[----:B0-----:R-:W2:Y:S01]  /*2e600*/  LDL.LU.64 R16, [R1+0x450] ;  /* 0x0004500001107983 */ /* 0x001ea20000300a00 */
[----:B------:R-:W2:Y:S02]  /*2e610*/  LDL.LU.64 R18, [R1+0x458] ;  /* 0x0004580001127983 */ /* 0x000ea40000300a00 */
[----:B------:R0:W-:Y:S02]  /*2e620*/  STL.64 [R1+0x3d40], R10 ;  /* 0x003d400a01007387 */ /* 0x0001e40000100a00 */
[----:B------:R-:W-:Y:S01]  /*2e630*/  STL.64 [R1+0x3d38], R8 ;  /* 0x003d380801007387 */ /* 0x000fe20000100a00 */
[----:B0-----:R-:W4:Y:S01]  /*2e640*/  LDL.64 R10, [R1+0x28] ;  /* 0x00002800010a7983 */ /* 0x001f220000100a00 */
[----:B------:R0:W-:Y:S02]  /*2e650*/  STL.64 [R1+0x40], R20 ;  /* 0x0000401401007387 */ /* 0x0001e40000100a00 */
[----:B------:R-:W-:Y:S01]  /*2e660*/  STL.64 [R1+0x48], R22 ;  /* 0x0000481601007387 */ /* 0x000fe20000100a00 */
[----:B0-----:R-:W2:Y:S01]  /*2e670*/  LDL.LU.64 R20, [R1+0x3da8] ;  /* 0x003da80001147983 */ /* 0x001ea20000300a00 */
[----:B---3--:R0:W-:Y:S03]  /*2e680*/  STL.64 [R1+0x3d30], R26 ;  /* 0x003d301a01007387 */ /* 0x0081e60000100a00 */
[----:B0-----:R-:W3:Y:S01]  /*2e690*/  LDL.64 R26, [R1+0x18] ;  /* 0x00001800011a7983 */ /* 0x001ee20000100a00 */
[C---:B--2---:R-:W-:Y:S03]  /*2e6a0*/  HMMA.16816.F32.BF16 R20, R12.reuse, R20, R4 ;  /* 0x000000140c14723c */ /* 0x044fe60000041804 */
[----:B---3--:R0:W-:Y:S01]  /*2e6b0*/  STL.64 [R1+0x3d48], R26 ;  /* 0x003d481a01007387 */ /* 0x0081e20000100a00 */
[----:B------:R-:W2:Y:S02]  /*2e6c0*/  LDL.LU R24, [R1+0x320] ;  /* 0x0003200001187983 */ /* 0x000ea40000300800 */
[----:B------:R-:W2:Y:S01]  /*2e6d0*/  LDL.LU R25, [R1+0x324] ;  /* 0x0003240001197983 */ /* 0x000ea20000300800 */
[----:B0-----:R-:W2:Y:S01]  /*2e6e0*/  LDL.LU R26, [R1+0x328] ;  /* 0x00032800011a7983 */ /* 0x001ea20000300800 */
[----:B------:R-:W2:Y:S02]  /*2e6f0*/  LDL.LU R27, [R1+0x32c] ;  /* 0x00032c00011b7983 */ /* 0x000ea40000300800 */
[----:B------:R-:W3:Y:S02]  /*2e700*/  LDL.LU.64 R6, [R1+0x3da0] ;  /* 0x003da00001067983 */ /* 0x000ee40000300a00 */
[----:B------:R-:W3:Y:S11]  /*2e710*/  LDL.LU.64 R4, [R1+0x3d98] ;  /* 0x003d980001047983 */ /* 0x000ef60000300a00 */
[----:B------:R-:W-:Y:S01]  /*2e720*/  STL.64 [R1+0x220], R20 ;  /* 0x0002201401007387 */ /* 0x000fe20000100a00 */
[----:B------:R0:W-:Y:S03]  /*2e730*/  STL.64 [R1+0x228], R22 ;  /* 0x0002281601007387 */ /* 0x0001e60000100a00 */
[----:B0-----:R-:W2:Y:S01]  /*2e740*/  LDL.LU.64 R22, [R1+0x3d90] ;  /* 0x003d900001167983 */ /* 0x001ea20000300a00 */
[----:B------:R-:W3:Y:S02]  /*2e750*/  LDL.LU.64 R20, [R1+0x3d88] ;  /* 0x003d880001147983 */ /* 0x000ee40000300a00 */
[C---:B---3--:R-:W-:Y:S11]  /*2e760*/  HMMA.16816.F32.BF16 R4, R12.reuse, R20, R4 ;  /* 0x000000140c04723c */ /* 0x048ff60000041804 */
[----:B------:R-:W-:Y:S11]  /*2e770*/  @!UPT UIADD3 URZ, URZ, URZ, URZ ;  /* 0x0000003f3f3ff290 */ /* 0x000ff6000fffe03f */
[----:B------:R-:W-:Y:S01]  /*2e780*/  @!UPT UIADD3 URZ, URZ, URZ, URZ ;  /* 0x0000003f3f3ff290 */ /* 0x000fe2000fffe03f */
[----:B------:R0:W-:Y:S01]  /*2e790*/  STL.64 [R1+0x330], R4 ;  /* 0x0003300401007387 */ /* 0x0001e20000100a00 */
[----:B------:R1:W-:Y:S03]  /*2e7a0*/  STL.64 [R1+0x338], R6 ;  /* 0x0003380601007387 */ /* 0x0003e60000100a00 */
[----:B0-----:R-:W1:Y:S01]  /*2e7b0*/  LDL.LU.64 R4, [R1+0x3d80] ;  /* 0x003d800001047983 */ /* 0x001e620000300a00 */
[----:B--2---:R-:W-:Y:S02]  /*2e7c0*/  STL.64 [R1+0x3d20], R22 ;  /* 0x003d201601007387 */ /* 0x004fe40000100a00 */
[----:B------:R-:W2:Y:S02]  /*2e7d0*/  LDL.LU R20, [R1+0x300] ;  /* 0x0003000001147983 */ /* 0x000ea40000300800 */
[----:B------:R-:W2:Y:S01]  /*2e7e0*/  LDL.LU R21, [R1+0x304] ;  /* 0x0003040001157983 */ /* 0x000ea20000300800 */
[C---:B-1----:R-:W-:Y:S01]  /*2e7f0*/  HMMA.16816.F32.BF16 R4, R12.reuse, R4, R16 ;  /* 0x000000040c04723c */ /* 0x042fe20000041810 */
[----:B------:R-:W3:Y:S01]  /*2e800*/  LDL.LU.64 R18, [R1+0x3d78] ;  /* 0x003d780001127983 */ /* 0x000ee20000300a00 */
[----:B------:R-:W3:Y:S11]  /*2e810*/  LDL.LU.64 R16, [R1+0x3d70] ;  /* 0x003d700001107983 */ /* 0x000ef60000300a00 */
[----:B------:R-:W-:Y:S10]  /*2e820*/  @!UPT UIADD3 URZ, URZ, URZ, URZ ;  /* 0x0000003f3f3ff290 */ /* 0x000ff4000fffe03f */
[----:B------:R-:W-:Y:S01]  /*2e830*/  STL.64 [R1+0x450], R4 ;  /* 0x0004500401007387 */ /* 0x000fe20000100a00 */
[----:B------:R0:W-:Y:S03]  /*2e840*/  STL.64 [R1+0x458], R6 ;  /* 0x0004580601007387 */ /* 0x0001e60000100a00 */
[----:B0-----:R-:W2:Y:S01]  /*2e850*/  LDL.LU.64 R6, [R1+0x3d68] ;  /* 0x003d680001067983 */ /* 0x001ea20000300a00 */
[----:B------:R-:W3:Y:S02]  /*2e860*/  LDL.LU.64 R4, [R1+0x3d60] ;  /* 0x003d600001047983 */ /* 0x000ee40000300a00 */
[----:B---3--:R-:W-:Y:S01]  /*2e870*/  HMMA.16816.F32.BF16 R12, R12, R4, R16 ;  /* 0x000000040c0c723c */ /* 0x008fe20000041810 */
[----:B------:R-:W3:Y:S01]  /*2e880*/  LDL.LU.64 R18, [R1+0x3d58] ;  /* 0x003d580001127983 */ /* 0x000ee20000300a00 */
[----:B------:R-:W3:Y:S02]  /*2e890*/  LDL.LU.64 R16, [R1+0x3d50] ;  /* 0x003d500001107983 */ /* 0x000ee40000300a00 */
[----:B----4-:R-:W-:-:S03]  /*2e8a0*/  IMAD.MOV.U32 R2, RZ, RZ, R11 ;  /* 0x000000ffff027224 */ /* 0x010fc600078e000b */
[----:B------:R-:W-:Y:S11]  /*2e8b0*/  IMAD.MOV.U32 R4, RZ, RZ, R10 ;  /* 0x000000ffff047224 */ /* 0x000ff600078e000a */
[----:B------:R-:W-:Y:S05]  /*2e8c0*/  @!UPT UIADD3 URZ, URZ, URZ, URZ ;  /* 0x0000003f3f3ff290 */ /* 0x000fea000fffe03f */
[----:B------:R-:W-:Y:S01]  /*2e8d0*/  STL.64 [R1+0x460], R12 ;  /* 0x0004600c01007387 */ /* 0x000fe20000100a00 */
[----:B------:R0:W-:Y:S03]  /*2e8e0*/  STL.64 [R1+0x468], R14 ;  /* 0x0004680e01007387 */ /* 0x0001e60000100a00 */
[----:B0-----:R-:W4:Y:S01]  /*2e8f0*/  LDL.64 R14, [R1+0x38] ;  /* 0x00003800010e7983 */ /* 0x001f220000100a00 */
[C---:B---3--:R-:W-:Y:S11]  /*2e900*/  HMMA.16816.F32.BF16 R24, R16.reuse, R10, R24 ;  /* 0x0000000a1018723c */ /* 0x048ff60000041818 */
[----:B------:R-:W-:Y:S11]  /*2e910*/  @!UPT UIADD3 URZ, URZ, URZ, URZ ;  /* 0x0000003f3f3ff290 */ /* 0x000ff6000fffe03f */
[----:B------:R-:W-:Y:S01]  /*2e920*/  @!UPT UIADD3 URZ, URZ, URZ, URZ ;  /* 0x0000003f3f3ff290 */ /* 0x000fe2000fffe03f */
[----:B------:R-:W-:Y:S01]  /*2e930*/  STL.64 [R1+0x320], R24 ;  /* 0x0003201801007387 */ /* 0x000fe20000100a00 */
[----:B------:R0:W-:Y:S03]  /*2e940*/  STL.64 [R1+0x328], R26 ;  /* 0x0003281a01007387 */ /* 0x0001e60000100a00 */
[----:B0-----:R-:W3:Y:S01]  /*2e950*/  LDL.LU.64 R26, [R1+0x3d48] ;  /* 0x003d4800011a7983 */ /* 0x001ee20000300a00 */
[----:B------:R-:W3:Y:S02]  /*2e960*/  LDL.LU.64 R10, [R1+0x3d40] ;  /* 0x003d4000010a7983 */ /* 0x000ee40000300a00 */
[----:B------:R-:W3:Y:S02]  /*2e970*/  LDL.LU.64 R8, [R1+0x3d38] ;  /* 0x003d380001087983 */ /* 0x000ee40000300a00 */
[----:B---3--:R-:W-:Y:S01]  /*2e980*/  HMMA.16816.F32.BF16 R8, R16, R26, R8 ;  /* 0x0000001a1008723c */ /* 0x008fe20000041808 */
[----:B------:R-:W-:-:S02]  /*2e990*/  IMAD.MOV.U32 R13, RZ, RZ, R26 ;  /* 0x000000ffff0d7224 */ /* 0x000fc400078e001a */
[----:B------:R-:W-:Y:S02]  /*2e9a0*/  IMAD.MOV.U32 R12, RZ, RZ, R27 ;  /* 0x000000ffff0c7224 */ /* 0x000fe400078e001b */
[----:B------:R-:W3:Y:S11]  /*2e9b0*/  LDL.LU.64 R26, [R1+0x3d30] ;  /* 0x003d3000011a7983 */ /* 0x000ef60000300a00 */
[----:B------:R-:W-:Y:S07]  /*2e9c0*/  @!UPT UIADD3 URZ, URZ, URZ, URZ ;  /* 0x0000003f3f3ff290 */ /* 0x000fee000fffe03f */
[----:B------:R-:W-:Y:S01]  /*2e9d0*/  STL.64 [R1+0x310], R8 ;  /* 0x0003100801007387 */ /* 0x000fe20000100a00 */
[----:B------:R-:W-:Y:S02]  /*2e9e0*/  IMAD.MOV.U32 R25, RZ, RZ, R10 ;  /* 0x000000ffff197224 */ /* 0x000fe400078e000a */
[----:B------:R-:W-:Y:S02]  /*2e9f0*/  IMAD.MOV.U32 R24, RZ, RZ, R11 ;  /* 0x000000ffff187224 */ /* 0x000fe400078e000b */
[----:B------:R-:W2:Y:S01]  /*2ea00*/  LDL.LU.64 R10, [R1+0x3d28] ;  /* 0x003d2800010a7983 */ /* 0x000ea20000300a00 */
[----:B------:R-:W-:Y:S02]  /*2ea10*/  IMAD.MOV.U32 R22, RZ, RZ, R29 ;  /* 0x000000ffff167224 */ /* 0x000fe400078e001d */
[----:B------:R-:W-:-:S07]  /*2ea20*/  IMAD.MOV.U32 R23, RZ, RZ, R28 ;  /* 0x000000ffff177224 */ /* 0x000fce00078e001c */
[C---:B--2---:R-:W-:Y:S01]  /*2ea30*/  HMMA.16816.F32.BF16 R20, R16.reuse, R10, R20 ;  /* 0x0000000a1014723c */ /* 0x044fe20000041814 */
[----:B------:R-:W-:Y:S02]  /*2ea40*/  IMAD.MOV.U32 R0, RZ, RZ, R10 ;  /* 0x000000ffff007224 */ /* 0x000fe400078e000a */
[----:B------:R-:W-:Y:S11]  /*2ea50*/  IMAD.MOV.U32 R3, RZ, RZ, R11 ;  /* 0x000000ffff037224 */ /* 0x000ff600078e000b */
[----:B------:R-:W-:Y:S09]  /*2ea60*/  @!UPT UIADD3 URZ, URZ, URZ, URZ ;  /* 0x0000003f3f3ff290 */ /* 0x000ff2000fffe03f */
[----:B------:R-:W-:Y:S01]  /*2ea70*/  STL.64 [R1+0x300], R20 ;  /* 0x0003001401007387 */ /* 0x000fe20000100a00 */
[----:B------:R0:W-:Y:S03]  /*2ea80*/  STL.64 [R1+0x308], R22 ;  /* 0x0003081601007387 */ /* 0x0001e60000100a00 */
[----:B0-----:R-:W2:Y:S01]  /*2ea90*/  LDL.LU.64 R22, [R1+0x3d20] ;  /* 0x003d200001167983 */ /* 0x001ea20000300a00 */
[----:B------:R-:W3:Y:S02]  /*2eaa0*/  LDL.LU.64 R10, [R1+0x3d18] ;  /* 0x003d1800010a7983 */ /* 0x000ee40000300a00 */
[----:B------:R-:W3:Y:S02]  /*2eab0*/  LDL.LU.64 R8, [R1+0x3d10] ;  /* 0x003d100001087983 */ /* 0x000ee40000300a00 */
[C---:B---3--:R-:W-:Y:S11]  /*2eac0*/  HMMA.16816.F32.BF16 R8, R16.reuse, R26, R8 ;  /* 0x0000001a1008723c */ /* 0x048ff60000041808 */
[----:B------:R-:W-:Y:S11]  /*2ead0*/  @!UPT UIADD3 URZ, URZ, URZ, URZ ;  /* 0x0000003f3f3ff290 */ /* 0x000ff6000fffe03f */
[----:B------:R-:W-:Y:S01]  /*2eae0*/  @!UPT UIADD3 URZ, URZ, URZ, URZ ;  /* 0x0000003f3f3ff290 */ /* 0x000fe2000fffe03f */
[----:B------:R-:W-:Y:S01]  /*2eaf0*/  STL.64 [R1+0x2f0], R8 ;  /* 0x0002f00801007387 */ /* 0x000fe20000100a00 */
[----:B------:R0:W-:Y:S03]  /*2eb00*/  STL.64 [R1+0x2f8], R10 ;  /* 0x0002f80a01007387 */ /* 0x0001e60000100a00 */
[----:B0-----:R-:W4:Y:S01]  /*2eb10*/  LDL.LU.64 R10, [R1+0x3d08] ;  /* 0x003d0800010a7983 */ /* 0x001f220000300a00 */
[----:B------:R-:W4:Y:S02]  /*2eb20*/  LDL.LU.64 R8, [R1+0x3d00] ;  /* 0x003d000001087983 */ /* 0x000f240000300a00 */
[----:B------:R0:W-:Y:S02]  /*2eb30*/  STL.64 [R1+0x3c98], R26 ;  /* 0x003c981a01007387 */ /* 0x0001e40000100a00 */
[----:B------:R-:W-:Y:S01]  /*2eb40*/  STL.64 [R1+0x3c90], R24 ;  /* 0x003c901801007387 */ /* 0x000fe20000100a00 */
[----:B0-----:R-:W3:Y:S01]  /*2eb50*/  LDL.64 R26, [R1+0x68] ;  /* 0x00006800011a7983 */ /* 0x001ee20000100a00 */
[C---:B----4-:R-:W-:Y:S11]  /*2eb60*/  HMMA.16816.F32.BF16 R8, R16.reuse, R14, R8 ;  /* 0x0000000e1008723c */ /* 0x050ff60000041808 */
[----:B------:R-:W-:Y:S11]  /*2eb70*/  @!UPT UIADD3 URZ, URZ, URZ, URZ ;  /* 0x0000003f3f3ff290 */ /* 0x000ff6000fffe03f */
[----:B------:R-:W-:Y:S01]  /*2eb80*/  @!UPT UIADD3 URZ, URZ, URZ, URZ ;  /* 0x0000003f3f3ff290 */ /* 0x000fe2000fffe03f */
[----:B------:R-:W-:Y:S01]  /*2eb90*/  STL.64 [R1+0x2e0], R8 ;  /* 0x0002e00801007387 */ /* 0x000fe20000100a00 */
[----:B------:R0:W-:Y:S03]  /*2eba0*/  STL.64 [R1+0x2e8], R10 ;  /* 0x0002e80a01007387 */ /* 0x0001e60000100a00 */
[----:B0-----:R-:W4:Y:S01]  /*2ebb0*/  LDL.LU.64 R10, [R1+0x3cf8] ;  /* 0x003cf800010a7983 */ /* 0x001f220000300a00 */
[----:B------:R-:W4:Y:S02]  /*2ebc0*/  LDL.LU.64 R8, [R1+0x3cf0] ;  /* 0x003cf00001087983 */ /* 0x000f240000300a00 */
[----:B------:R-:W-:Y:S02]  /*2ebd0*/  STL.64 [R1+0x3c88], R14 ;  /* 0x003c880e01007387 */ /* 0x000fe40000100a00 */
[----:B--2---:R-:W-:Y:S02]  /*2ebe0*/  IMAD.MOV.U32 R29, RZ, RZ, R22 ;  /* 0x000000ffff1d7224 */ /* 0x004fe400078e0016 */
[----:B------:R-:W-:Y:S01]  /*2ebf0*/  IMAD.MOV.U32 R28, RZ, RZ, R23 ;  /* 0x000000ffff1c7224 */ /* 0x000fe200078e0017 */
[----:B----4-:R-:W-:Y:S11]  /*2ec00*/  HMMA.16816.F32.BF16 R8, R16, R22, R8 ;  /* 0x000000161008723c */ /* 0x010ff60000041808 */
[----:B------:R-:W-:Y:S11]  /*2ec10*/  @!UPT UIADD3 URZ, URZ, URZ, URZ ;  /* 0x0000003f3f3ff290 */ /* 0x000ff6000fffe03f */
[----:B------:R-:W-:Y:S01]  /*2ec20*/  @!UPT UIADD3 URZ, URZ, URZ, URZ ;  /* 0x0000003f3f3ff290 */ /* 0x000fe2000fffe03f */
[----:B------:R-:W-:Y:S01]  /*2ec30*/  STL.64 [R1+0x2d0], R8 ;  /* 0x0002d00801007387 */ /* 0x000fe20000100a00 */
[----:B------:R0:W-:Y:S03]  /*2ec40*/  STL.64 [R1+0x2d8], R10 ;  /* 0x0002d80a01007387 */ /* 0x0001e60000100a00 */
[----:B0-----:R-:W2:Y:S01]  /*2ec50*/  LDL.LU.64 R10, [R1+0x3ce8] ;  /* 0x003ce800010a7983 */ /* 0x001ea20000300a00 */
[----:B------:R-:W2:Y:S02]  /*2ec60*/  LDL.LU.64 R8, [R1+0x3ce0] ;  /* 0x003ce00001087983 */ /* 0x000ea40000300a00 */
[----:B------:R-:W4:Y:S02]  /*2ec70*/  LDL.LU.64 R22, [R1+0x3cd8] ;  /* 0x003cd80001167983 */ /* 0x000f240000300a00 */
[----:B------:R-:W4:Y:S02]  /*2ec80*/  LDL.LU.64 R20, [R1+0x3cd0] ;  /* 0x003cd00001147983 */ /* 0x000f240000300a00 */
[----:B------:R-:W-:-:S02]  /*2ec90*/  IMAD.MOV.U32 R14, RZ, RZ, R4 ;  /* 0x000000ffff0e7224 */ /* 0x000fc400078e0004 */
[----:B---3--:R-:W-:Y:S01]  /*2eca0*/  IMAD.MOV.U32 R4, RZ, RZ, R26 ;  /* 0x000000ffff047224 */ /* 0x008fe200078e001a */
[C---:B----4-:R-:W-:Y:S08]  /*2ecb0*/  HMMA.16816.F32.BF16 R20, R16.reuse, R26, R20 ;  /* 0x0000001a1014723c */ /* 0x050ff00000041814 */
[----:B--2---:R-:W-:Y:S11]  /*2ecc0*/  HMMA.16816.F32.BF16 R8, R16, R6, R8 ;  /* 0x000000061008723c */ /* 0x004ff60000041808 */
[----:B------:R-:W-:Y:S04]  /*2ecd0*/  @!UPT UIADD3 URZ, URZ, URZ, URZ ;  /* 0x0000003f3f3ff290 */ /* 0x000fe8000fffe03f */
[----:B------:R-:W-:Y:S01]  /*2ece0*/  STL.64 [R1+0x2c0], R20 ;  /* 0x0002c01401007387 */ /* 0x000fe20000100a00 */
[----:B------:R0:W-:Y:S03]  /*2ecf0*/  STL.64 [R1+0x2c8], R22 ;  /* 0x0002c81601007387 */ /* 0x0001e60000100a00 */
[----:B0-----:R-:W2:Y:S01]  /*2ed00*/  LDL.LU.64 R22, [R1+0x3cc8] ;  /* 0x003cc80001167983 */ /* 0x001ea20000300a00 */
[----:B------:R-:W2:Y:S02]  /*2ed10*/  LDL.LU.64 R20, [R1+0x3cc0] ;  /* 0x003cc00001147983 */ /* 0x000ea40000300a00 */
[----:B------:R-:W-:Y:S02]  /*2ed20*/  STL.64 [R1+0x3c60], R6 ;  /* 0x003c600601007387 */ /* 0x000fe40000100a00 */
[----:B------:R0:W-:Y:S01]  /*2ed30*/  STL [R1+0x3ca0], R4 ;  /* 0x003ca00401007387 */ /* 0x0001e20000100800 */
[----:B------:R-:W-:Y:S01]  /*2ed40*/  STL.64 [R1+0x210], R8 ;  /* 0x0002100801007387 */ /* 0x000fe20000100a00 */
[----:B------:R-:W-:Y:S03]  /*2ed50*/  STL.64 [R1+0x218], R10 ;  /* 0x0002180a01007387 */ /* 0x000fe60000100a00 */
[----:B0-----:R-:W3:Y:S01]  /*2ed60*/  LDL.LU R4, [R1+0x1f0] ;  /* 0x0001f00001047983 */ /* 0x001ee20000300800 */
[----:B------:R-:W3:Y:S02]  /*2ed70*/  LDL.LU R5, [R1+0x1f4] ;  /* 0x0001f40001057983 */ /* 0x000ee40000300800 */
[----:B------:R-:W4:Y:S02]  /*2ed80*/  LDL.LU R6, [R1+0x1f8] ;  /* 0x0001f80001067983 */ /* 0x000f240000300800 */
[----:B------:R-:W4:Y:S02]  /*2ed90*/  LDL.LU R7, [R1+0x1fc] ;  /* 0x0001fc0001077983 */ /* 0x000f240000300800 */
[----:B----4-:R-:W-:Y:S01]  /*2eda0*/  STL.64 [R1+0x3cb0], R6 ;  /* 0x003cb00601007387 */ /* 0x010fe20000100a00 */
[----:B---3--:R0:W-:Y:S03]  /*2edb0*/  STL.64 [R1+0x3ca8], R4 ;  /* 0x003ca80401007387 */ /* 0x0081e60000100a00 */
[----:B0-----:R-:W2:Y:S01]  /*2edc0*/  LDL.LU R4, [R1+0x200] ;  /* 0x0002000001047983 */ /* 0x001ea20000300800 */
[----:B------:R-:W2:Y:S02]  /*2edd0*/  LDL.LU R5, [R1+0x204] ;  /* 0x0002040001057983 */ /* 0x000ea40000300800 */
[----:B------:R-:W2:Y:S02]  /*2ede0*/  LDL.LU R6, [R1+0x208] ;  /* 0x0002080001067983 */ /* 0x000ea40000300800 */
[----:B------:R-:W2:Y:S01]  /*2edf0*/  LDL.LU R7, [R1+0x20c] ;  /* 0x00020c0001077983 */ /* 0x000ea20000300800 */
[----:B------:R-:W3:Y:S01]  /*2ee00*/  LDL.LU R8, [R1+0xc0] ;  /* 0x0000c00001087983 */ /* 0x000ee20000300800 */
[----:B------:R-:W3:Y:S02]  /*2ee10*/  LDL.LU R9, [R1+0xc4] ;  /* 0x0000c40001097983 */ /* 0x000ee40000300800 */
[----:B------:R-:W4:Y:S02]  /*2ee20*/  LDL.LU R10, [R1+0xc8] ;  /* 0x0000c800010a7983 */ /* 0x000f240000300800 */
[----:B------:R-:W4:Y:S01]  /*2ee30*/  LDL.LU R11, [R1+0xcc] ;  /* 0x0000cc00010b7983 */ /* 0x000f220000300800 */
[----:B------:R-:W2:Y:S01]  /*2ee40*/  LDL.LU R24, [R1+0x1e0] ;  /* 0x0001e00001187983 */ /* 0x000ea20000300800 */
[----:B------:R-:W-:-:S02]  /*2ee50*/  IMAD.MOV.U32 R15, RZ, RZ, R2 ;  /* 0x000000ffff0f7224 */ /* 0x000fc400078e0002 */
[----:B------:R-:W2:Y:S02]  /*2ee60*/  LDL.LU R25, [R1+0x1e4] ;  /* 0x0001e40001197983 */ /* 0x000ea40000300800 */
[----:B------:R-:W-:Y:S01]  /*2ee70*/  IMAD.MOV.U32 R2, RZ, RZ, R27 ;  /* 0x000000ffff027224 */ /* 0x000fe200078e001b */
[----:B------:R-:W2:Y:S01]  /*2ee80*/  LDL.LU R26, [R1+0x1e8] ;  /* 0x0001e800011a7983 */ /* 0x000ea20000300800 */
[----:B------:R-:W2:Y:S02]  /*2ee90*/  LDL.LU R27, [R1+0x1ec] ;  /* 0x0001ec00011b7983 */ /* 0x000ea40000300800 */
[----:B------:R-:W-:Y:S02]  /*2eea0*/  IMAD.MOV.U32 R18, RZ, RZ, R29 ;  /* 0x000000ffff127224 */ /* 0x000fe400078e001d */
[----:B------:R-:W-:Y:S01]  /*2eeb0*/  IMAD.MOV.U32 R19, RZ, RZ, R28 ;  /* 0x000000ffff137224 */ /* 0x000fe200078e001c */
[----:B----4-:R0:W-:Y:S01]  /*2eec0*/  STL.64 [R1+0x3c10], R10 ;  /* 0x003c100a01007387 */ /* 0x0101e20000100a00 */
[----:B---3--:R-:W-:Y:S02]  /*2eed0*/  STL.64 [R1+0x3c08], R8 ;  /* 0x003c080801007387 */ /* 0x008fe40000100a00 */
[----:B0-----:R-:W-:-:S02]  /*2eee0*/  IMAD.MOV.U32 R10, RZ, RZ, R0 ;  /* 0x000000ffff0a7224 */ /* 0x001fc400078e0000 */
[----:B------:R-:W-:Y:S01]  /*2eef0*/  IMAD.MOV.U32 R11, RZ, RZ, R3 ;  /* 0x000000ffff0b7224 */ /* 0x000fe200078e0003 */
[----:B------:R-:W3:Y:S01]  /*2ef00*/  LDL.LU R0, [R1+0x3cbc] ;  /* 0x003cbc0001007983 */ /* 0x000ee20000300800 */
[----:B------:R-:W4:Y:S02]  /*2ef10*/  LDL.LU R3, [R1+0x3cb8] ;  /* 0x003cb80001037983 */ /* 0x000f240000300800 */
[----:B------:R0:W-:Y:S02]  /*2ef20*/  STL.64 [R1+0x3c80], R18 ;  /* 0x003c801201007387 */ /* 0x0001e40000100a00 */
[----:B0-----:R-:W-:Y:S02]  /*2ef30*/  IMAD.MOV.U32 R18, RZ, RZ, R13 ;  /* 0x000000ffff127224 */ /* 0x001fe400078e000d */
[----:B------:R-:W-:Y:S02]  /*2ef40*/  IMAD.MOV.U32 R19, RZ, RZ, R12 ;  /* 0x000000ffff137224 */ /* 0x000fe400078e000c */
[C---:B--2---:R-:W-:Y:S01]  /*2ef50*/  HMMA.16816.F32.BF16 R12, R20.reuse, R14, R4 ;  /* 0x0000000e140c723c */ /* 0x044fe20000041804 */
[----:B------:R-:W2:Y:S01]  /*2ef60*/  LDL.LU.64 R6, [R1+0x3cb0] ;  /* 0x003cb00001067983 */ /* 0x000ea20000300a00 */
[----:B------:R-:W2:Y:S11]  /*2ef70*/  LDL.LU.64 R4, [R1+0x3ca8] ;  /* 0x003ca80001047983 */ /* 0x000eb60000300a00 */
[----:B------:R-:W-:Y:S10]  /*2ef80*/  @!UPT UIADD3 URZ, URZ, URZ, URZ ;  /* 0x0000003f3f3ff290 */ /* 0x000ff4000fffe03f */
[----:B------:R0:W-:Y:S01]  /*2ef90*/  STL.64 [R1+0x200], R12 ;  /* 0x0002000c01007387 */ /* 0x0001e20000100a00 */
[----:B------:R-:W-:Y:S02]  /*2efa0*/  IMAD.MOV.U32 R28, RZ, RZ, R15 ;  /* 0x000000ffff1c7224 */ /* 0x000fe400078e000f */
[----:B------:R-:W-:Y:S01]  /*2efb0*/  IMAD.MOV.U32 R29, RZ, RZ, R14 ;  /* 0x000000ffff1d7224 */ /* 0x000fe200078e000e */
[----:B0-----:R-:W3:Y:S01]  /*2efc0*/  LDL.LU R12, [R1+0x1d0] ;  /* 0x0001d000010c7983 */ /* 0x001ee20000300800 */
[----:B------:R-:W3:Y:S02]  /*2efd0*/  LDL.LU R13, [R1+0x1d4] ;  /* 0x0001d400010d7983 */ /* 0x000ee40000300800 */
[----:B------:R-:W3:Y:S02]  /*2efe0*/  LDL.LU R14, [R1+0x1d8] ;  /* 0x0001d800010e7983 */ /* 0x000ee40000300800 */
[----:B------:R-:W-:Y:S01]  /*2eff0*/  STL [R1+0x3bf8], R28 ;  /* 0x003bf81c01007387 */ /* 0x000fe20000100800 */
[----:B------:R-:W-:Y:S01]  /*2f000*/  STL [R1+0x3b7c], R29 ;  /* 0x003b7c1d01007387 */ /* 0x000fe20000100800 */
[C---:B--2---:R-:W-:Y:S03]  /*2f010*/  HMMA.16816.F32.BF16 R16, R20.reuse, R18, R4 ;  /* 0x000000121410723c */ /* 0x044fe60000041804 */
[----:B------:R-:W2:Y:S05]  /*2f020*/  LDL.LU R4, [R1+0x3ca0] ;  /* 0x003ca00001047983 */ /* 0x000eaa0000300800 */
[----:B------:R-:W-:Y:S01]  /*2f030*/  HMMA.16816.F32.BF16 R24, R20, R10, R24 ;  /* 0x0000000a1418723c */ /* 0x000fe20000041818 */
[----:B------:R-:W-:-:S02]  /*2f040*/  IMAD.MOV.U32 R7, RZ, RZ, R2 ;  /* 0x000000ffff077224 */ /* 0x000fc400078e0002 */
[----:B----4-:R-:W-:Y:S11]  /*2f050*/  IMAD.MOV.U32 R15, RZ, RZ, R3 ;  /* 0x000000ffff0f7224 */ /* 0x010ff600078e0003 */
[----:B------:R-:W-:Y:S01]  /*2f060*/  @!UPT UIADD3 URZ, URZ, URZ, URZ ;  /* 0x0000003f3f3ff290 */ /* 0x000fe2000fffe03f */
[----:B------:R-:W-:Y:S01]  /*2f070*/  STL.64 [R1+0x1f0], R16 ;  /* 0x0001f01001007387 */ /* 0x000fe20000100a00 */
[----:B------:R-:W-:Y:S02]  /*2f080*/  STL [R1+0x1f8], R18 ;  /* 0x0001f81201007387 */ /* 0x000fe40000100800 */
[----:B------:R-:W-:Y:S02]  /*2f090*/  IMAD.MOV.U32 R3, RZ, RZ, R19 ;  /* 0x000000ffff037224 */ /* 0x000fe400078e0013 */
[----:B--2---:R-:W-:-:S05]  /*2f0a0*/  IMAD.MOV.U32 R6, RZ, RZ, R4 ;  /* 0x000000ffff067224 */ /* 0x004fca00078e0004 */
[----:B------:R0:W-:Y:S01]  /*2f0b0*/  STL.64 [R1+0x3c78], R6 ;  /* 0x003c780601007387 */ /* 0x0001e20000100a00 */
[----:B------:R-:W2:Y:S02]  /*2f0c0*/  LDL.LU R4, [R1+0x1b0] ;  /* 0x0001b00001047983 */ /* 0x000ea40000300800 */
[----:B------:R-:W2:Y:S01]  /*2f0d0*/  LDL.LU R5, [R1+0x1b4] ;  /* 0x0001b40001057983 */ /* 0x000ea20000300800 */
[----:B0-----:R-:W2:Y:S01]  /*2f0e0*/  LDL.LU R6, [R1+0x1b8] ;  /* 0x0001b80001067983 */ /* 0x001ea20000300800 */
[----:B------:R-:W2:Y:S02]  /*2f0f0*/  LDL.LU R7, [R1+0x1bc] ;  /* 0x0001bc0001077983 */ /* 0x000ea40000300800 */
[----:B------:R-:W4:Y:S02]  /*2f100*/  LDL.LU R16, [R1+0x1c0] ;  /* 0x0001c00001107983 */ /* 0x000f240000300800 */
[----:B------:R-:W4:Y:S01]  /*2f110*/  LDL.LU R17, [R1+0x1c4] ;  /* 0x0001c40001117983 */ /* 0x000f220000300800 */
[----:B------:R-:W4:Y:S01]  /*2f120*/  LDL.LU R18, [R1+0x1c8] ;  /* 0x0001c80001127983 */ /* 0x000f220000300800 */
[----:B------:R-:W4:Y:S02]  /*2f130*/  LDL.LU R19, [R1+0x1cc] ;  /* 0x0001cc0001137983 */ /* 0x000f240000300800 */
[----:B------:R-:W-:Y:S02]  /*2f140*/  STL [R1+0x3bfc], R3 ;  /* 0x003bfc0301007387 */ /* 0x000fe40000100800 */
[----:B------:R-:W-:Y:S01]  /*2f150*/  STL.64 [R1+0x1e0], R24 ;  /* 0x0001e01801007387 */ /* 0x000fe20000100a00 */
[----:B------:R0:W-:Y:S04]  /*2f160*/  STL.64 [R1+0x1e8], R26 ;  /* 0x0001e81a01007387 */ /* 0x0001e80000100a00 */
[----:B0-----:R-:W3:Y:S01]  /*2f170*/  LDL.LU.64 R26, [R1+0x3c98] ;  /* 0x003c9800011a7983 */ /* 0x001ee20000300a00 */
[----:B------:R-:W2:Y:S02]  /*2f180*/  LDL.LU.64 R24, [R1+0x3c90] ;  /* 0x003c900001187983 */ /* 0x000ea40000300a00 */
[----:B------:R0:W-:Y:S02]  /*2f190*/  STL.64 [R1+0x3c28], R10 ;  /* 0x003c280a01007387 */ /* 0x0001e40000100a00 */
[----:B0-----:R-:W2:Y:S04]  /*2f1a0*/  LDL.64 R10, [R1+0x18] ;  /* 0x00001800010a7983 */ /* 0x001ea80000100a00 */
[----:B--2---:R0:W-:Y:S04]  /*2f1b0*/  STL.64 [R1+0x3c40], R10 ;  /* 0x003c400a01007387 */ /* 0x0041e80000100a00 */
[----:B0-----:R-:W2:Y:S01]  /*2f1c0*/  LDL.64 R10, [R1+0x28] ;  /* 0x00002800010a7983 */ /* 0x001ea20000100a00 */
[C---:B---3--:R-:W-:Y:S03]  /*2f1d0*/  HMMA.16816.F32.BF16 R12, R20.reuse, R26, R12 ;  /* 0x0000001a140c723c */ /* 0x048fe6000004180c */
[----:B--2---:R0:W-:Y:S01]  /*2f1e0*/  STL.64 [R1+0x3c58], R10 ;  /* 0x003c580a01007387 */ /* 0x0041e20000100a00 */
[----:B------:R-:W2:Y:S02]  /*2f1f0*/  LDL.LU R8, [R1+0x100] ;  /* 0x0001000001087983 */ /* 0x000ea40000300800 */
[----:B------:R-:W2:Y:S01]  /*2f200*/  LDL.LU R9, [R1+0x104] ;  /* 0x0001040001097983 */ /* 0x000ea20000300800 */
[----:B0-----:R-:W3:Y:S01]  /*2f210*/  LDL.LU R10, [R1+0x108] ;  /* 0x00010800010a7983 */ /* 0x001ee20000300800 */
[----:B------:R-:W3:Y:S03]  /*2f220*/  LDL.LU R11, [R1+0x10c] ;  /* 0x00010c00010b7983 */ /* 0x000ee60000300800 */
[----:B---3--:R-:W-:Y:S01]  /*2f230*/  STL.64 [R1+0x3c70], R10 ;  /* 0x003c700a01007387 */ /* 0x008fe20000100a00 */
[----:B--2---:R0:W-:Y:S03]  /*2f240*/  STL.64 [R1+0x3c68], R8 ;  /* 0x003c680801007387 */ /* 0x0041e60000100a00 */
[----:B0-----:R-:W2:Y:S01]  /*2f250*/  LDL.LU R8, [R1+0x1a0] ;  /* 0x0001a00001087983 */ /* 0x001ea20000300800 */
[----:B------:R-:W2:Y:S02]  /*2f260*/  LDL.LU R9, [R1+0x1a4] ;  /* 0x0001a40001097983 */ /* 0x000ea40000300800 */
[----:B------:R-:W2:Y:S02]  /*2f270*/  LDL.LU R10, [R1+0x1a8] ;  /* 0x0001a800010a7983 */ /* 0x000ea40000300800 */
[----:B------:R-:W2:Y:S03]  /*2f280*/  LDL.LU R11, [R1+0x1ac] ;  /* 0x0001ac00010b7983 */ /* 0x000ea60000300800 */
[----:B------:R-:W-:Y:S01]  /*2f290*/  STL.64 [R1+0x1d0], R12 ;  /* 0x0001d00c01007387 */ /* 0x000fe20000100a00 */
[----:B------:R0:W-:Y:S03]  /*2f2a0*/  STL.64 [R1+0x1d8], R14 ;  /* 0x0001d80e01007387 */ /* 0x0001e60000100a00 */
[----:B0-----:R-:W4:Y:S01]  /*2f2b0*/  LDL.LU.64 R14, [R1+0x3c88] ;  /* 0x003c8800010e7983 */ /* 0x001f220000300a00 */
[----:B------:R-:W-:Y:S02]  /*2f2c0*/  STL.64 [R1+0x3c20], R26 ;  /* 0x003c201a01007387 */ /* 0x000fe40000100a00 */
[----:B------:R0:W-:Y:S02]  /*2f2d0*/  STL.64 [R1+0x3c18], R24 ;  /* 0x003c181801007387 */ /* 0x0001e40000100a00 */
[----:B0-----:R-:W3:Y:S01]  /*2f2e0*/  LDL.LU R24, [R1+0xd0] ;  /* 0x0000d00001187983 */ /* 0x001ee20000300800 */
[----:B------:R-:W3:Y:S02]  /*2f2f0*/  LDL.LU R25, [R1+0xd4] ;  /* 0x0000d40001197983 */ /* 0x000ee40000300800 */
[----:B------:R-:W2:Y:S02]  /*2f300*/  LDL.LU R26, [R1+0xd8] ;  /* 0x0000d800011a7983 */ /* 0x000ea40000300800 */
[----:B------:R-:W2:Y:S01]  /*2f310*/  LDL.LU R27, [R1+0xdc] ;  /* 0x0000dc00011b7983 */ /* 0x000ea20000300800 */
[C---:B----4-:R-:W-:Y:S01]  /*2f320*/  HMMA.16816.F32.BF16 R16, R20.reuse, R14, R16 ;  /* 0x0000000e1410723c */ /* 0x050fe20000041810 */
[----:B--2---:R-:W-:Y:S01]  /*2f330*/  STL.64 [R1+0x3c38], R26 ;  /* 0x003c381a01007387 */ /* 0x004fe20000100a00 */
[----:B---3--:R0:W-:Y:S03]  /*2f340*/  STL.64 [R1+0x3c30], R24 ;  /* 0x003c301801007387 */ /* 0x0081e60000100a00 */
[----:B0-----:R-:W2:Y:S01]  /*2f350*/  LDL.LU R24, [R1+0xe0] ;  /* 0x0000e00001187983 */ /* 0x001ea20000300800 */
[----:B------:R-:W2:Y:S02]  /*2f360*/  LDL.LU R25, [R1+0xe4] ;  /* 0x0000e40001197983 */ /* 0x000ea40000300800 */
[----:B------:R-:W2:Y:S02]  /*2f370*/  LDL.LU R26, [R1+0xe8] ;  /* 0x0000e800011a7983 */ /* 0x000ea40000300800 */
[----:B------:R-:W2:Y:S11]  /*2f380*/  LDL.LU R27, [R1+0xec] ;  /* 0x0000ec00011b7983 */ /* 0x000eb60000300800 */
[----:B------:R-:W-:Y:S02]  /*2f390*/  @!UPT UIADD3 URZ, URZ, URZ, URZ ;  /* 0x0000003f3f3ff290 */ /* 0x000fe4000fffe03f */
[----:B------:R-:W-:Y:S01]  /*2f3a0*/  STL.64 [R1+0x1c0], R16 ;  /* 0x0001c01001007387 */ /* 0x000fe20000100a00 */
[----:B------:R0:W-:Y:S03]  /*2f3b0*/  STL.64 [R1+0x1c8], R18 ;  /* 0x0001c81201007387 */ /* 0x0001e60000100a00 */
[----:B0-----:R-:W3:Y:S02]  /*2f3c0*/  LDL.LU.64 R18, [R1+0x3c80] ;  /* 0x003c800001127983 */ /* 0x001ee40000300a00 */
[C---:B---3--:R-:W-:Y:S11]  /*2f3d0*/  HMMA.16816.F32.BF16 R4, R20.reuse, R18, R4 ;  /* 0x000000121404723c */ /* 0x048ff60000041804 */
[----:B------:R-:W-:Y:S11]  /*2f3e0*/  @!UPT UIADD3 URZ, URZ, URZ, URZ ;  /* 0x0000003f3f3ff290 */ /* 0x000ff6000fffe03f */
[----:B------:R-:W-:Y:S01]  /*2f3f0*/  @!UPT UIADD3 URZ, URZ, URZ, URZ ;  /* 0x0000003f3f3ff290 */ /* 0x000fe2000fffe03f */
[----:B------:R-:W-:Y:S01]  /*2f400*/  STL.64 [R1+0x1b0], R4 ;  /* 0x0001b00401007387 */ /* 0x000fe20000100a00 */
[----:B------:R0:W-:Y:S03]  /*2f410*/  STL.64 [R1+0x1b8], R6 ;  /* 0x0001b80601007387 */ /* 0x0001e60000100a00 */
[----:B0-----:R-:W3:Y:S01]  /*2f420*/  LDL.LU.64 R6, [R1+0x3c78] ;  /* 0x003c780001067983 */ /* 0x001ee20000300a00 */
[----:B------:R0:W-:Y:S02]  /*2f430*/  STL.64 [R1+0x3c00], R18 ;  /* 0x003c001201007387 */ /* 0x0001e40000100a00 */
[----:B------:R-:W4:Y:S02]  /*2f440*/  LDL.LU R16, [R1+0x190] ;  /* 0x0001900001107983 */ /* 0x000f240000300800 */
[----:B------:R-:W4:Y:S01]  /*2f450*/  LDL.LU R17, [R1+0x194] ;  /* 0x0001940001117983 */ /* 0x000f220000300800 */
[----:B0-----:R-:W4:Y:S01]  /*2f460*/  LDL.LU R18, [R1+0x198] ;  /* 0x0001980001127983 */ /* 0x001f220000300800 */
[----:B------:R-:W4:Y:S01]  /*2f470*/  LDL.LU R19, [R1+0x19c] ;  /* 0x00019c0001137983 */ /* 0x000f220000300800 */
[C---:B---3--:R-:W-:Y:S02]  /*2f480*/  HMMA.16816.F32.BF16 R4, R20.reuse, R6, R8 ;  /* 0x000000061404723c */ /* 0x048fe40000041808 */
[----:B------:R-:W3:Y:S01]  /*2f490*/  LDL.LU.64 R10, [R1+0x3c70] ;  /* 0x003c7000010a7983 */ /* 0x000ee20000300a00 */
[----:B------:R-:W3:Y:S11]  /*2f4a0*/  LDL.LU.64 R8, [R1+0x3c68] ;  /* 0x003c680001087983 */ /* 0x000ef60000300a00 */
[----:B------:R-:W-:Y:S09]  /*2f4b0*/  @!UPT UIADD3 URZ, URZ, URZ, URZ ;  /* 0x0000003f3f3ff290 */ /* 0x000ff2000fffe03f */
[----:B------:R-:W-:Y:S01]  /*2f4c0*/  STL.64 [R1+0x1a0], R4 ;  /* 0x0001a00401007387 */ /* 0x000fe20000100a00 */
[----:B------:R0:W-:Y:S03]  /*2f4d0*/  STL.64 [R1+0x1a8], R6 ;  /* 0x0001a80601007387 */ /* 0x0001e60000100a00 */
[----:B0-----:R-:W3:Y:S02]  /*2f4e0*/  LDL.LU.64 R6, [R1+0x3c60] ;  /* 0x003c600001067983 */ /* 0x001ee40000300a00 */
[----:B---3--:R-:W-:Y:S02]  /*2f4f0*/  HMMA.16816.F32.BF16 R20, R20, R6, R8 ;  /* 0x000000061414723c */ /* 0x008fe40000041808 */
[----:B------:R-:W3:Y:S01]  /*2f500*/  LDL.LU.64 R10, [R1+0x3c58] ;  /* 0x003c5800010a7983 */ /* 0x000ee20000300a00 */
[----:B------:R-:W-:Y:S02]  /*2f510*/  IMAD.MOV.U32 R3, RZ, RZ, R6 ;  /* 0x000000ffff037224 */ /* 0x000fe400078e0006 */
[----:B------:R-:W-:Y:S11]  /*2f520*/  IMAD.MOV.U32 R28, RZ, RZ, R7 ;  /* 0x000000ffff1c7224 */ /* 0x000ff600078e0007 */
[----:B------:R-:W-:Y:S07]  /*2f530*/  @!UPT UIADD3 URZ, URZ, URZ, URZ ;  /* 0x0000003f3f3ff290 */ /* 0x000fee000fffe03f */
[----:B------:R0:W-:Y:S01]  /*2f540*/  STL.64 [R1+0x100], R20 ;  /* 0x0001001401007387 */ /* 0x0001e20000100a00 */
[----:B------:R1:W-:Y:S02]  /*2f550*/  STL.64 [R1+0x108], R22 ;  /* 0x0001081601007387 */ /* 0x0003e40000100a00 */
[----:B------:R-:W3:Y:S02]  /*2f560*/  LDL.LU.64 R6, [R1+0x3c50] ;  /* 0x003c500001067983 */ /* 0x000ee40000300a00 */
[----:B------:R-:W3:Y:S01]  /*2f570*/  LDL.LU.64 R4, [R1+0x3c48] ;  /* 0x003c480001047983 */ /* 0x000ee20000300a00 */
[----:B0-----:R-:W3:Y:S01]  /*2f580*/  LDL.LU R20, [R1+0xf0] ;  /* 0x0000f00001147983 */ /* 0x001ee20000300800 */
[----:B------:R-:W3:Y:S02]  /*2f590*/  LDL.LU R21, [R1+0xf4] ;  /* 0x0000f40001157983 */ /* 0x000ee40000300800 */
[----:B-1----:R-:W3:Y:S02]  /*2f5a0*/  LDL.LU R22, [R1+0xf8] ;  /* 0x0000f80001167983 */ /* 0x002ee40000300800 */
[----:B------:R-:W3:Y:S02]  /*2f5b0*/  LDL.LU R23, [R1+0xfc] ;  /* 0x0000fc0001177983 */ /* 0x000ee40000300800 */
[C---:B---3--:R-:W-:Y:S11]  /*2f5c0*/  HMMA.16816.F32.BF16 R20, R4.reuse, R10, R20 ;  /* 0x0000000a0414723c */ /* 0x048ff60000041814 */
[----:B------:R-:W-:Y:S11]  /*2f5d0*/  @!UPT UIADD3 URZ, URZ, URZ, URZ ;  /* 0x0000003f3f3ff290 */ /* 0x000ff6000fffe03f */
[----:B------:R-:W-:Y:S01]  /*2f5e0*/  @!UPT UIADD3 URZ, URZ, URZ, URZ ;  /* 0x0000003f3f3ff290 */ /* 0x000fe2000fffe03f */
[----:B------:R0:W-:Y:S01]  /*2f5f0*/  STL.64 [R1+0xf0], R20 ;  /* 0x0000f01401007387 */ /* 0x0001e20000100a00 */
[----:B------:R1:W-:Y:S02]  /*2f600*/  STL.64 [R1+0xf8], R22 ;  /* 0x0000f81601007387 */ /* 0x0003e40000100a00 */
[----:B0-----:R-:W-:Y:S02]  /*2f610*/  IMAD.MOV.U32 R21, RZ, RZ, R10 ;  /* 0x000000ffff157224 */ /* 0x001fe400078e000a */
[----:B------:R-:W-:Y:S02]  /*2f620*/  IMAD.MOV.U32 R20, RZ, RZ, R11 ;  /* 0x000000ffff147224 */ /* 0x000fe400078e000b */
[----:B------:R-:W2:Y:S02]  /*2f630*/  LDL.LU.64 R10, [R1+0x3c40] ;  /* 0x003c4000010a7983 */ /* 0x000ea40000300a00 */
[----:B--2---:R-:W-:Y:S01]  /*2f640*/  HMMA.16816.F32.BF16 R24, R4, R10, R24 ;  /* 0x0000000a0418723c */ /* 0x004fe20000041818 */
[----:B-1----:R-:W-:-:S02]  /*2f650*/  IMAD.MOV.U32 R23, RZ, RZ, R10 ;  /* 0x000000ffff177224 */ /* 0x002fc400078e000a */
        /* <DEDUP_REMOVED lines=8> */
[----:B------:R-:W2:Y:S01]  /*2f6e0*/  LDL.LU.64 R26, [R1+0x3c20] ;  /* 0x003c2000011a7983 */ /* 0x000ea20000300a00 */
[----:B------:R-:W3:Y:S11]  /*2f6f0*/  LDL.LU.64 R24, [R1+0x3c18] ;  /* 0x003c180001187983 */ /* 0x000ef60000300a00 */
[----:B------:R-:W-:Y:S10]  /*2f700*/  @!UPT UIADD3 URZ, URZ, URZ, URZ ;  /* 0x0000003f3f3ff290 */ /* 0x000ff4000fffe03f */
[----:B------:R-:W-:Y:S01]  /*2f710*/  STL.64 [R1+0xd0], R8 ;  /* 0x0000d00801007387 */ /* 0x000fe20000100a00 */
[----:B------:R0:W-:Y:S03]  /*2f720*/  STL.64 [R1+0xd8], R10 ;  /* 0x0000d80a01007387 */ /* 0x0001e60000100a00 */
[----:B0-----:R-:W3:Y:S01]  /*2f730*/  LDL.LU.64 R10, [R1+0x3c10] ;  /* 0x003c1000010a7983 */ /* 0x001ee20000300a00 */
[----:B------:R-:W3:Y:S01]  /*2f740*/  LDL.LU.64 R8, [R1+0x3c08] ;  /* 0x003c080001087983 */ /* 0x000ee20000300a00 */
[C---:B----4-:R-:W-:Y:S01]  /*2f750*/  HMMA.16816.F32.BF16 R16, R4.reuse, R14, R16 ;  /* 0x0000000e0410723c */ /* 0x050fe20000041810 */
[----:B------:R-:W-:Y:S02]  /*2f760*/  IMAD.MOV.U32 R29, RZ, RZ, R14 ;  /* 0x000000ffff1d7224 */ /* 0x000fe400078e000e */
[----:B------:R-:W-:Y:S02]  /*2f770*/  IMAD.MOV.U32 R2, RZ, RZ, R15 ;  /* 0x000000ffff027224 */ /* 0x000fe400078e000f */
[----:B------:R-:W-:Y:S04]  /*2f780*/  LDSM.16.MT88.4 R12, [R0+0x4200] ;  /* 0x00420000000c783b */ /* 0x000fe80000004200 */
[----:B--2---:R0:W-:Y:S01]  /*2f790*/  STL.64 [R1+0x3b98], R26 ;  /* 0x003b981a01007387 */ /* 0x0041e20000100a00 */
[----:B---3--:R-:W-:Y:S01]  /*2f7a0*/  STL.64 [R1+0x3b90], R24 ;  /* 0x003b901801007387 */ /* 0x008fe20000100a00 */
[C---:B------:R-:W-:Y:S11]  /*2f7b0*/  HMMA.16816.F32.BF16 R8, R4.reuse, R26, R8 ;  /* 0x0000001a0408723c */ /* 0x040ff60000041808 */
[----:B------:R-:W-:Y:S11]  /*2f7c0*/  @!UPT UIADD3 URZ, URZ, URZ, URZ ;  /* 0x0000003f3f3ff290 */ /* 0x000ff6000fffe03f */
[----:B------:R-:W-:Y:S01]  /*2f7d0*/  @!UPT UIADD3 URZ, URZ, URZ, URZ ;  /* 0x0000003f3f3ff290 */ /* 0x000fe2000fffe03f */
[----:B------:R-:W-:Y:S01]  /*2f7e0*/  STL.64 [R1+0xc0], R8 ;  /* 0x0000c00801007387 */ /* 0x000fe20000100a00 */
[----:B------:R-:W-:Y:S02]  /*2f7f0*/  STL.64 [R1+0xc8], R10 ;  /* 0x0000c80a01007387 */ /* 0x000fe40000100a00 */
[----:B------:R-:W1:Y:S04]  /*2f800*/  LDSM.16.MT88.4 R8, [R0+0x4180] ;  /* 0x004180000008783b */ /* 0x000e680000004200 */
[----:B0-----:R-:W2:Y:S01]  /*2f810*/  LDL.64 R26, [R1+0x68] ;  /* 0x00006800011a7983 */ /* 0x001ea20000100a00 */
[----:B-1----:R-:W-:Y:S01]  /*2f820*/  STL.64 [R1+0x3be8], R10 ;  /* 0x003be80a01007387 */ /* 0x002fe20000100a00 */
[----:B------:R0:W-:Y:S03]  /*2f830*/  STL.64 [R1+0x3be0], R8 ;  /* 0x003be00801007387 */ /* 0x0001e60000100a00 */
[----:B0-----:R-:W2:Y:S01]  /*2f840*/  LDL.LU R8, [R1+0x3d0] ;  /* 0x0003d00001087983 */ /* 0x001ea20000300800 */
[----:B------:R-:W2:Y:S02]  /*2f850*/  LDL.LU R9, [R1+0x3d4] ;  /* 0x0003d40001097983 */ /* 0x000ea40000300800 */
[----:B------:R-:W2:Y:S02]  /*2f860*/  LDL.LU R10, [R1+0x3d8] ;  /* 0x0003d800010a7983 */ /* 0x000ea40000300800 */
[----:B------:R-:W2:Y:S01]  /*2f870*/  LDL.LU R11, [R1+0x3dc] ;  /* 0x0003dc00010b7983 */ /* 0x000ea20000300800 */
[----:B------:R-:W-:Y:S01]  /*2f880*/  STL.64 [R1+0x190], R16 ;  /* 0x0001901001007387 */ /* 0x000fe20000100a00 */
[----:B------:R0:W-:Y:S03]  /*2f890*/  STL.64 [R1+0x198], R18 ;  /* 0x0001981201007387 */ /* 0x0001e60000100a00 */
[----:B0-----:R-:W3:Y:S01]  /*2f8a0*/  LDL.LU.64 R18, [R1+0x3c00] ;  /* 0x003c000001127983 */ /* 0x001ee20000300a00 */
[----:B------:R-:W-:Y:S02]  /*2f8b0*/  STL.64 [R1+0x3b48], R14 ;  /* 0x003b480e01007387 */ /* 0x000fe40000100a00 */
[----:B------:R0:W-:Y:S02]  /*2f8c0*/  STL.64 [R1+0x3b40], R12 ;  /* 0x003b400c01007387 */ /* 0x0001e40000100a00 */
[----:B0-----:R-:W3:Y:S01]  /*2f8d0*/  LDL.LU R12, [R1+0x2b0] ;  /* 0x0002b000010c7983 */ /* 0x001ee20000300800 */
[----:B------:R-:W3:Y:S02]  /*2f8e0*/  LDL.LU R13, [R1+0x2b4] ;  /* 0x0002b400010d7983 */ /* 0x000ee40000300800 */
[----:B------:R-:W3:Y:S02]  /*2f8f0*/  LDL.LU R14, [R1+0x2b8] ;  /* 0x0002b800010e7983 */ /* 0x000ee40000300800 */
[----:B------:R-:W3:Y:S02]  /*2f900*/  LDL.LU R15, [R1+0x2bc] ;  /* 0x0002bc00010f7983 */ /* 0x000ee40000300800 */
[C---:B---3--:R-:W-:Y:S01]  /*2f910*/  HMMA.16816.F32.BF16 R12, R4.reuse, R18, R12 ;  /* 0x00000012040c723c */ /* 0x048fe2000004180c */
[----:B------:R-:W0:Y:S04]  /*2f920*/  LDSM.16.MT88.4 R16, [R0+0x4280] ;  /* 0x004280000010783b */ /* 0x000e280000004200 */
[----:B0-----:R-:W-:Y:S11]  /*2f930*/  STL.64 [R1+0x3ad8], R18 ;  /* 0x003ad81201007387 */ /* 0x001ff60000100a00 */
[----:B------:R-:W-:Y:S07]  /*2f940*/  @!UPT UIADD3 URZ, URZ, URZ, URZ ;  /* 0x0000003f3f3ff290 */ /* 0x000fee000fffe03f */
[----:B------:R-:W-:Y:S02]  /*2f950*/  STL.64 [R1+0x2b0], R12 ;  /* 0x0002b00c01007387 */ /* 0x000fe40000100a00 */
[----:B------:R2:W-:Y:S02]  /*2f960*/  STL.64 [R1+0x2b8], R14 ;  /* 0x0002b80e01007387 */ /* 0x0005e40000100a00 */
[----:B--2---:R-:W-:Y:S01]  /*2f970*/  HMMA.16816.F32.BF16 R12, R4, R26, R8 ;  /* 0x0000001a040c723c */ /* 0x004fe20000041808 */
[----:B------:R0:W-:Y:S11]  /*2f980*/  STL.64 [R1+0x3ad0], R16 ;  /* 0x003ad01001007387 */ /* 0x0001f60000100a00 */
[----:B------:R-:W-:Y:S11]  /*2f990*/  @!UPT UIADD3 URZ, URZ, URZ, URZ ;  /* 0x0000003f3f3ff290 */ /* 0x000ff6000fffe03f */
[----:B------:R-:W-:Y:S01]  /*2f9a0*/  STL.64 [R1+0x4b0], R12 ;  /* 0x0004b00c01007387 */ /* 0x000fe20000100a00 */
[----:B------:R-:W-:Y:S02]  /*2f9b0*/  STL.64 [R1+0x4b8], R14 ;  /* 0x0004b80e01007387 */ /* 0x000fe40000100a00 */
[----:B0-----:R-:W2:Y:S02]  /*2f9c0*/  LDL.LU R16, [R1+0x3f0] ;  /* 0x0003f00001107983 */ /* 0x001ea40000300800 */
[----:B------:R-:W2:Y:S01]  /*2f9d0*/  LDL.LU R17, [R1+0x3f4] ;  /* 0x0003f40001117983 */ /* 0x000ea20000300800 */
[----:B------:R-:W3:Y:S01]  /*2f9e0*/  LDL.LU R18, [R1+0x3f8] ;  /* 0x0003f80001127983 */ /* 0x000ee20000300800 */
[----:B------:R-:W3:Y:S02]  /*2f9f0*/  LDL.LU R19, [R1+0x3fc] ;  /* 0x0003fc0001137983 */ /* 0x000ee40000300800 */
[----:B------:R-:W-:Y:S02]  /*2fa00*/  IMAD.MOV.U32 R9, RZ, RZ, R26 ;  /* 0x000000ffff097224 */ /* 0x000fe400078e001a */
[----:B------:R-:W-:Y:S01]  /*2fa10*/  IMAD.MOV.U32 R8, RZ, RZ, R27 ;  /* 0x000000ffff087224 */ /* 0x000fe200078e001b */
[----:B---3--:R-:W-:Y:S01]  /*2fa20*/  STL.64 [R1+0x3b70], R18 ;  /* 0x003b701201007387 */ /* 0x008fe20000100a00 */
[----:B--2---:R0:W-:Y:S03]  /*2fa30*/  STL.64 [R1+0x3b68], R16 ;  /* 0x003b681001007387 */ /* 0x0041e60000100a00 */
[----:B0-----:R-:W2:Y:S01]  /*2fa40*/  LDL.LU R16, [R1+0x400] ;  /* 0x0004000001107983 */ /* 0x001ea20000300800 */
[----:B------:R-:W2:Y:S02]  /*2fa50*/  LDL.LU R17, [R1+0x404] ;  /* 0x0004040001117983 */ /* 0x000ea40000300800 */
[----:B------:R-:W3:Y:S02]  /*2fa60*/  LDL.LU R18, [R1+0x408] ;  /* 0x0004080001127983 */ /* 0x000ee40000300800 */
[----:B------:R-:W3:Y:S01]  /*2fa70*/  LDL.LU R19, [R1+0x40c] ;  /* 0x00040c0001137983 */ /* 0x000ee20000300800 */
[----:B------:R-:W4:Y:S04]  /*2fa80*/  LDL.64 R26, [R1+0x8] ;  /* 0x00000800011a7983 */ /* 0x000f280000100a00 */
[----:B----4-:R0:W-:Y:S02]  /*2fa90*/  STL.64 [R1+0x3bb0], R26 ;  /* 0x003bb01a01007387 */ /* 0x0101e40000100a00 */
[----:B0-----:R-:W-:-:S02]  /*2faa0*/  IMAD.MOV.U32 R26, RZ, RZ, R23 ;  /* 0x000000ffff1a7224 */ /* 0x001fc400078e0017 */
[----:B------:R-:W-:-:S05]  /*2fab0*/  IMAD.MOV.U32 R27, RZ, RZ, R22 ;  /* 0x000000ffff1b7224 */ /* 0x000fca00078e0016 */
[----:B------:R-:W-:Y:S01]  /*2fac0*/  STL.64 [R1+0x3bc8], R26 ;  /* 0x003bc81a01007387 */ /* 0x000fe20000100a00 */
[----:B---3--:R-:W-:Y:S02]  /*2fad0*/  STL.64 [R1+0x3b88], R18 ;  /* 0x003b881201007387 */ /* 0x008fe40000100a00 */
[----:B--2---:R0:W-:Y:S02]  /*2fae0*/  STL.64 [R1+0x3b80], R16 ;  /* 0x003b801001007387 */ /* 0x0041e40000100a00 */
        /* <DEDUP_REMOVED lines=8> */
[----:B------:R-:W0:Y:S04]  /*2fb70*/  LDSM.16.MT88.4 R20, [R0+0x4300] ;  /* 0x004300000014783b */ /* 0x000e280000004200 */
[----:B------:R1:W-:Y:S01]  /*2fb80*/  STL.64 [R1+0x3bf0], R26 ;  /* 0x003bf01a01007387 */ /* 0x0003e20000100a00 */
[----:B------:R-:W4:Y:S02]  /*2fb90*/  LDL.LU R3, [R1+0x3bfc] ;  /* 0x003bfc0001037983 */ /* 0x000f240000300800 */
[----:B------:R-:W4:Y:S02]  /*2fba0*/  LDL.LU R28, [R1+0x3bf8] ;  /* 0x003bf800011c7983 */ /* 0x000f240000300800 */
[----:B------:R-:W4:Y:S01]  /*2fbb0*/  LDL.LU R24, [R1+0x3c0] ;  /* 0x0003c00001187983 */ /* 0x000f220000300800 */
[----:B------:R-:W4:Y:S04]  /*2fbc0*/  LDL.LU R25, [R1+0x3c4] ;  /* 0x0003c40001197983 */ /* 0x000f280000300800 */
[----:B-1----:R-:W4:Y:S01]  /*2fbd0*/  LDL.LU R26, [R1+0x3c8] ;  /* 0x0003c800011a7983 */ /* 0x002f220000300800 */
[----:B------:R-:W4:Y:S03]  /*2fbe0*/  LDL.LU R27, [R1+0x3cc] ;  /* 0x0003cc00011b7983 */ /* 0x000f260000300800 */
[----:B---3--:R-:W-:Y:S01]  /*2fbf0*/  STL.64 [R1+0x3ba8], R18 ;  /* 0x003ba81201007387 */ /* 0x008fe20000100a00 */
[----:B--2---:R1:W-:Y:S03]  /*2fc00*/  STL.64 [R1+0x3ba0], R16 ;  /* 0x003ba01001007387 */ /* 0x0043e60000100a00 */
[----:B-1----:R-:W2:Y:S01]  /*2fc10*/  LDL.LU R16, [R1+0x420] ;  /* 0x0004200001107983 */ /* 0x002ea20000300800 */
[----:B------:R-:W2:Y:S02]  /*2fc20*/  LDL.LU R17, [R1+0x424] ;  /* 0x0004240001117983 */ /* 0x000ea40000300800 */
[----:B------:R-:W3:Y:S02]  /*2fc30*/  LDL.LU R18, [R1+0x428] ;  /* 0x0004280001127983 */ /* 0x000ee40000300800 */
[----:B------:R-:W3:Y:S02]  /*2fc40*/  LDL.LU R19, [R1+0x42c] ;  /* 0x00042c0001137983 */ /* 0x000ee40000300800 */
[----:B---3--:R-:W-:Y:S01]  /*2fc50*/  STL.64 [R1+0x3bc0], R18 ;  /* 0x003bc01201007387 */ /* 0x008fe20000100a00 */
[----:B--2---:R1:W-:Y:S03]  /*2fc60*/  STL.64 [R1+0x3bb8], R16 ;  /* 0x003bb81001007387 */ /* 0x0043e60000100a00 */
[----:B-1----:R-:W2:Y:S01]  /*2fc70*/  LDL.LU R16, [R1+0x430] ;  /* 0x0004300001107983 */ /* 0x002ea20000300800 */
[----:B------:R-:W2:Y:S02]  /*2fc80*/  LDL.LU R17, [R1+0x434] ;  /* 0x0004340001117983 */ /* 0x000ea40000300800 */
[----:B------:R-:W3:Y:S02]  /*2fc90*/  LDL.LU R18, [R1+0x438] ;  /* 0x0004380001127983 */ /* 0x000ee40000300800 */
[----:B------:R-:W3:Y:S01]  /*2fca0*/  LDL.LU R19, [R1+0x43c] ;  /* 0x00043c0001137983 */ /* 0x000ee20000300800 */
[----:B----4-:R-:W-:Y:S01]  /*2fcb0*/  HMMA.16816.F32.BF16 R4, R4, R10, R24 ;  /* 0x0000000a0404723c */ /* 0x010fe20000041818 */
[----:B---3--:R-:W-:Y:S01]  /*2fcc0*/  STL.64 [R1+0x3bd8], R18 ;  /* 0x003bd81201007387 */ /* 0x008fe20000100a00 */
[----:B--2---:R1:W-:Y:S03]  /*2fcd0*/  STL.64 [R1+0x3bd0], R16 ;  /* 0x003bd01001007387 */ /* 0x0043e60000100a00 */
[----:B-1----:R-:W2:Y:S01]  /*2fce0*/  LDL.LU R16, [R1+0x440] ;  /* 0x0004400001107983 */ /* 0x002ea20000300800 */
[----:B------:R-:W2:Y:S02]  /*2fcf0*/  LDL.LU R17, [R1+0x444] ;  /* 0x0004440001117983 */ /* 0x000ea40000300800 */
[----:B------:R-:W2:Y:S02]  /*2fd00*/  LDL.LU R18, [R1+0x448] ;  /* 0x0004480001127983 */ /* 0x000ea40000300800 */
[----:B------:R-:W2:Y:S01]  /*2fd10*/  LDL.LU R19, [R1+0x44c] ;  /* 0x00044c0001137983 */ /* 0x000ea20000300800 */
[----:B------:R-:W3:Y:S01]  /*2fd20*/  LDL.LU R12, [R1+0x3b0] ;  /* 0x0003b000010c7983 */ /* 0x000ee20000300800 */
[----:B------:R-:W3:Y:S02]  /*2fd30*/  LDL.LU R13, [R1+0x3b4] ;  /* 0x0003b400010d7983 */ /* 0x000ee40000300800 */
[----:B------:R-:W4:Y:S02]  /*2fd40*/  LDL.LU R14, [R1+0x3b8] ;  /* 0x0003b800010e7983 */ /* 0x000f240000300800 */
[----:B------:R-:W4:Y:S02]  /*2fd50*/  LDL.LU R15, [R1+0x3bc] ;  /* 0x0003bc00010f7983 */ /* 0x000f240000300800 */
[----:B----4-:R1:W-:Y:S01]  /*2fd60*/  STL.64 [R1+0x3b58], R14 ;  /* 0x003b580e01007387 */ /* 0x0103e20000100a00 */
[----:B---3--:R-:W-:Y:S02]  /*2fd70*/  STL.64 [R1+0x3b50], R12 ;  /* 0x003b500c01007387 */ /* 0x008fe40000100a00 */
[----:B0-----:R0:W-:Y:S02]  /*2fd80*/  STL.64 [R1+0x3a40], R22 ;  /* 0x003a401601007387 */ /* 0x0011e40000100a00 */
[----:B------:R-:W-:Y:S02]  /*2fd90*/  STL.64 [R1+0x3a38], R20 ;  /* 0x003a381401007387 */ /* 0x000fe40000100a00 */
[----:B-1----:R-:W-:Y:S01]  /*2fda0*/  IMAD.MOV.U32 R14, RZ, RZ, R9 ;  /* 0x000000ffff0e7224 */ /* 0x002fe200078e0009 */
[----:B0-----:R-:W3:Y:S01]  /*2fdb0*/  LDL.LU.64 R22, [R1+0x58] ;  /* 0x0000580001167983 */ /* 0x001ee20000300a00 */
[----:B------:R-:W2:Y:S02]  /*2fdc0*/  LDL.LU.64 R26, [R1+0x3bf0] ;  /* 0x003bf000011a7983 */ /* 0x000ea40000300a00 */
[----:B------:R-:W-:-:S02]  /*2fdd0*/  IMAD.MOV.U32 R15, RZ, RZ, R8 ;  /* 0x000000ffff0f7224 */ /* 0x000fc400078e0008 */
[----:B------:R-:W2:Y:S01]  /*2fde0*/  LDL.LU.64 R10, [R1+0x3be8] ;  /* 0x003be800010a7983 */ /* 0x000ea20000300a00 */
[----:B------:R-:W2:Y:S01]  /*2fdf0*/  LDL.LU.64 R8, [R1+0x3be0] ;  /* 0x003be00001087983 */ /* 0x000ea20000300a00 */
[----:B------:R-:W-:Y:S02]  /*2fe00*/  STL.64 [R1+0x4a0], R4 ;  /* 0x0004a00401007387 */ /* 0x000fe40000100a00 */
[----:B------:R-:W-:Y:S02]  /*2fe10*/  STL.64 [R1+0x4a8], R6 ;  /* 0x0004a80601007387 */ /* 0x000fe40000100a00 */
[----:B------:R-:W0:Y:S04]  /*2fe20*/  LDSM.16.MT88.4 R4, [R0+0x4380] ;  /* 0x004380000004783b */ /* 0x000e280000004200 */
[----:B0-----:R0:W-:Y:S01]  /*2fe30*/  STL.64 [R1+0x39a8], R6 ;  /* 0x0039a80601007387 */ /* 0x0011e20000100a00 */
[----:B------:R1:W-:Y:S03]  /*2fe40*/  STL.64 [R1+0x39a0], R4 ;  /* 0x0039a00401007387 */ /* 0x0003e60000100a00 */
[----:B0-----:R-:W4:Y:S01]  /*2fe50*/  LDL.LU.64 R6, [R1+0x78] ;  /* 0x0000780001067983 */ /* 0x001f220000300a00 */
[C---:B--2---:R-:W-:Y:S03]  /*2fe60*/  HMMA.16816.F32.BF16 R24, R8.reuse, R26, R16 ;  /* 0x0000001a0818723c */ /* 0x044fe60000041810 */
[----:B----4-:R0:W-:Y:S01]  /*2fe70*/  STL.64 [R1+0x3b60], R6 ;  /* 0x003b600601007387 */ /* 0x0101e20000100a00 */
[----:B-1----:R-:W2:Y:S02]  /*2fe80*/  LDL.LU R4, [R1+0x3e0] ;  /* 0x0003e00001047983 */ /* 0x002ea40000300800 */
[----:B------:R-:W2:Y:S01]  /*2fe90*/  LDL.LU R5, [R1+0x3e4] ;  /* 0x0003e40001057983 */ /* 0x000ea20000300800 */
[----:B0-----:R-:W2:Y:S01]  /*2fea0*/  LDL.LU R6, [R1+0x3e8] ;  /* 0x0003e80001067983 */ /* 0x001ea20000300800 */
[----:B------:R-:W2:Y:S02]  /*2feb0*/  LDL.LU R7, [R1+0x3ec] ;  /* 0x0003ec0001077983 */ /* 0x000ea40000300800 */
[----:B------:R-:W4:Y:S02]  /*2fec0*/  LDL.LU.64 R18, [R1+0x3bd8] ;  /* 0x003bd80001127983 */ /* 0x000f240000300a00 */
[----:B------:R-:W4:Y:S11]  /*2fed0*/  LDL.LU.64 R16, [R1+0x3bd0] ;  /* 0x003bd00001107983 */ /* 0x000f360000300a00 */
[----:B------:R-:W-:Y:S01]  /*2fee0*/  STL.64 [R1+0x490], R24 ;  /* 0x0004901801007387 */ /* 0x000fe20000100a00 */
[----:B------:R0:W-:Y:S03]  /*2fef0*/  STL.64 [R1+0x498], R26 ;  /* 0x0004981a01007387 */ /* 0x0001e60000100a00 */
[----:B0-----:R-:W4:Y:S02]  /*2ff00*/  LDL.LU.64 R26, [R1+0x3bc8] ;  /* 0x003bc800011a7983 */ /* 0x001f240000300a00 */
[C---:B----4-:R-:W-:Y:S02]  /*2ff10*/  HMMA.16816.F32.BF16 R24, R8.reuse, R26, R16 ;  /* 0x0000001a0818723c */ /* 0x050fe40000041810 */
[----:B------:R-:W4:Y:S01]  /*2ff20*/  LDL.LU.64 R18, [R1+0x3bc0] ;  /* 0x003bc00001127983 */ /* 0x000f220000300a00 */
[----:B------:R-:W4:Y:S11]  /*2ff30*/  LDL.LU.64 R16, [R1+0x3bb8] ;  /* 0x003bb80001107983 */ /* 0x000f360000300a00 */
[----:B------:R-:W-:Y:S09]  /*2ff40*/  @!UPT UIADD3 URZ, URZ, URZ, URZ ;  /* 0x0000003f3f3ff290 */ /* 0x000ff2000fffe03f */
[----:B------:R-:W-:Y:S01]  /*2ff50*/  STL.64 [R1+0x480], R24 ;  /* 0x0004801801007387 */ /* 0x000fe20000100a00 */
[----:B------:R0:W-:Y:S03]  /*2ff60*/  STL.64 [R1+0x488], R26 ;  /* 0x0004881a01007387 */ /* 0x0001e60000100a00 */
[----:B0-----:R-:W4:Y:S02]  /*2ff70*/  LDL.LU.64 R26, [R1+0x3bb0] ;  /* 0x003bb000011a7983 */ /* 0x001f240000300a00 */
[C---:B----4-:R-:W-:Y:S01]  /*2ff80*/  HMMA.16816.F32.BF16 R16, R8.reuse, R26, R16 ;  /* 0x0000001a0810723c */ /* 0x050fe20000041810 */
[----:B------:R-:W-:Y:S02]  /*2ff90*/  IMAD.MOV.U32 R21, RZ, RZ, R26 ;  /* 0x000000ffff157224 */ /* 0x000fe400078e001a */
[----:B------:R-:W-:Y:S11]  /*2ffa0*/  IMAD.MOV.U32 R20, RZ, RZ, R27 ;  /* 0x000000ffff147224 */ /* 0x000ff600078e001b */
[----:B------:R-:W-:Y:S09]  /*2ffb0*/  @!UPT UIADD3 URZ, URZ, URZ, URZ ;  /* 0x0000003f3f3ff290 */ /* 0x000ff2000fffe03f */
[----:B------:R-:W-:Y:S01]  /*2ffc0*/  STL.64 [R1+0x440], R16 ;  /* 0x0004401001007387 */ /* 0x000fe20000100a00 */
[----:B------:R0:W-:Y:S03]  /*2ffd0*/  STL.64 [R1+0x448], R18 ;  /* 0x0004481201007387 */ /* 0x0001e60000100a00 */
[----:B0-----:R-:W4:Y:S01]  /*2ffe0*/  LDL.LU.64 R18, [R1+0x3ba8] ;  /* 0x003ba80001127983 */ /* 0x001f220000300a00 */
[----:B------:R-:W4:Y:S02]  /*2fff0*/  LDL.LU.64 R16, [R1+0x3ba0] ;  /* 0x003ba00001107983 */ /* 0x000f240000300a00 */
[----:B------:R-:W4:Y:S02]  /*30000*/  LDL.LU.64 R26, [R1+0x3b98] ;  /* 0x003b9800011a7983 */ /* 0x000f240000300a00 */
[----:B------:R-:W2:Y:S01]  /*30010*/  LDL.LU.64 R24, [R1+0x3b90] ;  /* 0x003b900001187983 */ /* 0x000ea20000300a00 */
[----:B----4-:R-:W-:Y:S11]  /*30020*/  HMMA.16816.F32.BF16 R16, R8, R26, R16 ;  /* 0x0000001a0810723c */ /* 0x010ff60000041810 */
[----:B------:R-:W-:Y:S11]  /*30030*/  @!UPT UIADD3 URZ, URZ, URZ, URZ ;  /* 0x0000003f3f3ff290 */ /* 0x000ff6000fffe03f */
[----:B------:R-:W-:Y:S01]  /*30040*/  @!UPT UIADD3 URZ, URZ, URZ, URZ ;  /* 0x0000003f3f3ff290 */ /* 0x000fe2000fffe03f */
[----:B------:R-:W-:Y:S01]  /*30050*/  STL.64 [R1+0x430], R16 ;  /* 0x0004301001007387 */ /* 0x000fe20000100a00 */
[----:B------:R0:W-:Y:S03]  /*30060*/  STL.64 [R1+0x438], R18 ;  /* 0x0004381201007387 */ /* 0x0001e60000100a00 */
[----:B0-----:R-:W4:Y:S01]  /*30070*/  LDL.LU.64 R18, [R1+0x3b88] ;  /* 0x003b880001127983 */ /* 0x001f220000300a00 */
[----:B------:R-:W4:Y:S02]  /*30080*/  LDL.LU.64 R16, [R1+0x3b80] ;  /* 0x003b800001107983 */ /* 0x000f240000300a00 */
[----:B------:R0:W-:Y:S02]  /*30090*/  STL.64 [R1+0x3b28], R26 ;  /* 0x003b281a01007387 */ /* 0x0001e40000100a00 */
[----:B--2---:R4:W-:Y:S02]  /*300a0*/  STL.64 [R1+0x3b20], R24 ;  /* 0x003b201801007387 */ /* 0x0049e40000100a00 */
[----:B0-----:R-:W-:-:S02]  /*300b0*/  IMAD.MOV.U32 R26, RZ, RZ, R29 ;  /* 0x000000ffff1a7224 */ /* 0x001fc400078e001d */
[----:B------:R-:W-:Y:S01]  /*300c0*/  IMAD.MOV.U32 R27, RZ, RZ, R2 ;  /* 0x000000ffff1b7224 */ /* 0x000fe200078e0002 */
[----:B------:R-:W2:Y:S01]  /*300d0*/  LDL.LU R29, [R1+0x3b7c] ;  /* 0x003b7c00011d7983 */ /* 0x000ea20000300800 */
[----:B------:R-:W2:Y:S05]  /*300e0*/  LDL.LU R2, [R1+0x3b78] ;  /* 0x003b780001027983 */ /* 0x000eaa0000300800 */
[C---:B----4-:R-:W-:Y:S01]  /*300f0*/  HMMA.16816.F32.BF16 R24, R8.reuse, R26, R16 ;  /* 0x0000001a0818723c */ /* 0x050fe20000041810 */
[----:B------:R-:W3:Y:S01]  /*30100*/  LDL.LU.64 R18, [R1+0x3b70] ;  /* 0x003b700001127983 */ /* 0x000ee20000300a00 */
[----:B------:R-:W3:Y:S11]  /*30110*/  LDL.LU.64 R16, [R1+0x3b68] ;  /* 0x003b680001107983 */ /* 0x000ef60000300a00 */
[----:B------:R-:W-:Y:S10]  /*30120*/  @!UPT UIADD3 URZ, URZ, URZ, URZ ;  /* 0x0000003f3f3ff290 */ /* 0x000ff4000fffe03f */
[----:B------:R-:W-:Y:S01]  /*30130*/  STL.64 [R1+0x420], R24 ;  /* 0x0004201801007387 */ /* 0x000fe20000100a00 */
[----:B------:R0:W-:Y:S03]  /*30140*/  STL.64 [R1+0x428], R26 ;  /* 0x0004281a01007387 */ /* 0x0001e60000100a00 */
[----:B0-----:R-:W4:Y:S01]  /*30150*/  LDL.64 R26, [R1+0x28] ;  /* 0x00002800011a7983 */ /* 0x001f220000100a00 */
[C---:B---3--:R-:W-:Y:S11]  /*30160*/  HMMA.16816.F32.BF16 R16, R8.reuse, R22, R16 ;  /* 0x000000160810723c */ /* 0x048ff60000041810 */
[----:B------:R-:W-:Y:S11]  /*30170*/  @!UPT UIADD3 URZ, URZ, URZ, URZ ;  /* 0x0000003f3f3ff290 */ /* 0x000ff6000fffe03f */
[----:B------:R-:W-:Y:S01]  /*30180*/  @!UPT UIADD3 URZ, URZ, URZ, URZ ;  /* 0x0000003f3f3ff290 */ /* 0x000fe2000fffe03f */
[----:B------:R0:W-:Y:S01]  /*30190*/  STL.64 [R1+0x410], R16 ;  /* 0x0004101001007387 */ /* 0x0001e20000100a00 */
[----:B------:R1:W-:Y:S03]  /*301a0*/  STL.64 [R1+0x418], R18 ;  /* 0x0004181201007387 */ /* 0x0003e60000100a00 */
[----:B0-----:R-:W3:Y:S01]  /*301b0*/  LDL.LU R16, [R1+0x380] ;  /* 0x0003800001107983 */ /* 0x001ee20000300800 */
[----:B------:R-:W3:Y:S02]  /*301c0*/  LDL.LU R17, [R1+0x384] ;  /* 0x0003840001117983 */ /* 0x000ee40000300800 */
[----:B-1----:R-:W2:Y:S02]  /*301d0*/  LDL.LU R18, [R1+0x388] ;  /* 0x0003880001127983 */ /* 0x002ea40000300800 */
[----:B------:R-:W2:Y:S01]  /*301e0*/  LDL.LU R19, [R1+0x38c] ;  /* 0x00038c0001137983 */ /* 0x000ea20000300800 */
[C---:B------:R-:W-:Y:S01]  /*301f0*/  HMMA.16816.F32.BF16 R12, R8.reuse, R14, R4 ;  /* 0x0000000e080c723c */ /* 0x040fe20000041804 */
[----:B--2---:R-:W-:Y:S01]  /*30200*/  STL.64 [R1+0x3b38], R18 ;  /* 0x003b381201007387 */ /* 0x004fe20000100a00 */
[----:B---3--:R0:W-:Y:S03]  /*30210*/  STL.64 [R1+0x3b30], R16 ;  /* 0x003b301001007387 */ /* 0x0081e60000100a00 */
[----:B0-----:R-:W4:Y:S01]  /*30220*/  LDL.LU R16, [R1+0x3a0] ;  /* 0x0003a00001107983 */ /* 0x001f220000300800 */
[----:B------:R-:W4:Y:S02]  /*30230*/  LDL.LU R17, [R1+0x3a4] ;  /* 0x0003a40001117983 */ /* 0x000f240000300800 */
[----:B------:R-:W4:Y:S02]  /*30240*/  LDL.LU R18, [R1+0x3a8] ;  /* 0x0003a80001127983 */ /* 0x000f240000300800 */
[----:B------:R-:W4:Y:S01]  /*30250*/  LDL.LU R19, [R1+0x3ac] ;  /* 0x0003ac0001137983 */ /* 0x000f220000300800 */
[----:B------:R0:W-:Y:S04]  /*30260*/  STL.64 [R1+0x3b00], R22 ;  /* 0x003b001601007387 */ /* 0x0001e80000100a00 */
[----:B0-----:R-:W2:Y:S01]  /*30270*/  LDL.64 R22, [R1+0x18] ;  /* 0x0000180001167983 */ /* 0x001ea20000100a00 */
[----:B------:R-:W3:Y:S07]  /*30280*/  LDL.LU.64 R6, [R1+0x3b60] ;  /* 0x003b600001067983 */ /* 0x000eee0000300a00 */
[----:B------:R-:W-:Y:S02]  /*30290*/  STL.64 [R1+0x400], R12 ;  /* 0x0004000c01007387 */ /* 0x000fe40000100a00 */
[----:B------:R0:W-:Y:S02]  /*302a0*/  STL.64 [R1+0x408], R14 ;  /* 0x0004080e01007387 */ /* 0x0001e40000100a00 */
[----:B0-----:R-:W3:Y:S01]  /*302b0*/  LDL.LU.64 R14, [R1+0x3b58] ;  /* 0x003b5800010e7983 */ /* 0x001ee20000300a00 */
[----:B------:R-:W3:Y:S02]  /*302c0*/  LDL.LU.64 R12, [R1+0x3b50] ;  /* 0x003b5000010c7983 */ /* 0x000ee40000300a00 */
[----:B---3--:R-:W-:Y:S01]  /*302d0*/  HMMA.16816.F32.BF16 R8, R8, R6, R12 ;  /* 0x000000060808723c */ /* 0x008fe2000004180c */
[----:B------:R-:W4:Y:S01]  /*302e0*/  LDL.LU.64 R14, [R1+0x3b48] ;  /* 0x003b4800010e7983 */ /* 0x000f220000300a00 */
[----:B------:R-:W4:Y:S02]  /*302f0*/  LDL.LU.64 R12, [R1+0x3b40] ;  /* 0x003b4000010c7983 */ /* 0x000f240000300a00 */
[----:B------:R0:W-:Y:S02]  /*30300*/  STL.64 [R1+0x3b08], R6 ;  /* 0x003b080601007387 */ /* 0x0001e40000100a00 */
[----:B------:R-:W2:Y:S11]  /*30310*/  LDL.LU R4, [R1+0x390] ;  /* 0x0003900001047983 */ /* 0x000eb60000300800 */
[----:B------:R-:W-:Y:S06]  /*30320*/  @!UPT UIADD3 URZ, URZ, URZ, URZ ;  /* 0x0000003f3f3ff290 */ /* 0x000fec000fffe03f */
[----:B------:R1:W-:Y:S01]  /*30330*/  STL.64 [R1+0x3d0], R8 ;  /* 0x0003d00801007387 */ /* 0x0003e20000100a00 */
[----:B------:R3:W-:Y:S02]  /*30340*/  STL.64 [R1+0x3d8], R10 ;  /* 0x0003d80a01007387 */ /* 0x0007e40000100a00 */
[----:B------:R-:W2:Y:S02]  /*30350*/  LDL.LU R5, [R1+0x394] ;  /* 0x0003940001057983 */ /* 0x000ea40000300800 */
[----:B0-----:R-:W2:Y:S01]  /*30360*/  LDL.LU R6, [R1+0x398] ;  /* 0x0003980001067983 */ /* 0x001ea20000300800 */
[----:B------:R-:W2:Y:S04]  /*30370*/  LDL.LU R7, [R1+0x39c] ;  /* 0x00039c0001077983 */ /* 0x000ea80000300800 */
[----:B-1----:R-:W2:Y:S01]  /*30380*/  LDL.LU R8, [R1+0x240] ;  /* 0x0002400001087983 */ /* 0x002ea20000300800 */
[----:B------:R-:W2:Y:S02]  /*30390*/  LDL.LU R9, [R1+0x244] ;  /* 0x0002440001097983 */ /* 0x000ea40000300800 */
[----:B---3--:R-:W3:Y:S02]  /*303a0*/  LDL.LU R10, [R1+0x248] ;  /* 0x00024800010a7983 */ /* 0x008ee40000300800 */
[----:B------:R-:W3:Y:S02]  /*303b0*/  LDL.LU R11, [R1+0x24c] ;  /* 0x00024c00010b7983 */ /* 0x000ee40000300800 */
[----:B---3--:R-:W-:Y:S01]  /*303c0*/  STL.64 [R1+0x3a68], R10 ;  /* 0x003a680a01007387 */ /* 0x008fe20000100a00 */
[----:B--2---:R0:W-:Y:S03]  /*303d0*/  STL.64 [R1+0x3a60], R8 ;  /* 0x003a600801007387 */ /* 0x0041e60000100a00 */
[----:B0-----:R-:W2:Y:S01]  /*303e0*/  LDL.LU R8, [R1+0x250] ;  /* 0x0002500001087983 */ /* 0x001ea20000300800 */
[----:B------:R-:W2:Y:S02]  /*303f0*/  LDL.LU R9, [R1+0x254] ;  /* 0x0002540001097983 */ /* 0x000ea40000300800 */
[----:B------:R-:W3:Y:S02]  /*30400*/  LDL.LU R10, [R1+0x258] ;  /* 0x00025800010a7983 */ /* 0x000ee40000300800 */
[----:B------:R-:W3:Y:S01]  /*30410*/  LDL.LU R11, [R1+0x25c] ;  /* 0x00025c00010b7983 */ /* 0x000ee20000300800 */
[C---:B----4-:R-:W-:Y:S01]  /*30420*/  HMMA.16816.F32.BF16 R16, R12.reuse, R26, R16 ;  /* 0x0000001a0c10723c */ /* 0x050fe20000041810 */
[----:B---3--:R-:W-:Y:S01]  /*30430*/  STL.64 [R1+0x3a78], R10 ;  /* 0x003a780a01007387 */ /* 0x008fe20000100a00 */
[----:B--2---:R0:W-:Y:S03]  /*30440*/  STL.64 [R1+0x3a70], R8 ;  /* 0x003a700801007387 */ /* 0x0041e60000100a00 */
[----:B0-----:R-:W2:Y:S01]  /*30450*/  LDL.LU R8, [R1+0x260] ;  /* 0x0002600001087983 */ /* 0x001ea20000300800 */
[----:B------:R-:W2:Y:S02]  /*30460*/  LDL.LU R9, [R1+0x264] ;  /* 0x0002640001097983 */ /* 0x000ea40000300800 */
[----:B------:R-:W3:Y:S02]  /*30470*/  LDL.LU R10, [R1+0x268] ;  /* 0x00026800010a7983 */ /* 0x000ee40000300800 */
[----:B------:R-:W3:Y:S01]  /*30480*/  LDL.LU R11, [R1+0x26c] ;  /* 0x00026c00010b7983 */ /* 0x000ee20000300800 */
[----:B------:R-:W-:Y:S01]  /*30490*/  HMMA.16816.F32.BF16 R4, R12, R22, R4 ;  /* 0x000000160c04723c */ /* 0x000fe20000041804 */
[----:B---3--:R-:W-:Y:S01]  /*304a0*/  STL.64 [R1+0x3a88], R10 ;  /* 0x003a880a01007387 */ /* 0x008fe20000100a00 */
[----:B--2---:R-:W-:Y:S10]  /*304b0*/  STL.64 [R1+0x3a80], R8 ;  /* 0x003a800801007387 */ /* 0x004ff40000100a00 */
[----:B------:R-:W-:Y:S02]  /*304c0*/  STL.64 [R1+0x3c0], R16 ;  /* 0x0003c01001007387 */ /* 0x000fe40000100a00 */
[----:B------:R0:W-:Y:S02]  /*304d0*/  STL.64 [R1+0x3c8], R18 ;  /* 0x0003c81201007387 */ /* 0x0001e40000100a00 */
[----:B0-----:R-:W2:Y:S01]  /*304e0*/  LDL.LU.64 R18, [R1+0x3b38] ;  /* 0x003b380001127983 */ /* 0x001ea20000300a00 */
[----:B------:R-:W2:Y:S02]  /*304f0*/  LDL.LU.64 R16, [R1+0x3b30] ;  /* 0x003b300001107983 */ /* 0x000ea40000300a00 */
[----:B------:R-:W-:-:S02]  /*30500*/  IMAD.MOV.U32 R10, RZ, RZ, R21 ;  /* 0x000000ffff0a7224 */ /* 0x000fc400078e0015 */
[----:B------:R-:W-:Y:S02]  /*30510*/  IMAD.MOV.U32 R11, RZ, RZ, R20 ;  /* 0x000000ffff0b7224 */ /* 0x000fe400078e0014 */
[----:B------:R-:W-:Y:S02]  /*30520*/  IMAD.MOV.U32 R9, RZ, RZ, R26 ;  /* 0x000000ffff097224 */ /* 0x000fe400078e001a */
[----:B------:R-:W-:Y:S02]  /*30530*/  IMAD.MOV.U32 R8, RZ, RZ, R27 ;  /* 0x000000ffff087224 */ /* 0x000fe400078e001b */
[----:B------:R-:W3:Y:S01]  /*30540*/  LDL.LU.64 R26, [R1+0x3b28] ;  /* 0x003b2800011a7983 */ /* 0x000ee20000300a00 */
[----:B------:R-:W4:Y:S02]  /*30550*/  LDL.LU.64 R24, [R1+0x3b20] ;  /* 0x003b200001187983 */ /* 0x000f240000300a00 */
[----:B------:R0:W-:Y:S02]  /*30560*/  STL.64 [R1+0x3b0], R4 ;  /* 0x0003b00401007387 */ /* 0x0001e40000100a00 */
[----:B0-----:R-:W-:-:S02]  /*30570*/  IMAD.MOV.U32 R5, RZ, RZ, R22 ;  /* 0x000000ffff057224 */ /* 0x001fc400078e0016 */
[----:B------:R-:W-:Y:S01]  /*30580*/  IMAD.MOV.U32 R4, RZ, RZ, R23 ;  /* 0x000000ffff047224 */ /* 0x000fe200078e0017 */
[----:B------:R-:W-:Y:S01]  /*30590*/  STL.64 [R1+0x3b8], R6 ;  /* 0x0003b80601007387 */ /* 0x000fe20000100a00 */
[----:B--2---:R-:W-:Y:S03]  /*305a0*/  HMMA.16816.F32.BF16 R20, R12, R10, R16 ;  /* 0x0000000a0c14723c */ /* 0x004fe60000041810 */
[----:B------:R-:W2:Y:S11]  /*305b0*/  LDL.LU R16, [R1+0x2a0] ;  /* 0x0002a00001107983 */ /* 0x000eb60000300800 */
[----:B------:R-:W-:Y:S09]  /*305c0*/  @!UPT UIADD3 URZ, URZ, URZ, URZ ;  /* 0x0000003f3f3ff290 */ /* 0x000ff2000fffe03f */
[----:B------:R-:W-:Y:S01]  /*305d0*/  STL.64 [R1+0x3a0], R20 ;  /* 0x0003a01401007387 */ /* 0x000fe20000100a00 */
[----:B------:R-:W-:Y:S02]  /*305e0*/  STL.64 [R1+0x3a8], R22 ;  /* 0x0003a81601007387 */ /* 0x000fe40000100a00 */
[----:B------:R-:W2:Y:S02]  /*305f0*/  LDL.LU R17, [R1+0x2a4] ;  /* 0x0002a40001117983 */ /* 0x000ea40000300800 */
[----:B------:R-:W2:Y:S01]  /*30600*/  LDL.LU R18, [R1+0x2a8] ;  /* 0x0002a80001127983 */ /* 0x000ea20000300800 */
[----:B------:R-:W2:Y:S04]  /*30610*/  LDL.LU R19, [R1+0x2ac] ;  /* 0x0002ac0001137983 */ /* 0x000ea80000300800 */
[----:B--2---:R0:W-:Y:S01]  /*30620*/  STL.64 [R1+0x3ae8], R18 ;  /* 0x003ae81201007387 */ /* 0x0041e20000100a00 */
[----:B------:R-:W-:Y:S03]  /*30630*/  STL.64 [R1+0x3ae0], R16 ;  /* 0x003ae01001007387 */ /* 0x000fe60000100a00 */
[----:B0-----:R-:W2:Y:S04]  /*30640*/  LDL.LU.64 R18, [R1+0x68] ;  /* 0x0000680001127983 */ /* 0x001ea80000300a00 */
[----:B--2---:R-:W-:Y:S01]  /*30650*/  STL.64 [R1+0x3af8], R18 ;  /* 0x003af81201007387 */ /* 0x004fe20000100a00 */
[----:B------:R0:W-:Y:S02]  /*30660*/  STL.64 [R1+0x3aa0], R10 ;  /* 0x003aa00a01007387 */ /* 0x0001e40000100a00 */
[----:B0-----:R-:W-:-:S02]  /*30670*/  IMAD.MOV.U32 R11, RZ, RZ, R4 ;  /* 0x000000ffff0b7224 */ /* 0x001fc400078e0004 */
[----:B------:R-:W-:Y:S01]  /*30680*/  IMAD.MOV.U32 R10, RZ, RZ, R5 ;  /* 0x000000ffff0a7224 */ /* 0x000fe200078e0005 */
[----:B------:R-:W2:Y:S01]  /*30690*/  LDL.LU R4, [R1+0x360] ;  /* 0x0003600001047983 */ /* 0x000ea20000300800 */
[----:B------:R-:W2:Y:S02]  /*306a0*/  LDL.LU R5, [R1+0x364] ;  /* 0x0003640001057983 */ /* 0x000ea40000300800 */
[----:B------:R-:W2:Y:S02]  /*306b0*/  LDL.LU R6, [R1+0x368] ;  /* 0x0003680001067983 */ /* 0x000ea40000300800 */
[----:B------:R-:W2:Y:S02]  /*306c0*/  LDL.LU R7, [R1+0x36c] ;  /* 0x00036c0001077983 */ /* 0x000ea40000300800 */
[----:B--2---:R-:W-:Y:S01]  /*306d0*/  STL.64 [R1+0x3b18], R6 ;  /* 0x003b180601007387 */ /* 0x004fe20000100a00 */
[----:B------:R0:W-:Y:S03]  /*306e0*/  STL.64 [R1+0x3b10], R4 ;  /* 0x003b100401007387 */ /* 0x0001e60000100a00 */
[----:B0-----:R-:W3:Y:S01]  /*306f0*/  LDL.LU R4, [R1+0x370] ;  /* 0x0003700001047983 */ /* 0x001ee20000300800 */
[----:B------:R-:W3:Y:S02]  /*30700*/  LDL.LU R5, [R1+0x374] ;  /* 0x0003740001057983 */ /* 0x000ee40000300800 */
[----:B------:R-:W3:Y:S02]  /*30710*/  LDL.LU R6, [R1+0x378] ;  /* 0x0003780001067983 */ /* 0x000ee40000300800 */
[----:B------:R-:W3:Y:S01]  /*30720*/  LDL.LU R7, [R1+0x37c] ;  /* 0x00037c0001077983 */ /* 0x000ee20000300800 */
[----:B------:R-:W2:Y:S01]  /*30730*/  LDL.64 R22, [R1+0x38] ;  /* 0x0000380001167983 */ /* 0x000ea20000100a00 */
[----:B------:R-:W2:Y:S02]  /*30740*/  LDL.LU R16, [R1+0x350] ;  /* 0x0003500001107983 */ /* 0x000ea40000300800 */
[----:B------:R-:W2:Y:S02]  /*30750*/  LDL.LU R17, [R1+0x354] ;  /* 0x0003540001117983 */ /* 0x000ea40000300800 */
[----:B------:R-:W2:Y:S01]  /*30760*/  LDL.LU R18, [R1+0x358] ;  /* 0x0003580001127983 */ /* 0x000ea20000300800 */
[----:B------:R-:W2:Y:S01]  /*30770*/  LDL.LU R19, [R1+0x35c] ;  /* 0x00035c0001137983 */ /* 0x000ea20000300800 */
[----:B------:R0:W-:Y:S02]  /*30780*/  STL.64 [R1+0x3ab8], R10 ;  /* 0x003ab80a01007387 */ /* 0x0001e40000100a00 */
[----:B0-----:R-:W-:-:S02]  /*30790*/  IMAD.MOV.U32 R10, RZ, RZ, R9 ;  /* 0x000000ffff0a7224 */ /* 0x001fc400078e0009 */
[----:B------:R-:W-:-:S05]  /*307a0*/  IMAD.MOV.U32 R11, RZ, RZ, R8 ;  /* 0x000000ffff0b7224 */ /* 0x000fca00078e0008 */
[----:B------:R0:W-:Y:S01]  /*307b0*/  STL.64 [R1+0x3af0], R10 ;  /* 0x003af00a01007387 */ /* 0x0001e20000100a00 */
[----:B------:R-:W2:Y:S02]  /*307c0*/  LDL.LU R8, [R1+0x340] ;  /* 0x0003400001087983 */ /* 0x000ea40000300800 */
[----:B------:R-:W2:Y:S01]  /*307d0*/  LDL.LU R9, [R1+0x344] ;  /* 0x0003440001097983 */ /* 0x000ea20000300800 */
[----:B0-----:R-:W2:Y:S01]  /*307e0*/  LDL.LU R10, [R1+0x348] ;  /* 0x00034800010a7983 */ /* 0x001ea20000300800 */
[----:B------:R-:W2:Y:S01]  /*307f0*/  LDL.LU R11, [R1+0x34c] ;  /* 0x00034c00010b7983 */ /* 0x000ea20000300800 */
[C---:B---3--:R-:W-:Y:S11]  /*30800*/  HMMA.16816.F32.BF16 R4, R12.reuse, R26, R4 ;  /* 0x0000001a0c04723c */ /* 0x048ff60000041804 */
[----:B------:R-:W-:Y:S11]  /*30810*/  @!UPT UIADD3 URZ, URZ, URZ, URZ ;  /* 0x0000003f3f3ff290 */ /* 0x000ff6000fffe03f */
[----:B------:R-:W-:Y:S01]  /*30820*/  @!UPT UIADD3 URZ, URZ, URZ, URZ ;  /* 0x0000003f3f3ff290 */ /* 0x000fe2000fffe03f */
[----:B------:R-:W-:Y:S01]  /*30830*/  STL.64 [R1+0x390], R4 ;  /* 0x0003900401007387 */ /* 0x000fe20000100a00 */
[----:B------:R0:W-:Y:S03]  /*30840*/  STL.64 [R1+0x398], R6 ;  /* 0x0003980601007387 */ /* 0x0001e60000100a00 */
[----:B0-----:R-:W2:Y:S01]  /*30850*/  LDL.LU.64 R6, [R1+0x3b18] ;  /* 0x003b180001067983 */ /* 0x001ea20000300a00 */
[----:B------:R-:W2:Y:S02]  /*30860*/  LDL.LU.64 R4, [R1+0x3b10] ;  /* 0x003b100001047983 */ /* 0x000ea40000300a00 */
[----:B------:R-:W-:Y:S02]  /*30870*/  STL.64 [R1+0x3a98], R26 ;  /* 0x003a981a01007387 */ /* 0x000fe40000100a00 */
[----:B----4-:R0:W-:Y:S02]  /*30880*/  STL.64 [R1+0x3a90], R24 ;  /* 0x003a901801007387 */ /* 0x0101e40000100a00 */
[----:B0-----:R-:W3:Y:S01]  /*30890*/  LDL.LU R24, [R1+0x270] ;  /* 0x0002700001187983 */ /* 0x001ee20000300800 */
[----:B------:R-:W3:Y:S02]  /*308a0*/  LDL.LU R25, [R1+0x274] ;  /* 0x0002740001197983 */ /* 0x000ee40000300800 */
[----:B------:R-:W4:Y:S02]  /*308b0*/  LDL.LU R26, [R1+0x278] ;  /* 0x00027800011a7983 */ /* 0x000f240000300800 */
[----:B------:R-:W4:Y:S02]  /*308c0*/  LDL.LU R27, [R1+0x27c] ;  /* 0x00027c00011b7983 */ /* 0x000f240000300800 */
[----:B----4-:R-:W-:Y:S01]  /*308d0*/  STL.64 [R1+0x3ab0], R26 ;  /* 0x003ab01a01007387 */ /* 0x010fe20000100a00 */
[----:B---3--:R0:W-:Y:S03]  /*308e0*/  STL.64 [R1+0x3aa8], R24 ;  /* 0x003aa81801007387 */ /* 0x0081e60000100a00 */
[----:B0-----:R-:W3:Y:S01]  /*308f0*/  LDL.LU R24, [R1+0x280] ;  /* 0x0002800001187983 */ /* 0x001ee20000300800 */
[----:B------:R-:W3:Y:S02]  /*30900*/  LDL.LU R25, [R1+0x284] ;  /* 0x0002840001197983 */ /* 0x000ee40000300800 */
[----:B------:R-:W4:Y:S02]  /*30910*/  LDL.LU R26, [R1+0x288] ;  /* 0x00028800011a7983 */ /* 0x000f240000300800 */
[----:B------:R-:W4:Y:S01]  /*30920*/  LDL.LU R27, [R1+0x28c] ;  /* 0x00028c00011b7983 */ /* 0x000f220000300800 */
[C---:B--2---:R-:W-:Y:S01]  /*30930*/  HMMA.16816.F32.BF16 R4, R12.reuse, R22, R4 ;  /* 0x000000160c04723c */ /* 0x044fe20000041804 */
[----:B----4-:R-:W-:Y:S01]  /*30940*/  STL.64 [R1+0x3ac8], R26 ;  /* 0x003ac81a01007387 */ /* 0x010fe20000100a00 */
[----:B---3--:R0:W-:Y:S03]  /*30950*/  STL.64 [R1+0x3ac0], R24 ;  /* 0x003ac01801007387 */ /* 0x0081e60000100a00 */
[----:B0-----:R-:W2:Y:S01]  /*30960*/  LDL.LU R24, [R1+0x290] ;  /* 0x0002900001187983 */ /* 0x001ea20000300800 */
[----:B------:R-:W2:Y:S02]  /*30970*/  LDL.LU R25, [R1+0x294] ;  /* 0x0002940001197983 */ /* 0x000ea40000300800 */
[----:B------:R-:W2:Y:S02]  /*30980*/  LDL.LU R26, [R1+0x298] ;  /* 0x00029800011a7983 */ /* 0x000ea40000300800 */
[----:B------:R-:W2:Y:S11]  /*30990*/  LDL.LU R27, [R1+0x29c] ;  /* 0x00029c00011b7983 */ /* 0x000eb60000300800 */
[----:B------:R-:W-:Y:S02]  /*309a0*/  @!UPT UIADD3 URZ, URZ, URZ, URZ ;  /* 0x0000003f3f3ff290 */ /* 0x000fe4000fffe03f */
[----:B------:R0:W-:Y:S01]  /*309b0*/  STL.64 [R1+0x380], R4 ;  /* 0x0003800401007387 */ /* 0x0001e20000100a00 */
[----:B------:R1:W-:Y:S02]  /*309c0*/  STL.64 [R1+0x388], R6 ;  /* 0x0003880601007387 */ /* 0x0003e40000100a00 */
[----:B0-----:R-:W-:Y:S01]  /*309d0*/  IMAD.MOV.U32 R5, RZ, RZ, R22 ;  /* 0x000000ffff057224 */ /* 0x001fe200078e0016 */
[----:B-1----:R-:W3:Y:S01]  /*309e0*/  LDL.LU.64 R6, [R1+0x3b08] ;  /* 0x003b080001067983 */ /* 0x002ee20000300a00 */
[----:B------:R-:W-:Y:S02]  /*309f0*/  IMAD.MOV.U32 R4, RZ, RZ, R23 ;  /* 0x000000ffff047224 */ /* 0x000fe400078e0017 */
[----:B------:R-:W4:Y:S02]  /*30a00*/  LDL.LU.64 R22, [R1+0x3b00] ;  /* 0x003b000001167983 */ /* 0x000f240000300a00 */
[C---:B----4-:R-:W-:Y:S11]  /*30a10*/  HMMA.16816.F32.BF16 R16, R12.reuse, R22, R16 ;  /* 0x000000160c10723c */ /* 0x050ff60000041810 */
[----:B------:R-:W-:Y:S11]  /*30a20*/  @!UPT UIADD3 URZ, URZ, URZ, URZ ;  /* 0x0000003f3f3ff290 */ /* 0x000ff6000fffe03f */
[----:B------:R-:W-:Y:S01]  /*30a30*/  @!UPT UIADD3 URZ, URZ, URZ, URZ ;  /* 0x0000003f3f3ff290 */ /* 0x000fe2000fffe03f */
[----:B------:R-:W-:Y:S01]  /*30a40*/  STL.64 [R1+0x370], R16 ;  /* 0x0003701001007387 */ /* 0x000fe20000100a00 */
[----:B------:R0:W-:Y:S03]  /*30a50*/  STL.64 [R1+0x378], R18 ;  /* 0x0003781201007387 */ /* 0x0001e60000100a00 */
[----:B0-----:R-:W4:Y:S02]  /*30a60*/  LDL.LU.64 R18, [R1+0x3af8] ;  /* 0x003af80001127983 */ /* 0x001f240000300a00 */
[C---:B----4-:R-:W-:Y:S11]  /*30a70*/  HMMA.16816.F32.BF16 R8, R12.reuse, R18, R8 ;  /* 0x000000120c08723c */ /* 0x050ff60000041808 */
[----:B------:R-:W-:Y:S11]  /*30a80*/  @!UPT UIADD3 URZ, URZ, URZ, URZ ;  /* 0x0000003f3f3ff290 */ /* 0x000ff6000fffe03f */
[----:B------:R-:W-:Y:S01]  /*30a90*/  @!UPT UIADD3 URZ, URZ, URZ, URZ ;  /* 0x0000003f3f3ff290 */ /* 0x000fe2000fffe03f */
[----:B------:R0:W-:Y:S01]  /*30aa0*/  STL.64 [R1+0x360], R8 ;  /* 0x0003600801007387 */ /* 0x0001e20000100a00 */
[----:B------:R1:W-:Y:S02]  /*30ab0*/  STL.64 [R1+0x368], R10 ;  /* 0x0003680a01007387 */ /* 0x0003e40000100a00 */
[----:B0-----:R-:W-:Y:S01]  /*30ac0*/  IMAD.MOV.U32 R9, RZ, RZ, R18 ;  /* 0x000000ffff097224 */ /* 0x001fe200078e0012 */
[----:B-1----:R-:W2:Y:S01]  /*30ad0*/  LDL.LU.64 R10, [R1+0x3af0] ;  /* 0x003af000010a7983 */ /* 0x002ea20000300a00 */
[----:B------:R-:W-:Y:S02]  /*30ae0*/  IMAD.MOV.U32 R8, RZ, RZ, R19 ;  /* 0x000000ffff087224 */ /* 0x000fe400078e0013 */
[----:B------:R-:W3:Y:S02]  /*30af0*/  LDL.LU.64 R18, [R1+0x3ae8] ;  /* 0x003ae80001127983 */ /* 0x000ee40000300a00 */
[----:B------:R-:W3:Y:S02]  /*30b00*/  LDL.LU.64 R16, [R1+0x3ae0] ;  /* 0x003ae00001107983 */ /* 0x000ee40000300a00 */
[----:B---3--:R-:W-:Y:S01]  /*30b10*/  HMMA.16816.F32.BF16 R12, R12, R6, R16 ;  /* 0x000000060c0c723c */ /* 0x008fe20000041810 */
[----:B------:R-:W2:Y:S01]  /*30b20*/  LDL.LU.64 R18, [R1+0x3ad8] ;  /* 0x003ad80001127983 */ /* 0x000ea20000300a00 */
[----:B------:R-:W2:Y:S11]  /*30b30*/  LDL.LU.64 R16, [R1+0x3ad0] ;  /* 0x003ad00001107983 */ /* 0x000eb60000300a00 */
[----:B------:R-:W-:Y:S10]  /*30b40*/  @!UPT UIADD3 URZ, URZ, URZ, URZ ;  /* 0x0000003f3f3ff290 */ /* 0x000ff4000fffe03f */
[----:B------:R-:W-:Y:S01]  /*30b50*/  STL.64 [R1+0x2a0], R12 ;  /* 0x0002a00c01007387 */ /* 0x000fe20000100a00 */
[----:B------:R0:W-:Y:S02]  /*30b60*/  STL.64 [R1+0x2a8], R14 ;  /* 0x0002a80e01007387 */ /* 0x0001e40000100a00 */
[----:B0-----:R-:W-:Y:S02]  /*30b70*/  IMAD.MOV.U32 R14, RZ, RZ, R9 ;  /* 0x000000ffff0e7224 */ /* 0x001fe400078e0009 */
[----:B------:R-:W-:Y:S02]  /*30b80*/  IMAD.MOV.U32 R15, RZ, RZ, R8 ;  /* 0x000000ffff0f7224 */ /* 0x000fe400078e0008 */
[C---:B--2---:R-:W-:Y:S01]  /*30b90*/  HMMA.16816.F32.BF16 R8, R16.reuse, R10, R24 ;  /* 0x0000000a1008723c */ /* 0x044fe20000041818 */
[----:B------:R-:W2:Y:S01]  /*30ba0*/  LDL.LU.64 R26, [R1+0x3ac8] ;  /* 0x003ac800011a7983 */ /* 0x000ea20000300a00 */
[----:B------:R-:W2:Y:S11]  /*30bb0*/  LDL.LU.64 R24, [R1+0x3ac0] ;  /* 0x003ac00001187983 */ /* 0x000eb60000300a00 */
[----:B------:R-:W-:Y:S10]  /*30bc0*/  @!UPT UIADD3 URZ, URZ, URZ, URZ ;  /* 0x0000003f3f3ff290 */ /* 0x000ff4000fffe03f */
[----:B------:R-:W-:Y:S01]  /*30bd0*/  STL.64 [R1+0x290], R8 ;  /* 0x0002900801007387 */ /* 0x000fe20000100a00 */
[----:B------:R0:W-:Y:S03]  /*30be0*/  STL.64 [R1+0x298], R10 ;  /* 0x0002980a01007387 */ /* 0x0001e60000100a00 */
[----:B0-----:R-:W2:Y:S02]  /*30bf0*/  LDL.LU.64 R10, [R1+0x3ab8] ;  /* 0x003ab800010a7983 */ /* 0x001ea40000300a00 */
[C---:B--2---:R-:W-:Y:S02]  /*30c00*/  HMMA.16816.F32.BF16 R8, R16.reuse, R10, R24 ;  /* 0x0000000a1008723c */ /* 0x044fe40000041818 */
[----:B------:R-:W2:Y:S01]  /*30c10*/  LDL.LU.64 R26, [R1+0x3ab0] ;  /* 0x003ab000011a7983 */ /* 0x000ea20000300a00 */
[----:B------:R-:W2:Y:S11]  /*30c20*/  LDL.LU.64 R24, [R1+0x3aa8] ;  /* 0x003aa80001187983 */ /* 0x000eb60000300a00 */
[----:B------:R-:W-:Y:S09]  /*30c30*/  @!UPT UIADD3 URZ, URZ, URZ, URZ ;  /* 0x0000003f3f3ff290 */ /* 0x000ff2000fffe03f */
[----:B------:R-:W-:Y:S01]  /*30c40*/  STL.64 [R1+0x280], R8 ;  /* 0x0002800801007387 */ /* 0x000fe20000100a00 */
[----:B------:R0:W-:Y:S03]  /*30c50*/  STL.64 [R1+0x288], R10 ;  /* 0x0002880a01007387 */ /* 0x0001e60000100a00 */
[----:B0-----:R-:W2:Y:S02]  /*30c60*/  LDL.LU.64 R10, [R1+0x3aa0] ;  /* 0x003aa000010a7983 */ /* 0x001ea40000300a00 */
[C---:B--2---:R-:W-:Y:S02]  /*30c70*/  HMMA.16816.F32.BF16 R8, R16.reuse, R10, R24 ;  /* 0x0000000a1008723c */ /* 0x044fe40000041818 */
[----:B------:R-:W2:Y:S01]  /*30c80*/  LDL.LU.64 R26, [R1+0x3a98] ;  /* 0x003a9800011a7983 */ /* 0x000ea20000300a00 */
[----:B------:R-:W3:Y:S11]  /*30c90*/  LDL.LU.64 R24, [R1+0x3a90] ;  /* 0x003a900001187983 */ /* 0x000ef60000300a00 */
[----:B------:R-:W-:Y:S09]  /*30ca0*/  @!UPT UIADD3 URZ, URZ, URZ, URZ ;  /* 0x0000003f3f3ff290 */ /* 0x000ff2000fffe03f */
[----:B------:R-:W-:Y:S01]  /*30cb0*/  STL.64 [R1+0x270], R8 ;  /* 0x0002700801007387 */ /* 0x000fe20000100a00 */
[----:B------:R0:W-:Y:S03]  /*30cc0*/  STL.64 [R1+0x278], R10 ;  /* 0x0002780a01007387 */ /* 0x0001e60000100a00 */
[----:B0-----:R-:W2:Y:S01]  /*30cd0*/  LDL.LU.64 R10, [R1+0x3a88] ;  /* 0x003a8800010a7983 */ /* 0x001ea20000300a00 */
[----:B------:R-:W2:Y:S02]  /*30ce0*/  LDL.LU.64 R8, [R1+0x3a80] ;  /* 0x003a800001087983 */ /* 0x000ea40000300a00 */
[----:B--2---:R-:W-:Y:S11]  /*30cf0*/  HMMA.16816.F32.BF16 R8, R16, R26, R8 ;  /* 0x0000001a1008723c */ /* 0x004ff60000041808 */
[----:B------:R-:W-:Y:S11]  /*30d00*/  @!UPT UIADD3 URZ, URZ, URZ, URZ ;  /* 0x0000003f3f3ff290 */ /* 0x000ff6000fffe03f */
[----:B------:R-:W-:Y:S01]  /*30d10*/  @!UPT UIADD3 URZ, URZ, URZ, URZ ;  /* 0x0000003f3f3ff290 */ /* 0x000fe2000fffe03f */
[----:B------:R-:W-:Y:S01]  /*30d20*/  STL.64 [R1+0x260], R8 ;  /* 0x0002600801007387 */ /* 0x000fe20000100a00 */
[----:B------:R0:W-:Y:S03]  /*30d30*/  STL.64 [R1+0x268], R10 ;  /* 0x0002680a01007387 */ /* 0x0001e60000100a00 */
[----:B0-----:R-:W2:Y:S01]  /*30d40*/  LDL.LU.64 R10, [R1+0x3a78] ;  /* 0x003a7800010a7983 */ /* 0x001ea20000300a00 */
[----:B------:R-:W2:Y:S02]  /*30d50*/  LDL.LU.64 R8, [R1+0x3a70] ;  /* 0x003a700001087983 */ /* 0x000ea40000300a00 */
[----:B------:R0:W-:Y:S02]  /*30d60*/  STL.64 [R1+0x39f0], R26 ;  /* 0x0039f01a01007387 */ /* 0x0001e40000100a00 */
[----:B---3--:R2:W-:Y:S02]  /*30d70*/  STL.64 [R1+0x39e8], R24 ;  /* 0x0039e81801007387 */ /* 0x0085e40000100a00 */
[----:B0-----:R-:W-:-:S02]  /*30d80*/  IMAD.MOV.U32 R26, RZ, RZ, R5 ;  /* 0x000000ffff1a7224 */ /* 0x001fc400078e0005 */
[----:B------:R-:W-:-:S07]  /*30d90*/  IMAD.MOV.U32 R27, RZ, RZ, R4 ;  /* 0x000000ffff1b7224 */ /* 0x000fce00078e0004 */
[C---:B--2---:R-:W-:Y:S01]  /*30da0*/  HMMA.16816.F32.BF16 R24, R16.reuse, R26, R8 ;  /* 0x0000001a1018723c */ /* 0x044fe20000041808 */
[----:B------:R-:W2:Y:S01]  /*30db0*/  LDL.LU.64 R10, [R1+0x3a68] ;  /* 0x003a6800010a7983 */ /* 0x000ea20000300a00 */
[----:B------:R-:W2:Y:S02]  /*30dc0*/  LDL.LU.64 R8, [R1+0x3a60] ;  /* 0x003a600001087983 */ /* 0x000ea40000300a00 */
[----:B------:R-:W-:Y:S02]  /*30dd0*/  IMAD.MOV.U32 R5, RZ, RZ, R22 ;  /* 0x000000ffff057224 */ /* 0x000fe400078e0016 */
[----:B------:R-:W-:Y:S11]  /*30de0*/  IMAD.MOV.U32 R4, RZ, RZ, R23 ;  /* 0x000000ffff047224 */ /* 0x000ff600078e0017 */
[----:B------:R-:W-:Y:S06]  /*30df0*/  @!UPT UIADD3 URZ, URZ, URZ, URZ ;  /* 0x0000003f3f3ff290 */ /* 0x000fec000fffe03f */
[----:B------:R-:W-:Y:S01]  /*30e00*/  STL.64 [R1+0x250], R24 ;  /* 0x0002501801007387 */ /* 0x000fe20000100a00 */
[----:B------:R-:W-:Y:S01]  /*30e10*/  STL.64 [R1+0x258], R26 ;  /* 0x0002581a01007387 */ /* 0x000fe20000100a00 */
[----:B--2---:R-:W-:Y:S11]  /*30e20*/  HMMA.16816.F32.BF16 R8, R16, R22, R8 ;  /* 0x000000161008723c */ /* 0x004ff60000041808 */
[----:B------:R-:W-:Y:S11]  /*30e30*/  @!UPT UIADD3 URZ, URZ, URZ, URZ ;  /* 0x0000003f3f3ff290 */ /* 0x000ff6000fffe03f */
[----:B------:R-:W-:Y:S01]  /*30e40*/  @!UPT UIADD3 URZ, URZ, URZ, URZ ;  /* 0x0000003f3f3ff290 */ /* 0x000fe2000fffe03f */
[----:B------:R-:W-:Y:S01]  /*30e50*/  STL.64 [R1+0x240], R8 ;  /* 0x0002400801007387 */ /* 0x000fe20000100a00 */
[----:B------:R-:W-:Y:S02]  /*30e60*/  STL.64 [R1+0x248], R10 ;  /* 0x0002480a01007387 */ /* 0x000fe40000100a00 */
[----:B------:R-:W-:Y:S02]  /*30e70*/  STL.64 [R1+0x3a50], R6 ;  /* 0x003a500601007387 */ /* 0x000fe40000100a00 */
[----:B------:R0:W-:Y:S01]  /*30e80*/  STL.64 [R1+0x3a48], R4 ;  /* 0x003a480401007387 */ /* 0x0001e20000100a00 */
[----:B------:R-:W2:Y:S01]  /*30e90*/  LDL.LU R20, [R1+0x180] ;  /* 0x0001800001147983 */ /* 0x000ea20000300800 */
[----:B------:R-:W2:Y:S02]  /*30ea0*/  LDL.LU R21, [R1+0x184] ;  /* 0x0001840001157983 */ /* 0x000ea40000300800 */
[----:B------:R-:W2:Y:S02]  /*30eb0*/  LDL.LU R22, [R1+0x188] ;  /* 0x0001880001167983 */ /* 0x000ea40000300800 */
[----:B------:R-:W2:Y:S01]  /*30ec0*/  LDL.LU R23, [R1+0x18c] ;  /* 0x00018c0001177983 */ /* 0x000ea20000300800 */
[----:B0-----:R-:W3:Y:S01]  /*30ed0*/  LDL.LU R4, [R1+0x230] ;  /* 0x0002300001047983 */ /* 0x001ee20000300800 */
[----:B------:R-:W3:Y:S02]  /*30ee0*/  LDL.LU R5, [R1+0x234] ;  /* 0x0002340001057983 */ /* 0x000ee40000300800 */
[----:B------:R-:W3:Y:S02]  /*30ef0*/  LDL.LU R6, [R1+0x238] ;  /* 0x0002380001067983 */ /* 0x000ee40000300800 */
[----:B------:R-:W3:Y:S01]  /*30f00*/  LDL.LU R7, [R1+0x23c] ;  /* 0x00023c0001077983 */ /* 0x000ee20000300800 */
[----:B------:R-:W4:Y:S04]  /*30f10*/  LDL.LU.64 R26, [R1+0x8] ;  /* 0x00000800011a7983 */ /* 0x000f280000300a00 */
[----:B----4-:R0:W-:Y:S04]  /*30f20*/  STL.64 [R1+0x3a08], R26 ;  /* 0x003a081a01007387 */ /* 0x0101e80000100a00 */
[----:B0-----:R-:W4:Y:S01]  /*30f30*/  LDL.LU.64 R26, [R1+0x18] ;  /* 0x00001800011a7983 */ /* 0x001f220000300a00 */
[----:B------:R-:W-:-:S03]  /*30f40*/  IMAD.MOV.U32 R11, RZ, RZ, R2 ;  /* 0x000000ffff0b7224 */ /* 0x000fc600078e0002 */
[----:B----4-:R0:W-:Y:S04]  /*30f50*/  STL.64 [R1+0x3a20], R26 ;  /* 0x003a201a01007387 */ /* 0x0101e80000100a00 */
[----:B0-----:R-:W4:Y:S01]  /*30f60*/  LDL.LU.64 R26, [R1+0x28] ;  /* 0x00002800011a7983 */ /* 0x001f220000300a00 */
[----:B------:R-:W2:Y:S02]  /*30f70*/  LDL.LU R8, [R1+0x130] ;  /* 0x0001300001087983 */ /* 0x000ea40000300800 */
[----:B------:R-:W2:Y:S02]  /*30f80*/  LDL.LU R9, [R1+0x134] ;  /* 0x0001340001097983 */ /* 0x000ea40000300800 */
[----:B------:R-:W2:Y:S01]  /*30f90*/  LDL.LU R10, [R1+0x138] ;  /* 0x00013800010a7983 */ /* 0x000ea20000300800 */
[----:B------:R-:W3:Y:S04]  /*30fa0*/  LDL.LU R2, [R1+0x3a5c] ;  /* 0x003a5c0001027983 */ /* 0x000ee80000300800 */
[----:B--2---:R-:W-:Y:S01]  /*30fb0*/  STL.64 [R1+0x39e0], R10 ;  /* 0x0039e00a01007387 */ /* 0x004fe20000100a00 */
[----:B------:R0:W-:Y:S03]  /*30fc0*/  STL.64 [R1+0x39d8], R8 ;  /* 0x0039d80801007387 */ /* 0x0001e60000100a00 */
[----:B0-----:R-:W2:Y:S01]  /*30fd0*/  LDL.LU R8, [R1+0x140] ;  /* 0x0001400001087983 */ /* 0x001ea20000300800 */
[----:B------:R-:W2:Y:S02]  /*30fe0*/  LDL.LU R9, [R1+0x144] ;  /* 0x0001440001097983 */ /* 0x000ea40000300800 */
[----:B------:R-:W2:Y:S02]  /*30ff0*/  LDL.LU R10, [R1+0x148] ;  /* 0x00014800010a7983 */ /* 0x000ea40000300800 */
[----:B------:R-:W2:Y:S02]  /*31000*/  LDL.LU R11, [R1+0x14c] ;  /* 0x00014c00010b7983 */ /* 0x000ea40000300800 */
[----:B--2---:R-:W-:Y:S01]  /*31010*/  STL.64 [R1+0x3a00], R10 ;  /* 0x003a000a01007387 */ /* 0x004fe20000100a00 */
[----:B------:R0:W-:Y:S03]  /*31020*/  STL.64 [R1+0x39f8], R8 ;  /* 0x0039f80801007387 */ /* 0x0001e60000100a00 */
[----:B0-----:R-:W2:Y:S01]  /*31030*/  LDL.LU R8, [R1+0x150] ;  /* 0x0001500001087983 */ /* 0x001ea20000300800 */
[----:B------:R-:W2:Y:S02]  /*31040*/  LDL.LU R9, [R1+0x154] ;  /* 0x0001540001097983 */ /* 0x000ea40000300800 */
[----:B------:R-:W2:Y:S02]  /*31050*/  LDL.LU R10, [R1+0x158] ;  /* 0x00015800010a7983 */ /* 0x000ea40000300800 */
[----:B---3--:R-:W-:-:S02]  /*31060*/  IMAD.MOV.U32 R11, RZ, RZ, R2 ;  /* 0x000000ffff0b7224 */ /* 0x008fc400078e0002 */
[----:B------:R-:W3:Y:S01]  /*31070*/  LDL.LU R2, [R1+0x3a58] ;  /* 0x003a580001027983 */ /* 0x000ee20000300800 */
[----:B------:R-:W-:Y:S03]  /*31080*/  HMMA.16816.F32.BF16 R4, R16, R14, R4 ;  /* 0x0000000e1004723c */ /* 0x000fe60000041804 */
        /* <DEDUP_REMOVED lines=11> */
[----:B---3--:R-:W-:Y:S01]  /*31140*/  IMAD.MOV.U32 R11, RZ, RZ, R2 ;  /* 0x000000ffff0b7224 */ /* 0x008fe200078e0002 */
[----:B------:R-:W-:Y:S01]  /*31150*/  STL.64 [R1+0x230], R4 ;  /* 0x0002300401007387 */ /* 0x000fe20000100a00 */
[----:B------:R0:W-:Y:S02]  /*31160*/  STL [R1+0x238], R6 ;  /* 0x0002380601007387 */ /* 0x0001e40000100800 */
[----:B------:R-:W-:-:S02]  /*31170*/  IMAD.MOV.U32 R2, RZ, RZ, R7 ;  /* 0x000000ffff027224 */ /* 0x000fc400078e0007 */
[----:B0-----:R-:W3:Y:S01]  /*31180*/  LDL.LU.64 R6, [R1+0x3a50] ;  /* 0x003a500001067983 */ /* 0x001ee20000300a00 */
[----:B------:R-:W2:Y:S02]  /*31190*/  LDL.LU.64 R4, [R1+0x3a48] ;  /* 0x003a480001047983 */ /* 0x000ea40000300a00 */
[----:B------:R4:W-:Y:S01]  /*311a0*/  STL [R1+0x38a0], R2 ;  /* 0x0038a00201007387 */ /* 0x0009e20000100800 */
[----:B---3--:R-:W-:Y:S01]  /*311b0*/  HMMA.16816.F32.BF16 R16, R16, R6, R20 ;  /* 0x000000061010723c */ /* 0x008fe20000041814 */
[----:B------:R-:W2:Y:S01]  /*311c0*/  LDL.LU.64 R22, [R1+0x3a40] ;  /* 0x003a400001167983 */ /* 0x000ea20000300a00 */
[----:B------:R-:W2:Y:S02]  /*311d0*/  LDL.LU.64 R20, [R1+0x3a38] ;  /* 0x003a380001147983 */ /* 0x000ea40000300a00 */
[----:B----4-:R-:W-:Y:S11]  /*311e0*/  IMAD.MOV.U32 R2, RZ, RZ, R27 ;  /* 0x000000ffff027224 */ /* 0x010ff600078e001b */
[----:B------:R-:W-:Y:S08]  /*311f0*/  @!UPT UIADD3 URZ, URZ, URZ, URZ ;  /* 0x0000003f3f3ff290 */ /* 0x000ff0000fffe03f */
[----:B------:R0:W-:Y:S01]  /*31200*/  STL.64 [R1+0x180], R16 ;  /* 0x0001801001007387 */ /* 0x0001e20000100a00 */
[----:B------:R-:W-:Y:S02]  /*31210*/  STL.64 [R1+0x188], R18 ;  /* 0x0001881201007387 */ /* 0x000fe40000100a00 */
[----:B0-----:R-:W-:Y:S01]  /*31220*/  IMAD.MOV.U32 R16, RZ, RZ, R26 ;  /* 0x000000ffff107224 */ /* 0x001fe200078e001a */
[----:B--2---:R-:W-:Y:S11]  /*31230*/  HMMA.16816.F32.BF16 R8, R20, R26, R8 ;  /* 0x0000001a1408723c */ /* 0x004ff60000041808 */
[----:B------:R-:W-:Y:S11]  /*31240*/  @!UPT UIADD3 URZ, URZ, URZ, URZ ;  /* 0x0000003f3f3ff290 */ /* 0x000ff6000fffe03f */
[----:B------:R-:W-:Y:S01]  /*31250*/  @!UPT UIADD3 URZ, URZ, URZ, URZ ;  /* 0x0000003f3f3ff290 */ /* 0x000fe2000fffe03f */
[----:B------:R-:W-:Y:S01]  /*31260*/  STL.64 [R1+0x170], R8 ;  /* 0x0001700801007387 */ /* 0x000fe20000100a00 */
[----:B------:R0:W-:Y:S03]  /*31270*/  STL.64 [R1+0x178], R10 ;  /* 0x0001780a01007387 */ /* 0x0001e60000100a00 */
[----:B0-----:R-:W2:Y:S01]  /*31280*/  LDL.LU.64 R10, [R1+0x3a30] ;  /* 0x003a3000010a7983 */ /* 0x001ea20000300a00 */
[----:B------:R-:W2:Y:S02]  /*31290*/  LDL.LU.64 R8, [R1+0x3a28] ;  /* 0x003a280001087983 */ /* 0x000ea40000300a00 */
[----:B------:R-:W2:Y:S02]  /*312a0*/  LDL.LU.64 R26, [R1+0x3a20] ;  /* 0x003a2000011a7983 */ /* 0x000ea40000300a00 */
[----:B------:R-:W-:Y:S02]  /*312b0*/  IMAD.MOV.U32 R18, RZ, RZ, R5 ;  /* 0x000000ffff127224 */ /* 0x000fe400078e0005 */
[----:B------:R-:W-:-:S05]  /*312c0*/  IMAD.MOV.U32 R19, RZ, RZ, R4 ;  /* 0x000000ffff137224 */ /* 0x000fca00078e0004 */
[----:B------:R0:W-:Y:S01]  /*312d0*/  STL.64 [R1+0x39d0], R18 ;  /* 0x0039d01201007387 */ /* 0x0001e20000100a00 */
[----:B------:R-:W-:Y:S03]  /*312e0*/  STL [R1+0x39c8], R16 ;  /* 0x0039c81001007387 */ /* 0x000fe60000100800 */
[----:B0-----:R-:W3:Y:S01]  /*312f0*/  LDL.LU.64 R18, [R1+0x38] ;  /* 0x0000380001127983 */ /* 0x001ee20000300a00 */
        /* <DEDUP_REMOVED lines=9> */
[----:B------:R-:W-:Y:S01]  /*31390*/  STL.64 [R1+0x39c0], R14 ;  /* 0x0039c00e01007387 */ /* 0x000fe20000100a00 */
[----:B------:R0:W-:Y:S04]  /*313a0*/  STL.64 [R1+0x39b8], R12 ;  /* 0x0039b80c01007387 */ /* 0x0001e80000100a00 */
[----:B0-----:R-:W4:Y:S01]  /*313b0*/  LDL.LU R12, [R1+0x120] ;  /* 0x00012000010c7983 */ /* 0x001f220000300800 */
[----:B------:R-:W4:Y:S02]  /*313c0*/  LDL.LU R13, [R1+0x124] ;  /* 0x00012400010d7983 */ /* 0x000f240000300800 */
[----:B------:R-:W4:Y:S02]  /*313d0*/  LDL.LU R14, [R1+0x128] ;  /* 0x00012800010e7983 */ /* 0x000f240000300800 */
[----:B------:R-:W4:Y:S01]  /*313e0*/  LDL.LU R15, [R1+0x12c] ;  /* 0x00012c00010f7983 */ /* 0x000f220000300800 */
[----:B--2---:R-:W-:Y:S01]  /*313f0*/  HMMA.16816.F32.BF16 R8, R20, R26, R8 ;  /* 0x0000001a1408723c */ /* 0x004fe20000041808 */
[----:B------:R-:W-:-:S02]  /*31400*/  IMAD.MOV.U32 R5, RZ, RZ, R26 ;  /* 0x000000ffff057224 */ /* 0x000fc400078e001a */
[----:B------:R-:W-:Y:S11]  /*31410*/  IMAD.MOV.U32 R4, RZ, RZ, R27 ;  /* 0x000000ffff047224 */ /* 0x000ff600078e001b */
[----:B------:R-:W-:Y:S09]  /*31420*/  @!UPT UIADD3 URZ, URZ, URZ, URZ ;  /* 0x0000003f3f3ff290 */ /* 0x000ff2000fffe03f */
[----:B------:R-:W-:Y:S01]  /*31430*/  STL.64 [R1+0x150], R8 ;  /* 0x0001500801007387 */ /* 0x000fe20000100a00 */
[----:B------:R0:W-:Y:S03]  /*31440*/  STL.64 [R1+0x158], R10 ;  /* 0x0001580a01007387 */ /* 0x0001e60000100a00 */
[----:B0-----:R-:W2:Y:S01]  /*31450*/  LDL.LU.64 R10, [R1+0x3a00] ;  /* 0x003a0000010a7983 */ /* 0x001ea20000300a00 */
[----:B------:R-:W2:Y:S02]  /*31460*/  LDL.LU.64 R8, [R1+0x39f8] ;  /* 0x0039f80001087983 */ /* 0x000ea40000300a00 */
[----:B------:R-:W2:Y:S02]  /*31470*/  LDL.LU.64 R26, [R1+0x39f0] ;  /* 0x0039f000011a7983 */ /* 0x000ea40000300a00 */
[----:B------:R-:W3:Y:S01]  /*31480*/  LDL.LU.64 R24, [R1+0x39e8] ;  /* 0x0039e80001187983 */ /* 0x000ee20000300a00 */
[C---:B--2---:R-:W-:Y:S11]  /*31490*/  HMMA.16816.F32.BF16 R8, R20.reuse, R26, R8 ;  /* 0x0000001a1408723c */ /* 0x044ff60000041808 */
[----:B------:R-:W-:Y:S11]  /*314a0*/  @!UPT UIADD3 URZ, URZ, URZ, URZ ;  /* 0x0000003f3f3ff290 */ /* 0x000ff6000fffe03f */
[----:B------:R-:W-:Y:S01]  /*314b0*/  @!UPT UIADD3 URZ, URZ, URZ, URZ ;  /* 0x0000003f3f3ff290 */ /* 0x000fe2000fffe03f */
[----:B------:R-:W-:Y:S01]  /*314c0*/  STL.64 [R1+0x140], R8 ;  /* 0x0001400801007387 */ /* 0x000fe20000100a00 */
[----:B------:R0:W-:Y:S03]  /*314d0*/  STL.64 [R1+0x148], R10 ;  /* 0x0001480a01007387 */ /* 0x0001e60000100a00 */
[----:B0-----:R-:W2:Y:S01]  /*314e0*/  LDL.LU.64 R10, [R1+0x39e0] ;  /* 0x0039e000010a7983 */ /* 0x001ea20000300a00 */
[----:B------:R-:W2:Y:S02]  /*314f0*/  LDL.LU.64 R8, [R1+0x39d8] ;  /* 0x0039d80001087983 */ /* 0x000ea40000300a00 */
[----:B------:R-:W-:Y:S02]  /*31500*/  STL.64 [R1+0x3968], R26 ;  /* 0x0039681a01007387 */ /* 0x000fe40000100a00 */
[----:B---3--:R0:W-:Y:S02]  /*31510*/  STL.64 [R1+0x3960], R24 ;  /* 0x0039601801007387 */ /* 0x0081e40000100a00 */
[----:B0-----:R-:W3:Y:S01]  /*31520*/  LDL.LU R24, [R1+0x110] ;  /* 0x0001100001187983 */ /* 0x001ee20000300800 */
[----:B------:R-:W3:Y:S02]  /*31530*/  LDL.LU R25, [R1+0x114] ;  /* 0x0001140001197983 */ /* 0x000ee40000300800 */
[----:B------:R-:W3:Y:S02]  /*31540*/  LDL.LU R26, [R1+0x118] ;  /* 0x00011800011a7983 */ /* 0x000ee40000300800 */
[----:B------:R-:W3:Y:S01]  /*31550*/  LDL.LU R27, [R1+0x11c] ;  /* 0x00011c00011b7983 */ /* 0x000ee20000300800 */
[C---:B--2---:R-:W-:Y:S11]  /*31560*/  HMMA.16816.F32.BF16 R8, R20.reuse, R18, R8 ;  /* 0x000000121408723c */ /* 0x044ff60000041808 */
[----:B------:R-:W-:Y:S11]  /*31570*/  @!UPT UIADD3 URZ, URZ, URZ, URZ ;  /* 0x0000003f3f3ff290 */ /* 0x000ff6000fffe03f */
[----:B------:R-:W-:Y:S01]  /*31580*/  @!UPT UIADD3 URZ, URZ, URZ, URZ ;  /* 0x0000003f3f3ff290 */ /* 0x000fe2000fffe03f */
[----:B------:R0:W-:Y:S01]  /*31590*/  STL.64 [R1+0x130], R8 ;  /* 0x0001300801007387 */ /* 0x0001e20000100a00 */
[----:B------:R-:W-:Y:S02]  /*315a0*/  STL.64 [R1+0x138], R10 ;  /* 0x0001380a01007387 */ /* 0x000fe40000100a00 */
[----:B0-----:R-:W-:Y:S02]  /*315b0*/  IMAD.MOV.U32 R9, RZ, RZ, R18 ;  /* 0x000000ffff097224 */ /* 0x001fe400078e0012 */
[----:B------:R-:W-:Y:S02]  /*315c0*/  IMAD.MOV.U32 R8, RZ, RZ, R19 ;  /* 0x000000ffff087224 */ /* 0x000fe400078e0013 */
[----:B------:R-:W4:Y:S01]  /*315d0*/  LDL.LU.64 R18, [R1+0x39d0] ;  /* 0x0039d00001127983 */ /* 0x000f220000300a00 */
[----:B------:R-:W2:Y:S01]  /*315e0*/  LDL.LU R16, [R1+0x39c8] ;  /* 0x0039c80001107983 */ /* 0x000ea20000300800 */
[C---:B----4-:R-:W-:Y:S11]  /*315f0*/  HMMA.16816.F32.BF16 R12, R20.reuse, R18, R12 ;  /* 0x00000012140c723c */ /* 0x050ff6000004180c */
[----:B------:R-:W-:Y:S11]  /*31600*/  @!UPT UIADD3 URZ, URZ, URZ, URZ ;  /* 0x0000003f3f3ff290 */ /* 0x000ff6000fffe03f */
[----:B------:R-:W-:Y:S01]  /*31610*/  @!UPT UIADD3 URZ, URZ, URZ, URZ ;  /* 0x0000003f3f3ff290 */ /* 0x000fe2000fffe03f */
[----:B------:R-:W-:Y:S01]  /*31620*/  STL.64 [R1+0x120], R12 ;  /* 0x0001200c01007387 */ /* 0x000fe20000100a00 */
[----:B------:R0:W-:Y:S03]  /*31630*/  STL.64 [R1+0x128], R14 ;  /* 0x0001280e01007387 */ /* 0x0001e60000100a00 */
[----:B0-----:R-:W3:Y:S01]  /*31640*/  LDL.LU.64 R14, [R1+0x39c0] ;  /* 0x0039c000010e7983 */ /* 0x001ee20000300a00 */
[----:B------:R-:W4:Y:S02]  /*31650*/  LDL.LU.64 R12, [R1+0x39b8] ;  /* 0x0039b800010c7983 */ /* 0x000f240000300a00 */
[----:B------:R0:W-:Y:S02]  /*31660*/  STL.64 [R1+0x3940], R18 ;  /* 0x0039401201007387 */ /* 0x0001e40000100a00 */
[----:B0-----:R-:W-:Y:S02]  /*31670*/  IMAD.MOV.U32 R19, RZ, RZ, R8 ;  /* 0x000000ffff137224 */ /* 0x001fe400078e0008 */
[----:B------:R-:W-:Y:S01]  /*31680*/  IMAD.MOV.U32 R18, RZ, RZ, R9 ;  /* 0x000000ffff127224 */ /* 0x000fe200078e0009 */
[----:B---3--:R-:W-:Y:S11]  /*31690*/  HMMA.16816.F32.BF16 R24, R20, R14, R24 ;  /* 0x0000000e1418723c */ /* 0x008ff60000041818 */
[----:B------:R-:W-:Y:S11]  /*316a0*/  @!UPT UIADD3 URZ, URZ, URZ, URZ ;  /* 0x0000003f3f3ff290 */ /* 0x000ff6000fffe03f */
[----:B------:R-:W-:Y:S01]  /*316b0*/  @!UPT UIADD3 URZ, URZ, URZ, URZ ;  /* 0x0000003f3f3ff290 */ /* 0x000fe2000fffe03f */
[----:B------:R0:W-:Y:S01]  /*316c0*/  STL.64 [R1+0x110], R24 ;  /* 0x0001101801007387 */ /* 0x0001e20000100a00 */
[----:B------:R1:W-:Y:S02]  /*316d0*/  STL.64 [R1+0x118], R26 ;  /* 0x0001181a01007387 */ /* 0x0003e40000100a00 */
[----:B------:R-:W3:Y:S02]  /*316e0*/  LDL.LU R8, [R1+0x40] ;  /* 0x0000400001087983 */ /* 0x000ee40000300800 */
[----:B------:R-:W3:Y:S01]  /*316f0*/  LDL.LU R9, [R1+0x44] ;  /* 0x0000440001097983 */ /* 0x000ee20000300800 */
[----:B------:R-:W2:Y:S01]  /*31700*/  LDL.LU R10, [R1+0x48] ;  /* 0x00004800010a7983 */ /* 0x000ea20000300800 */
[----:B------:R-:W2:Y:S03]  /*31710*/  LDL.LU R11, [R1+0x4c] ;  /* 0x00004c00010b7983 */ /* 0x000ea60000300800 */
[----:B--2---:R4:W-:Y:S01]  /*31720*/  STL.64 [R1+0x3978], R10 ;  /* 0x0039780a01007387 */ /* 0x0049e20000100a00 */
[----:B---3--:R2:W-:Y:S02]  /*31730*/  STL.64 [R1+0x3970], R8 ;  /* 0x0039700801007387 */ /* 0x0085e40000100a00 */
[----:B0-----:R-:W3:Y:S02]  /*31740*/  LDL.LU R24, [R1+0x80] ;  /* 0x0000800001187983 */ /* 0x001ee40000300800 */
[----:B------:R-:W3:Y:S01]  /*31750*/  LDL.LU R25, [R1+0x84] ;  /* 0x0000840001197983 */ /* 0x000ee20000300800 */
[----:B-1----:R-:W2:Y:S01]  /*31760*/  LDL.LU R26, [R1+0x88] ;  /* 0x00008800011a7983 */ /* 0x002ea20000300800 */
[----:B------:R-:W2:Y:S02]  /*31770*/  LDL.LU R27, [R1+0x8c] ;  /* 0x00008c00011b7983 */ /* 0x000ea40000300800 */
[----:B----4-:R-:W-:-:S02]  /*31780*/  IMAD.MOV.U32 R10, RZ, RZ, R13 ;  /* 0x000000ffff0a7224 */ /* 0x010fc400078e000d */
[----:B------:R-:W-:Y:S01]  /*31790*/  IMAD.MOV.U32 R11, RZ, RZ, R12 ;  /* 0x000000ffff0b7224 */ /* 0x000fe200078e000c */
[----:B--2---:R-:W-:Y:S01]  /*317a0*/  STL.64 [R1+0x3988], R26 ;  /* 0x0039881a01007387 */ /* 0x004fe20000100a00 */
[----:B---3--:R-:W-:Y:S03]  /*317b0*/  STL.64 [R1+0x3980], R24 ;  /* 0x0039801801007387 */ /* 0x008fe60000100a00 */
[----:B------:R0:W-:Y:S02]  /*317c0*/  STL.64 [R1+0x39b0], R10 ;  /* 0x0039b00a01007387 */ /* 0x0001e40000100a00 */
[----:B------:R-:W2:Y:S01]  /*317d0*/  LDL.LU R8, [R1+0xb0] ;  /* 0x0000b00001087983 */ /* 0x000ea20000300800 */
[----:B------:R-:W2:Y:S04]  /*317e0*/  LDL.LU R9, [R1+0xb4] ;  /* 0x0000b40001097983 */ /* 0x000ea80000300800 */
[----:B0-----:R-:W2:Y:S01]  /*317f0*/  LDL.LU R10, [R1+0xb8] ;  /* 0x0000b800010a7983 */ /* 0x001ea20000300800 */
[----:B------:R-:W2:Y:S02]  /*31800*/  LDL.LU R11, [R1+0xbc] ;  /* 0x0000bc00010b7983 */ /* 0x000ea40000300800 */
[----:B------:R-:W3:Y:S02]  /*31810*/  LDL.LU R24, [R1+0x90] ;  /* 0x0000900001187983 */ /* 0x000ee40000300800 */
[----:B------:R-:W3:Y:S01]  /*31820*/  LDL.LU R25, [R1+0x94] ;  /* 0x0000940001197983 */ /* 0x000ee20000300800 */
[----:B------:R-:W4:Y:S01]  /*31830*/  LDL.LU R26, [R1+0x98] ;  /* 0x00009800011a7983 */ /* 0x000f220000300800 */
[----:B------:R-:W4:Y:S03]  /*31840*/  LDL.LU R27, [R1+0x9c] ;  /* 0x00009c00011b7983 */ /* 0x000f260000300800 */
[----:B----4-:R-:W-:Y:S01]  /*31850*/  STL.64 [R1+0x3998], R26 ;  /* 0x0039981a01007387 */ /* 0x010fe20000100a00 */
[----:B---3--:R0:W-:Y:S03]  /*31860*/  STL.64 [R1+0x3990], R24 ;  /* 0x0039901801007387 */ /* 0x0081e60000100a00 */
[----:B0-----:R-:W3:Y:S01]  /*31870*/  LDL.LU R24, [R1+0xa0] ;  /* 0x0000a00001187983 */ /* 0x001ee20000300800 */
[----:B------:R-:W3:Y:S02]  /*31880*/  LDL.LU R25, [R1+0xa4] ;  /* 0x0000a40001197983 */ /* 0x000ee40000300800 */
[----:B------:R-:W3:Y:S02]  /*31890*/  LDL.LU R26, [R1+0xa8] ;  /* 0x0000a800011a7983 */ /* 0x000ee40000300800 */
[----:B------:R-:W3:Y:S01]  /*318a0*/  LDL.LU R27, [R1+0xac] ;  /* 0x0000ac00011b7983 */ /* 0x000ee20000300800 */
[----:B------:R-:W-:Y:S01]  /*318b0*/  STL.64 [R1+0x3958], R18 ;  /* 0x0039581201007387 */ /* 0x000fe20000100a00 */
[----:B------:R0:W-:Y:S02]  /*318c0*/  STL.64 [R1+0x3938], R14 ;  /* 0x0039380e01007387 */ /* 0x0001e40000100a00 */
[----:B------:R-:W4:Y:S02]  /*318d0*/  LDL.LU R12, [R1+0x330] ;  /* 0x00033000010c7983 */ /* 0x000f240000300800 */
[----:B------:R-:W4:Y:S01]  /*318e0*/  LDL.LU R13, [R1+0x334] ;  /* 0x00033400010d7983 */ /* 0x000f220000300800 */
[----:B0-----:R-:W3:Y:S01]  /*318f0*/  LDL.LU R14, [R1+0x338] ;  /* 0x00033800010e7983 */ /* 0x001ee20000300800 */
[----:B------:R-:W3:Y:S01]  /*31900*/  LDL.LU R15, [R1+0x33c] ;  /* 0x00033c00010f7983 */ /* 0x000ee20000300800 */
[----:B--2---:R-:W-:Y:S01]  /*31910*/  HMMA.16816.F32.BF16 R20, R20, R6, R8 ;  /* 0x000000061414723c */ /* 0x004fe20000041808 */
[----:B------:R-:W-:-:S02]  /*31920*/  IMAD.MOV.U32 R18, RZ, RZ, R5 ;  /* 0x000000ffff127224 */ /* 0x000fc400078e0005 */
[----:B------:R-:W-:-:S04]  /*31930*/  IMAD.MOV.U32 R19, RZ, RZ, R4 ;  /* 0x000000ffff137224 */ /* 0x000fc800078e0004 */
[----:B------:R-:W-:Y:S02]  /*31940*/  IMAD.MOV.U32 R9, RZ, RZ, R6 ;  /* 0x000000ffff097224 */ /* 0x000fe400078e0006 */
[----:B------:R-:W-:Y:S01]  /*31950*/  IMAD.MOV.U32 R8, RZ, RZ, R7 ;  /* 0x000000ffff087224 */ /* 0x000fe200078e0007 */
[----:B---3--:R-:W-:Y:S01]  /*31960*/  STL.64 [R1+0x3950], R14 ;  /* 0x0039500e01007387 */ /* 0x008fe20000100a00 */
[----:B----4-:R0:W-:Y:S03]  /*31970*/  STL.64 [R1+0x3948], R12 ;  /* 0x0039480c01007387 */ /* 0x0101e60000100a00 */
[----:B0-----:R-:W2:Y:S01]  /*31980*/  LDL.LU R12, [R1+0x220] ;  /* 0x00022000010c7983 */ /* 0x001ea20000300800 */
[----:B------:R-:W2:Y:S02]  /*31990*/  LDL.LU R13, [R1+0x224] ;  /* 0x00022400010d7983 */ /* 0x000ea40000300800 */
[----:B------:R-:W2:Y:S02]  /*319a0*/  LDL.LU R14, [R1+0x228] ;  /* 0x00022800010e7983 */ /* 0x000ea40000300800 */
[----:B------:R-:W2:Y:S01]  /*319b0*/  LDL.LU R15, [R1+0x22c] ;  /* 0x00022c00010f7983 */ /* 0x000ea20000300800 */
[----:B------:R-:W3:Y:S03]  /*319c0*/  LDL.LU.64 R10, [R1+0x39b0] ;  /* 0x0039b000010a7983 */ /* 0x000ee60000300a00 */
[----:B------:R-:W-:Y:S02]  /*319d0*/  STL.64 [R1+0xb0], R20 ;  /* 0x0000b01401007387 */ /* 0x000fe40000100a00 */
[----:B------:R0:W-:Y:S02]  /*319e0*/  STL.64 [R1+0xb8], R22 ;  /* 0x0000b81601007387 */ /* 0x0001e40000100a00 */
[----:B------:R-:W4:Y:S01]  /*319f0*/  LDL.LU.64 R6, [R1+0x39a8] ;  /* 0x0039a80001067983 */ /* 0x000f220000300a00 */
[----:B------:R-:W4:Y:S01]  /*31a00*/  LDL.LU.64 R4, [R1+0x39a0] ;  /* 0x0039a00001047983 */ /* 0x000f220000300a00 */
[----:B0-----:R-:W-:-:S02]  /*31a10*/  IMAD.MOV.U32 R22, RZ, RZ, R16 ;  /* 0x000000ffff167224 */ /* 0x001fc400078e0010 */
[----:B------:R-:W-:-:S07]  /*31a20*/  IMAD.MOV.U32 R23, RZ, RZ, R2 ;  /* 0x000000ffff177224 */ /* 0x000fce00078e0002 */
[----:B----4-:R-:W-:Y:S01]  /*31a30*/  HMMA.16816.F32.BF16 R20, R4, R22, R24 ;  /* 0x000000160414723c */ /* 0x010fe20000041818 */
[----:B------:R-:W3:Y:S01]  /*31a40*/  LDL.LU.64 R26, [R1+0x3998] ;  /* 0x00399800011a7983 */ /* 0x000ee20000300a00 */
[----:B------:R-:W3:Y:S11]  /*31a50*/  LDL.LU.64 R24, [R1+0x3990] ;  /* 0x0039900001187983 */ /* 0x000ef60000300a00 */
[----:B------:R-:W-:Y:S10]  /*31a60*/  @!UPT UIADD3 URZ, URZ, URZ, URZ ;  /* 0x0000003f3f3ff290 */ /* 0x000ff4000fffe03f */
[----:B------:R0:W-:Y:S01]  /*31a70*/  STL.64 [R1+0xa0], R20 ;  /* 0x0000a01401007387 */ /* 0x0001e20000100a00 */
[----:B------:R1:W-:Y:S03]  /*31a80*/  STL.64 [R1+0xa8], R22 ;  /* 0x0000a81601007387 */ /* 0x0003e60000100a00 */
[----:B0-----:R-:W4:Y:S01]  /*31a90*/  LDL.LU R20, [R1+0x320] ;  /* 0x0003200001147983 */ /* 0x001f220000300800 */
[----:B------:R-:W4:Y:S02]  /*31aa0*/  LDL.LU R21, [R1+0x324] ;  /* 0x0003240001157983 */ /* 0x000f240000300800 */
[----:B-1----:R-:W2:Y:S02]  /*31ab0*/  LDL.LU R22, [R1+0x328] ;  /* 0x0003280001167983 */ /* 0x002ea40000300800 */
[----:B------:R-:W2:Y:S01]  /*31ac0*/  LDL.LU R23, [R1+0x32c] ;  /* 0x00032c0001177983 */ /* 0x000ea20000300800 */
[----:B------:R-:W0:Y:S04]  /*31ad0*/  S2R R2, SR_TID.X ;  /* 0x0000000000027919 */ /* 0x000e280000002100 */
[----:B------:R-:W1:Y:S04]  /*31ae0*/  S2R R17, SR_TID.X ;  /* 0x0000000000117919 */ /* 0x000e680000002100 */
[----:B--2---:R2:W-:Y:S01]  /*31af0*/  STL.64 [R1+0x3920], R22 ;  /* 0x0039201601007387 */ /* 0x0045e20000100a00 */
[----:B----4-:R4:W-:Y:S02]  /*31b00*/  STL.64 [R1+0x3918], R20 ;  /* 0x0039181401007387 */ /* 0x0109e40000100a00 */
[----:B--2---:R-:W-:-:S02]  /*31b10*/  IMAD.MOV.U32 R22, RZ, RZ, R9 ;  /* 0x000000ffff167224 */ /* 0x004fc400078e0009 */
[----:B------:R-:W-:-:S05]  /*31b20*/  IMAD.MOV.U32 R23, RZ, RZ, R8 ;  /* 0x000000ffff177224 */ /* 0x000fca00078e0008 */
[----:B------:R2:W-:Y:S01]  /*31b30*/  STL.64 [R1+0x3930], R22 ;  /* 0x0039301601007387 */ /* 0x0005e20000100a00 */
[----:B----4-:R-:W4:Y:S02]  /*31b40*/  LDL.LU R20, [R1+0x450] ;  /* 0x0004500001147983 */ /* 0x010f240000300800 */
[----:B------:R-:W4:Y:S01]  /*31b50*/  LDL.LU R21, [R1+0x454] ;  /* 0x0004540001157983 */ /* 0x000f220000300800 */
[----:B---3--:R-:W-:Y:S01]  /*31b60*/  HMMA.16816.F32.BF16 R8, R4, R10, R24 ;  /* 0x0000000a0408723c */ /* 0x008fe20000041818 */
[----:B--2---:R-:W4:Y:S01]  /*31b70*/  LDL.LU R22, [R1+0x458] ;  /* 0x0004580001167983 */ /* 0x004f220000300800 */
[----:B------:R-:W4:Y:S02]  /*31b80*/  LDL.LU R23, [R1+0x45c] ;  /* 0x00045c0001177983 */ /* 0x000f240000300800 */
[----:B------:R-:W2:Y:S02]  /*31b90*/  LDL.LU.64 R26, [R1+0x3988] ;  /* 0x00398800011a7983 */ /* 0x000ea40000300a00 */
[----:B------:R-:W2:Y:S01]  /*31ba0*/  LDL.LU.64 R24, [R1+0x3980] ;  /* 0x0039800001187983 */ /* 0x000ea20000300a00 */
[----:B0-----:R-:W-:Y:S01]  /*31bb0*/  LOP3.LUT R2, R2, 0x7, RZ, 0xc0, !PT ;  /* 0x0000000702027812 */ /* 0x001fe200078ec0ff */
[----:B-1----:R-:W-:-:S04]  /*31bc0*/  IMAD.SHL.U32 R17, R17, 0x2, RZ ;  /* 0x0000000211117824 */ /* 0x002fc800078e00ff */
[----:B------:R-:W-:-:S11]  /*31bd0*/  IMAD R2, R2, 0x110, RZ ;  /* 0x0000011002027824 */ /* 0x000fd600078e02ff */
[----:B------:R-:W-:Y:S01]  /*31be0*/  STL.64 [R1+0x90], R8 ;  /* 0x0000900801007387 */ /* 0x000fe20000100a00 */
[----:B------:R0:W-:Y:S01]  /*31bf0*/  STL.64 [R1+0x98], R10 ;  /* 0x0000980a01007387 */ /* 0x0001e20000100a00 */
[----:B------:R-:W-:Y:S02]  /*31c00*/  LOP3.LUT R2, R2, 0x30, R17, 0x78, !PT ;  /* 0x0000003002027812 */ /* 0x000fe400078e7811 */
[----:B0-----:R-:W3:Y:S01]  /*31c10*/  LDL.LU.64 R10, [R1+0x3978] ;  /* 0x00397800010a7983 */ /* 0x001ee20000300a00 */
[----:B------:R-:W3:Y:S01]  /*31c20*/  LDL.LU.64 R8, [R1+0x3970] ;  /* 0x0039700001087983 */ /* 0x000ee20000300a00 */
[----:B--2---:R-:W-:Y:S02]  /*31c30*/  HMMA.16816.F32.BF16 R16, R4, R18, R24 ;  /* 0x000000120410723c */ /* 0x004fe40000041818 */
[----:B------:R-:W3:Y:S01]  /*31c40*/  LDL.LU.64 R26, [R1+0x3968] ;  /* 0x00396800011a7983 */ /* 0x000ee20000300a00 */
[----:B------:R-:W2:Y:S01]  /*31c50*/  LDL.LU.64 R24, [R1+0x3960] ;  /* 0x0039600001187983 */ /* 0x000ea20000300a00 */
[----:B------:R-:W-:-:S02]  /*31c60*/  LOP3.LUT R2, R2, 0x40, RZ, 0x3c, !PT ;  /* 0x0000004002027812 */ /* 0x000fc400078e3cff */
[----:B--2---:R0:W-:Y:S11]  /*31c70*/  STL.64 [R1+0x3928], R24 ;  /* 0x0039281801007387 */ /* 0x0041f60000100a00 */
[----:B------:R-:W-:Y:S06]  /*31c80*/  @!UPT UIADD3 URZ, URZ, URZ, URZ ;  /* 0x0000003f3f3ff290 */ /* 0x000fec000fffe03f */
[----:B------:R-:W-:Y:S02]  /*31c90*/  STL.64 [R1+0x80], R16 ;  /* 0x0000801001007387 */ /* 0x000fe40000100a00 */
[----:B------:R-:W-:Y:S02]  /*31ca0*/  STL.64 [R1+0x88], R18 ;  /* 0x0000881201007387 */ /* 0x000fe40000100a00 */
[----:B------:R-:W1:Y:S01]  /*31cb0*/  LDSM.16.M88.4 R16, [R2+0x20000] ;  /* 0x020000000210783b */ /* 0x000e620000000200 */
[C---:B---3--:R-:W-:Y:S03]  /*31cc0*/  HMMA.16816.F32.BF16 R8, R4.reuse, R26, R8 ;  /* 0x0000001a0408723c */ /* 0x048fe60000041808 */
[----:B0-----:R-:W2:Y:S11]  /*31cd0*/  LDL.LU R24, [R1+0x460] ;  /* 0x0004600001187983 */ /* 0x001eb60000300800 */
[----:B------:R-:W-:Y:S09]  /*31ce0*/  @!UPT UIADD3 URZ, URZ, URZ, URZ ;  /* 0x0000003f3f3ff290 */ /* 0x000ff2000fffe03f */
[----:B------:R-:W-:Y:S01]  /*31cf0*/  STL.64 [R1+0x470], R8 ;  /* 0x0004700801007387 */ /* 0x000fe20000100a00 */
[----:B------:R-:W-:Y:S02]  /*31d00*/  STL.64 [R1+0x478], R10 ;  /* 0x0004780a01007387 */ /* 0x000fe40000100a00 */
[----:B------:R-:W2:Y:S02]  /*31d10*/  LDL.LU R25, [R1+0x464] ;  /* 0x0004640001197983 */ /* 0x000ea40000300800 */
[----:B------:R-:W2:Y:S01]  /*31d20*/  LDL.LU R26, [R1+0x468] ;  /* 0x00046800011a7983 */ /* 0x000ea20000300800 */
[----:B------:R-:W2:Y:S04]  /*31d30*/  LDL.LU R27, [R1+0x46c] ;  /* 0x00046c00011b7983 */ /* 0x000ea80000300800 */
[----:B------:R-:W-:Y:S04]  /*31d40*/  LDSM.16.MT88.4 R8, [R0+0x8000] ;  /* 0x008000000008783b */ /* 0x000fe80000004200 */
[----:B-1----:R-:W-:Y:S01]  /*31d50*/  STL.64 [R1+0x40], R16 ;  /* 0x0000401001007387 */ /* 0x002fe20000100a00 */
[----:B------:R0:W-:Y:S03]  /*31d60*/  STL.64 [R1+0x48], R18 ;  /* 0x0000481201007387 */ /* 0x0001e60000100a00 */
[----:B0-----:R-:W3:Y:S02]  /*31d70*/  LDL.LU.64 R18, [R1+0x3958] ;  /* 0x0039580001127983 */ /* 0x001ee40000300a00 */
[C---:B---3--:R-:W-:Y:S02]  /*31d80*/  HMMA.16816.F32.BF16 R16, R4.reuse, R18, R12 ;  /* 0x000000120410723c */ /* 0x048fe4000004180c */
[----:B------:R-:W3:Y:S01]  /*31d90*/  LDL.LU.64 R14, [R1+0x3950] ;  /* 0x00395000010e7983 */ /* 0x000ee20000300a00 */
[----:B------:R-:W3:Y:S11]  /*31da0*/  LDL.LU.64 R12, [R1+0x3948] ;  /* 0x00394800010c7983 */ /* 0x000ef60000300a00 */
[----:B------:R-:W-:Y:S09]  /*31db0*/  @!UPT UIADD3 URZ, URZ, URZ, URZ ;  /* 0x0000003f3f3ff290 */ /* 0x000ff2000fffe03f */
[----:B------:R-:W-:Y:S01]  /*31dc0*/  STL.64 [R1+0x220], R16 ;  /* 0x0002201001007387 */ /* 0x000fe20000100a00 */
[----:B------:R-:W-:Y:S02]  /*31dd0*/  STL.64 [R1+0x228], R18 ;  /* 0x0002281201007387 */ /* 0x000fe40000100a00 */
[----:B------:R-:W0:Y:S02]  /*31de0*/  LDSM.16.M88.4 R16, [R2+0x20800] ;  /* 0x020800000210783b */ /* 0x000e240000000200 */
[----:B0-----:R-:W-:Y:S02]  /*31df0*/  STL.64 [R1+0x20], R16 ;  /* 0x0000201001007387 */ /* 0x001fe40000100a00 */
[----:B------:R0:W-:Y:S02]  /*31e00*/  STL.64 [R1+0x28], R18 ;  /* 0x0000281201007387 */ /* 0x0001e40000100a00 */
[----:B0-----:R-:W3:Y:S02]  /*31e10*/  LDL.LU.64 R18, [R1+0x3940] ;  /* 0x0039400001127983 */ /* 0x001ee40000300a00 */
[----:B---3--:R-:W-:Y:S02]  /*31e20*/  HMMA.16816.F32.BF16 R12, R4, R18, R12 ;  /* 0x00000012040c723c */ /* 0x008fe4000004180c */
[----:B------:R-:W0:Y:S11]  /*31e30*/  LDSM.16.M88.4 R16, [R2+0x21000] ;  /* 0x021000000210783b */ /* 0x000e360000000200 */
[----:B------:R-:W-:Y:S10]  /*31e40*/  @!UPT UIADD3 URZ, URZ, URZ, URZ ;  /* 0x0000003f3f3ff290 */ /* 0x000ff4000fffe03f */
[----:B------:R-:W-:Y:S01]  /*31e50*/  STL.64 [R1+0x340], R12 ;  /* 0x0003400c01007387 */ /* 0x000fe20000100a00 */
[----:B------:R-:W-:Y:S02]  /*31e60*/  STL.64 [R1+0x348], R14 ;  /* 0x0003480e01007387 */ /* 0x000fe40000100a00 */
[----:B------:R-:W1:Y:S01]  /*31e70*/  LDSM.16.M88.4 R12, [R2+0x21800] ;  /* 0x02180000020c783b */ /* 0x000e620000000200 */
[----:B0-----:R-:W-:Y:S03]  /*31e80*/  STL.64 [R1+0x10], R16 ;  /* 0x0000101001007387 */ /* 0x001fe60000100a00 */
[----:B------:R-:W-:Y:S01]  /*31e90*/  STL.64 [R1+0x18], R18 ;  /* 0x0000181201007387 */ /* 0x000fe20000100a00 */
[----:B-1----:R-:W-:Y:S01]  /*31ea0*/  STL.64 [R1], R12 ;  /* 0x0000000c01007387 */ /* 0x002fe20000100a00 */
[----:B------:R0:W-:Y:S03]  /*31eb0*/  STL.64 [R1+0x8], R14 ;  /* 0x0000080e01007387 */ /* 0x0001e60000100a00 */
[----:B0-----:R-:W4:Y:S01]  /*31ec0*/  LDL.LU.64 R14, [R1+0x3938] ;  /* 0x00393800010e7983 */ /* 0x001f220000300a00 */
[----:B------:R-:W-:-:S02]  /*31ed0*/  IMAD.MOV.U32 R17, RZ, RZ, R12 ;  /* 0x000000ffff117224 */ /* 0x000fc400078e000c */
[----:B------:R-:W-:Y:S02]  /*31ee0*/  IMAD.MOV.U32 R16, RZ, RZ, R13 ;  /* 0x000000ffff107224 */ /* 0x000fe400078e000d */
[C---:B----4-:R-:W-:Y:S01]  /*31ef0*/  HMMA.16816.F32.BF16 R12, R4.reuse, R14, R20 ;  /* 0x0000000e040c723c */ /* 0x050fe20000041814 */
[----:B------:R-:W2:Y:S11]  /*31f00*/  LDL.LU.64 R22, [R1+0x3930] ;  /* 0x0039300001167983 */ /* 0x000eb60000300a00 */
[----:B------:R-:W-:Y:S11]  /*31f10*/  @!UPT UIADD3 URZ, URZ, URZ, URZ ;  /* 0x0000003f3f3ff290 */ /* 0x000ff6000fffe03f */
[----:B------:R-:W-:Y:S01]  /*31f20*/  STL.64 [R1+0x350], R12 ;  /* 0x0003500c01007387 */ /* 0x000fe20000100a00 */
[----:B------:R-:W-:Y:S02]  /*31f30*/  STL.64 [R1+0x358], R14 ;  /* 0x0003580e01007387 */ /* 0x000fe40000100a00 */
[----:B------:R-:W-:Y:S01]  /*31f40*/  LDSM.16.M88.4 R12, [R2+0x22000] ;  /* 0x02200000020c783b */ /* 0x000fe20000000200 */
[----:B--2---:R-:W-:Y:S01]  /*31f50*/  HMMA.16816.F32.BF16 R4, R4, R22, R24 ;  /* 0x000000160404723c */ /* 0x004fe20000041818 */
[----:B------:R-:W2:Y:S02]  /*31f60*/  LDL.LU.64 R24, [R1+0x3928] ;  /* 0x0039280001187983 */ /* 0x000ea40000300a00 */
[----:B------:R-:W3:Y:S02]  /*31f70*/  LDL.LU.64 R22, [R1+0x3920] ;  /* 0x0039200001167983 */ /* 0x000ee40000300a00 */
[----:B------:R-:W3:Y:S11]  /*31f80*/  LDL.LU.64 R20, [R1+0x3918] ;  /* 0x0039180001147983 */ /* 0x000ef60000300a00 */
[----:B------:R-:W-:Y:S07]  /*31f90*/  @!UPT UIADD3 URZ, URZ, URZ, URZ ;  /* 0x0000003f3f3ff290 */ /* 0x000fee000fffe03f */
[----:B------:R0:W-:Y:S01]  /*31fa0*/  STL.64 [R1+0x330], R4 ;  /* 0x0003300401007387 */ /* 0x0001e20000100a00 */
[----:B------:R-:W-:Y:S02]  /*31fb0*/  STL.64 [R1+0x338], R6 ;  /* 0x0003380601007387 */ /* 0x000fe40000100a00 */
[----:B0-----:R-:W-:Y:S02]  /*31fc0*/  IMAD.MOV.U32 R5, RZ, RZ, R16 ;  /* 0x000000ffff057224 */ /* 0x001fe400078e0010 */
[----:B------:R-:W-:Y:S01]  /*31fd0*/  IMAD.MOV.U32 R4, RZ, RZ, R17 ;  /* 0x000000ffff047224 */ /* 0x000fe200078e0011 */
[----:B------:R-:W4:Y:S01]  /*31fe0*/  LDL.LU R16, [R1+0x310] ;  /* 0x0003100001107983 */ /* 0x000f220000300800 */
[----:B------:R-:W4:Y:S02]  /*31ff0*/  LDL.LU R17, [R1+0x314] ;  /* 0x0003140001117983 */ /* 0x000f240000300800 */
[----:B--2---:R-:W-:Y:S02]  /*32000*/  IMAD.MOV.U32 R18, RZ, RZ, R25 ;  /* 0x000000ffff127224 */ /* 0x004fe400078e0019 */
[----:B------:R-:W-:-:S02]  /*32010*/  IMAD.MOV.U32 R19, RZ, RZ, R24 ;  /* 0x000000ffff137224 */ /* 0x000fc400078e0018 */
[----:B------:R-:W0:Y:S04]  /*32020*/  LDSM.16.M88.4 R24, [R2+0x22800] ;  /* 0x022800000218783b */ /* 0x000e280000000200 */
[----:B------:R-:W-:Y:S04]  /*32030*/  STL.64 [R1+0x3910], R18 ;  /* 0x0039101201007387 */ /* 0x000fe80000100a00 */
[----:B----4-:R1:W-:Y:S04]  /*32040*/  STL.64 [R1+0x3908], R16 ;  /* 0x0039081001007387 */ /* 0x0103e80000100a00 */
[----:B-1----:R-:W3:Y:S01]  /*32050*/  LDL.64 R16, [R1+0x40] ;  /* 0x0000400001107983 */ /* 0x002ee20000100a00 */
[----:B------:R3:W-:Y:S02]  /*32060*/  STL.64 [R1+0x38f0], R4 ;  /* 0x0038f00401007387 */ /* 0x0007e40000100a00 */
[----:B0-----:R-:W-:Y:S02]  /*32070*/  STL [R1+0x3618], R26 ;  /* 0x0036181a01007387 */ /* 0x001fe40000100800 */
[----:B------:R-:W-:Y:S01]  /*32080*/  STL.64 [R1+0x30], R12 ;  /* 0x0000300c01007387 */ /* 0x000fe20000100a00 */
[----:B------:R-:W-:Y:S01]  /*32090*/  STL.64 [R1+0x38], R14 ;  /* 0x0000380e01007387 */ /* 0x000fe20000100a00 */
[----:B------:R-:W-:Y:S01]  /*320a0*/  STL [R1+0x3614], R27 ;  /* 0x0036141b01007387 */ /* 0x000fe20000100800 */
[----:B---3--:R-:W-:Y:S07]  /*320b0*/  HMMA.16816.F32.BF16 R4, R8, R16, R20 ;  /* 0x000000100804723c */ /* 0x008fee0000041814 */
[----:B------:R-:W-:-:S02]  /*320c0*/  IMAD.MOV.U32 R21, RZ, RZ, R16 ;  /* 0x000000ffff157224 */ /* 0x000fc400078e0010 */
[----:B------:R-:W-:Y:S02]  /*320d0*/  IMAD.MOV.U32 R20, RZ, RZ, R17 ;  /* 0x000000ffff147224 */ /* 0x000fe400078e0011 */
[----:B------:R-:W0:Y:S11]  /*320e0*/  LDSM.16.M88.4 R16, [R2+0x23000] ;  /* 0x023000000210783b */ /* 0x000e360000000200 */
[----:B------:R-:W-:Y:S01]  /*320f0*/  @!UPT UIADD3 URZ, URZ, URZ, URZ ;  /* 0x0000003f3f3ff290 */ /* 0x000fe2000fffe03f */
[----:B------:R1:W-:Y:S01]  /*32100*/  STL.64 [R1+0x320], R4 ;  /* 0x0003200401007387 */ /* 0x0003e20000100a00 */
[----:B------:R-:W-:Y:S03]  /*32110*/  STL.64 [R1+0x328], R6 ;  /* 0x0003280601007387 */ /* 0x000fe60000100a00 */
[----:B-1----:R-:W2:Y:S01]  /*32120*/  LDL.64 R4, [R1+0x10] ;  /* 0x0000100001047983 */ /* 0x002ea20000100a00 */
[----:B------:R1:W-:Y:S03]  /*32130*/  STL.64 [R1+0x38c0], R20 ;  /* 0x0038c01401007387 */ /* 0x0003e60000100a00 */
[----:B-1----:R-:W3:Y:S01]  /*32140*/  LDL.64 R20, [R1+0x20] ;  /* 0x0000200001147983 */ /* 0x002ee20000100a00 */
[----:B0-----:R-:W-:Y:S02]  /*32150*/  STL.64 [R1+0x50], R16 ;  /* 0x0000501001007387 */ /* 0x001fe40000100a00 */
[----:B------:R-:W-:-:S02]  /*32160*/  IMAD.MOV.U32 R27, RZ, RZ, R16 ;  /* 0x000000ffff1b7224 */ /* 0x000fc400078e0010 */
[----:B------:R-:W-:Y:S01]  /*32170*/  IMAD.MOV.U32 R26, RZ, RZ, R17 ;  /* 0x000000ffff1a7224 */ /* 0x000fe200078e0011 */
[----:B------:R0:W-:Y:S04]  /*32180*/  STL.64 [R1+0x58], R18 ;  /* 0x0000581201007387 */ /* 0x0001e80000100a00 */
[----:B0-----:R-:W3:Y:S01]  /*32190*/  LDL.LU.64 R18, [R1+0x3910] ;  /* 0x0039100001127983 */ /* 0x001ee20000300a00 */
[----:B------:R-:W3:Y:S02]  /*321a0*/  LDL.LU.64 R16, [R1+0x3908] ;  /* 0x0039080001107983 */ /* 0x000ee40000300a00 */
[----:B------:R-:W-:Y:S02]  /*321b0*/  STL.64 [R1+0x38d8], R26 ;  /* 0x0038d81a01007387 */ /* 0x000fe40000100a00 */
[----:B------:R0:W-:Y:S02]  /*321c0*/  STL.64 [R1+0x38d0], R24 ;  /* 0x0038d01801007387 */ /* 0x0001e40000100a00 */
[----:B0-----:R-:W4:Y:S01]  /*321d0*/  LDL.LU R24, [R1+0x2e0] ;  /* 0x0002e00001187983 */ /* 0x001f220000300800 */
[----:B------:R-:W4:Y:S02]  /*321e0*/  LDL.LU R25, [R1+0x2e4] ;  /* 0x0002e40001197983 */ /* 0x000f240000300800 */
[----:B------:R-:W2:Y:S02]  /*321f0*/  LDL.LU R26, [R1+0x2e8] ;  /* 0x0002e800011a7983 */ /* 0x000ea40000300800 */
[----:B------:R-:W2:Y:S02]  /*32200*/  LDL.LU R27, [R1+0x2ec] ;  /* 0x0002ec00011b7983 */ /* 0x000ea40000300800 */
[----:B--2---:R-:W-:Y:S01]  /*32210*/  STL.64 [R1+0x38e8], R26 ;  /* 0x0038e81a01007387 */ /* 0x004fe20000100a00 */
[----:B----4-:R0:W-:Y:S03]  /*32220*/  STL.64 [R1+0x38e0], R24 ;  /* 0x0038e01801007387 */ /* 0x0101e60000100a00 */
[----:B0-----:R-:W2:Y:S01]  /*32230*/  LDL.LU R24, [R1+0x2f0] ;  /* 0x0002f00001187983 */ /* 0x001ea20000300800 */
[----:B------:R-:W2:Y:S02]  /*32240*/  LDL.LU R25, [R1+0x2f4] ;  /* 0x0002f40001197983 */ /* 0x000ea40000300800 */
[----:B------:R-:W4:Y:S02]  /*32250*/  LDL.LU R26, [R1+0x2f8] ;  /* 0x0002f800011a7983 */ /* 0x000f240000300800 */
[----:B------:R-:W4:Y:S01]  /*32260*/  LDL.LU R27, [R1+0x2fc] ;  /* 0x0002fc00011b7983 */ /* 0x000f220000300800 */
[----:B---3--:R-:W-:Y:S01]  /*32270*/  HMMA.16816.F32.BF16 R16, R8, R20, R16 ;  /* 0x000000140810723c */ /* 0x008fe20000041810 */
[----:B----4-:R-:W-:Y:S01]  /*32280*/  STL.64 [R1+0x3900], R26 ;  /* 0x0039001a01007387 */ /* 0x010fe20000100a00 */
[----:B--2---:R0:W-:Y:S03]  /*32290*/  STL.64 [R1+0x38f8], R24 ;  /* 0x0038f81801007387 */ /* 0x0041e60000100a00 */
[----:B0-----:R-:W2:Y:S01]  /*322a0*/  LDL.LU R24, [R1+0x300] ;  /* 0x0003000001187983 */ /* 0x001ea20000300800 */
[----:B------:R-:W2:Y:S02]  /*322b0*/  LDL.LU R25, [R1+0x304] ;  /* 0x0003040001197983 */ /* 0x000ea40000300800 */
[----:B------:R-:W2:Y:S02]  /*322c0*/  LDL.LU R26, [R1+0x308] ;  /* 0x00030800011a7983 */ /* 0x000ea40000300800 */
[----:B------:R-:W2:Y:S11]  /*322d0*/  LDL.LU R27, [R1+0x30c] ;  /* 0x00030c00011b7983 */ /* 0x000eb60000300800 */
[----:B------:R-:W-:Y:S02]  /*322e0*/  @!UPT UIADD3 URZ, URZ, URZ, URZ ;  /* 0x0000003f3f3ff290 */ /* 0x000fe4000fffe03f */
[----:B------:R0:W-:Y:S02]  /*322f0*/  STL.64 [R1+0x310], R16 ;  /* 0x0003101001007387 */ /* 0x0001e40000100a00 */
[----:B0-----:R-:W-:Y:S02]  /*32300*/  IMAD.MOV.U32 R17, RZ, RZ, R20 ;  /* 0x000000ffff117224 */ /* 0x001fe400078e0014 */
[----:B------:R-:W-:Y:S02]  /*32310*/  IMAD.MOV.U32 R16, RZ, RZ, R21 ;  /* 0x000000ffff107224 */ /* 0x000fe400078e0015 */
[----:B------:R-:W0:Y:S04]  /*32320*/  LDSM.16.M88.4 R20, [R2+0x23800] ;  /* 0x023800000214783b */ /* 0x000e280000000200 */
[----:B------:R-:W-:Y:S01]  /*32330*/  STL.64 [R1+0x318], R18 ;  /* 0x0003181201007387 */ /* 0x000fe20000100a00 */
[----:B------:R1:W-:Y:S03]  /*32340*/  STL.64 [R1+0x38c8], R16 ;  /* 0x0038c81001007387 */ /* 0x0003e60000100a00 */
[----:B-1----:R-:W3:Y:S01]  /*32350*/  LDL.LU R16, [R1+0x2d0] ;  /* 0x0002d00001107983 */ /* 0x002ee20000300800 */
[----:B------:R-:W3:Y:S02]  /*32360*/  LDL.LU R17, [R1+0x2d4] ;  /* 0x0002d40001117983 */ /* 0x000ee40000300800 */
[----:B------:R-:W3:Y:S02]  /*32370*/  LDL.LU R18, [R1+0x2d8] ;  /* 0x0002d80001127983 */ /* 0x000ee40000300800 */
[----:B------:R-:W3:Y:S02]  /*32380*/  LDL.LU R19, [R1+0x2dc] ;  /* 0x0002dc0001137983 */ /* 0x000ee40000300800 */
[----:B------:R-:W-:Y:S01]  /*32390*/  IMAD.MOV.U32 R2, RZ, RZ, R5 ;  /* 0x000000ffff027224 */ /* 0x000fe200078e0005 */
[----:B0-----:R0:W-:Y:S01]  /*323a0*/  STL.64 [R1+0x60], R20 ;  /* 0x0000601401007387 */ /* 0x0011e20000100a00 */
[----:B------:R-:W-:-:S02]  /*323b0*/  IMAD.MOV.U32 R15, RZ, RZ, R20 ;  /* 0x000000ffff0f7224 */ /* 0x000fc400078e0014 */
[----:B------:R1:W-:Y:S02]  /*323c0*/  STL.64 [R1+0x68], R22 ;  /* 0x0000681601007387 */ /* 0x0003e40000100a00 */
[----:B------:R-:W-:Y:S01]  /*323d0*/  IMAD.MOV.U32 R14, RZ, RZ, R21 ;  /* 0x000000ffff0e7224 */ /* 0x000fe200078e0015 */
[----:B0-----:R-:W4:Y:S01]  /*323e0*/  LDL.LU R20, [R1+0x2c0] ;  /* 0x0002c00001147983 */ /* 0x001f220000300800 */
[----:B------:R-:W4:Y:S02]  /*323f0*/  LDL.LU R21, [R1+0x2c4] ;  /* 0x0002c40001157983 */ /* 0x000f240000300800 */
[----:B-1----:R-:W4:Y:S02]  /*32400*/  LDL.LU R22, [R1+0x2c8] ;  /* 0x0002c80001167983 */ /* 0x002f240000300800 */
[----:B------:R-:W4:Y:S01]  /*32410*/  LDL.LU R23, [R1+0x2cc] ;  /* 0x0002cc0001177983 */ /* 0x000f220000300800 */
[C---:B--2---:R-:W-:Y:S11]  /*32420*/  HMMA.16816.F32.BF16 R24, R8.reuse, R4, R24 ;  /* 0x000000040818723c */ /* 0x044ff60000041818 */
[----:B------:R-:W-:Y:S11]  /*32430*/  @!UPT UIADD3 URZ, URZ, URZ, URZ ;  /* 0x0000003f3f3ff290 */ /* 0x000ff6000fffe03f */
[----:B------:R-:W-:Y:S01]  /*32440*/  @!UPT UIADD3 URZ, URZ, URZ, URZ ;  /* 0x0000003f3f3ff290 */ /* 0x000fe2000fffe03f */
[----:B------:R-:W-:Y:S01]  /*32450*/  STL.64 [R1+0x300], R24 ;  /* 0x0003001801007387 */ /* 0x000fe20000100a00 */
[----:B------:R0:W-:Y:S03]  /*32460*/  STL.64 [R1+0x308], R26 ;  /* 0x0003081a01007387 */ /* 0x0001e60000100a00 */
[----:B0-----:R-:W2:Y:S01]  /*32470*/  LDL.LU.64 R26, [R1+0x3900] ;  /* 0x00390000011a7983 */ /* 0x001ea20000300a00 */
[----:B------:R-:W2:Y:S02]  /*32480*/  LDL.LU.64 R24, [R1+0x38f8] ;  /* 0x0038f80001187983 */ /* 0x000ea40000300a00 */
[----:B------:R-:W2:Y:S02]  /*32490*/  LDL.LU.64 R4, [R1+0x38f0] ;  /* 0x0038f00001047983 */ /* 0x000ea40000300a00 */
[----:B--2---:R-:W-:Y:S01]  /*324a0*/  HMMA.16816.F32.BF16 R4, R8, R4, R24 ;  /* 0x000000040804723c */ /* 0x004fe20000041818 */
        /* <DEDUP_REMOVED lines=9> */
[----:B------:R-:W-:-:S02]  /*32540*/  IMAD.MOV.U32 R5, RZ, RZ, R14 ;  /* 0x000000ffff057224 */ /* 0x000fc400078e000e */
[C---:B--2---:R-:W-:Y:S01]  /*32550*/  HMMA.16816.F32.BF16 R12, R8.reuse, R12, R24 ;  /* 0x0000000c080c723c */ /* 0x044fe20000041818 */
[----:B------:R-:W2:Y:S01]  /*32560*/  LDL.LU.64 R26, [R1+0x38d8] ;  /* 0x0038d800011a7983 */ /* 0x000ea20000300a00 */
[----:B------:R-:W3:Y:S11]  /*32570*/  LDL.LU.64 R24, [R1+0x38d0] ;  /* 0x0038d00001187983 */ /* 0x000ef60000300a00 */
[----:B------:R-:W-:Y:S10]  /*32580*/  @!UPT UIADD3 URZ, URZ, URZ, URZ ;  /* 0x0000003f3f3ff290 */ /* 0x000ff4000fffe03f */
[----:B------:R-:W-:Y:S01]  /*32590*/  STL.64 [R1+0x2e0], R12 ;  /* 0x0002e00c01007387 */ /* 0x000fe20000100a00 */
[----:B------:R-:W-:Y:S02]  /*325a0*/  STL.64 [R1+0x2e8], R14 ;  /* 0x0002e80e01007387 */ /* 0x000fe40000100a00 */
[----:B------:R-:W0:Y:S02]  /*325b0*/  LDSM.16.MT88.4 R12, [R0+0x8100] ;  /* 0x00810000000c783b */ /* 0x000e240000004200 */
[----:B0-----:R-:W-:Y:S02]  /*325c0*/  STL.64 [R1+0x3850], R14 ;  /* 0x0038500e01007387 */ /* 0x001fe40000100a00 */
[----:B------:R-:W-:Y:S01]  /*325d0*/  STL.64 [R1+0x3848], R12 ;  /* 0x0038480c01007387 */ /* 0x000fe20000100a00 */
[----:B---3--:R-:W-:Y:S11]  /*325e0*/  HMMA.16816.F32.BF16 R16, R8, R24, R16 ;  /* 0x000000180810723c */ /* 0x008ff60000041810 */
[----:B------:R-:W-:Y:S11]  /*325f0*/  @!UPT UIADD3 URZ, URZ, URZ, URZ ;  /* 0x0000003f3f3ff290 */ /* 0x000ff6000fffe03f */
[----:B------:R-:W-:Y:S01]  /*32600*/  @!UPT UIADD3 URZ, URZ, URZ, URZ ;  /* 0x0000003f3f3ff290 */ /* 0x000fe2000fffe03f */
[----:B------:R0:W-:Y:S01]  /*32610*/  STL.64 [R1+0x2d0], R16 ;  /* 0x0002d01001007387 */ /* 0x0001e20000100a00 */
[----:B------:R-:W-:Y:S03]  /*32620*/  STL.64 [R1+0x2d8], R18 ;  /* 0x0002d81201007387 */ /* 0x000fe60000100a00 */
[----:B0-----:R-:W3:Y:S01]  /*32630*/  LDL.LU.64 R16, [R1+0x38c8] ;  /* 0x0038c80001107983 */ /* 0x001ee20000300a00 */
[----:B------:R3:W-:Y:S02]  /*32640*/  STL.64 [R1+0x3868], R24 ;  /* 0x0038681801007387 */ /* 0x0007e40000100a00 */
[----:B--2---:R-:W-:Y:S02]  /*32650*/  IMAD.MOV.U32 R12, RZ, RZ, R27 ;  /* 0x000000ffff0c7224 */ /* 0x004fe400078e001b */
[----:B------:R-:W-:-:S07]  /*32660*/  IMAD.MOV.U32 R13, RZ, RZ, R26 ;  /* 0x000000ffff0d7224 */ /* 0x000fce00078e001a */
[----:B----4-:R-:W-:Y:S01]  /*32670*/  HMMA.16816.F32.BF16 R20, R8, R12, R20 ;  /* 0x0000000c0814723c */ /* 0x010fe20000041814 */
[----:B---3--:R-:W-:Y:S02]  /*32680*/  IMAD.MOV.U32 R24, RZ, RZ, R17 ;  /* 0x000000ffff187224 */ /* 0x008fe400078e0011 */
[----:B------:R-:W-:Y:S02]  /*32690*/  IMAD.MOV.U32 R25, RZ, RZ, R16 ;  /* 0x000000ffff197224 */ /* 0x000fe400078e0010 */
[----:B------:R-:W0:Y:S04]  /*326a0*/  LDSM.16.MT88.4 R16, [R0+0x8180] ;  /* 0x008180000010783b */ /* 0x000e280000004200 */
[----:B------:R1:W-:Y:S04]  /*326b0*/  STL.64 [R1+0x38b8], R24 ;  /* 0x0038b81801007387 */ /* 0x0003e80000100a00 */
[----:B-1----:R-:W2:Y:S01]  /*326c0*/  LDL.LU R24, [R1+0x210] ;  /* 0x0002100001187983 */ /* 0x002ea20000300800 */
[----:B------:R-:W2:Y:S02]  /*326d0*/  LDL.LU R25, [R1+0x214] ;  /* 0x0002140001197983 */ /* 0x000ea40000300800 */
[----:B------:R-:W2:Y:S02]  /*326e0*/  LDL.LU R26, [R1+0x218] ;  /* 0x00021800011a7983 */ /* 0x000ea40000300800 */
[----:B------:R-:W2:Y:S01]  /*326f0*/  LDL.LU R27, [R1+0x21c] ;  /* 0x00021c00011b7983 */ /* 0x000ea20000300800 */
[----:B0-----:R-:W-:Y:S01]  /*32700*/  STL.64 [R1+0x37d8], R18 ;  /* 0x0037d81201007387 */ /* 0x001fe20000100a00 */
[----:B------:R0:W-:Y:S03]  /*32710*/  STL.64 [R1+0x37d0], R16 ;  /* 0x0037d01001007387 */ /* 0x0001e60000100a00 */
[----:B0-----:R-:W3:Y:S01]  /*32720*/  LDL.LU R16, [R1+0x1f0] ;  /* 0x0001f00001107983 */ /* 0x001ee20000300800 */
[----:B------:R-:W3:Y:S02]  /*32730*/  LDL.LU R17, [R1+0x1f4] ;  /* 0x0001f40001117983 */ /* 0x000ee40000300800 */
[----:B------:R-:W3:Y:S02]  /*32740*/  LDL.LU R18, [R1+0x1f8] ;  /* 0x0001f80001127983 */ /* 0x000ee40000300800 */
[----:B------:R0:W-:Y:S01]  /*32750*/  STL.64 [R1+0x2c0], R20 ;  /* 0x0002c01401007387 */ /* 0x0001e20000100a00 */
[----:B------:R-:W-:Y:S04]  /*32760*/  STL [R1+0x2c8], R22 ;  /* 0x0002c81601007387 */ /* 0x000fe80000100800 */
[----:B0-----:R-:W4:Y:S01]  /*32770*/  LDL.LU.64 R20, [R1+0x38c0] ;  /* 0x0038c00001147983 */ /* 0x001f220000300a00 */
[----:B------:R-:W-:-:S02]  /*32780*/  IMAD.MOV.U32 R19, RZ, RZ, R3 ;  /* 0x000000ffff137224 */ /* 0x000fc400078e0003 */
[----:B------:R4:W-:Y:S02]  /*32790*/  STL.64 [R1+0x3860], R12 ;  /* 0x0038600c01007387 */ /* 0x0009e40000100a00 */
[----:B------:R-:W-:-:S05]  /*327a0*/  IMAD.MOV.U32 R3, RZ, RZ, R23 ;  /* 0x000000ffff037224 */ /* 0x000fca00078e0017 */
[----:B------:R-:W-:Y:S01]  /*327b0*/  STL [R1+0x360c], R3 ;  /* 0x00360c0301007387 */ /* 0x000fe20000100800 */
[----:B--2---:R-:W-:Y:S01]  /*327c0*/  HMMA.16816.F32.BF16 R8, R8, R4, R24 ;  /* 0x000000040808723c */ /* 0x004fe20000041818 */
[----:B----4-:R-:W-:Y:S02]  /*327d0*/  IMAD.MOV.U32 R12, RZ, RZ, R21 ;  /* 0x000000ffff0c7224 */ /* 0x010fe400078e0015 */
[----:B------:R-:W-:Y:S02]  /*327e0*/  IMAD.MOV.U32 R13, RZ, RZ, R20 ;  /* 0x000000ffff0d7224 */ /* 0x000fe400078e0014 */
[----:B------:R-:W0:Y:S04]  /*327f0*/  LDSM.16.MT88.4 R20, [R0+0x8200] ;  /* 0x008200000014783b */ /* 0x000e280000004200 */
[----:B0-----:R-:W-:Y:S01]  /*32800*/  STL.64 [R1+0x3760], R22 ;  /* 0x0037601601007387 */ /* 0x001fe20000100a00 */
[----:B------:R0:W-:Y:S03]  /*32810*/  STL.64 [R1+0x3758], R20 ;  /* 0x0037581401007387 */ /* 0x0001e60000100a00 */
[----:B0-----:R-:W2:Y:S01]  /*32820*/  LDL.LU R20, [R1+0x200] ;  /* 0x0002000001147983 */ /* 0x001ea20000300800 */
[----:B------:R-:W2:Y:S02]  /*32830*/  LDL.LU R21, [R1+0x204] ;  /* 0x0002040001157983 */ /* 0x000ea40000300800 */
[----:B------:R-:W3:Y:S02]  /*32840*/  LDL.LU.64 R24, [R1+0x38b8] ;  /* 0x0038b80001187983 */ /* 0x000ee40000300a00 */
[----:B------:R-:W2:Y:S01]  /*32850*/  LDL.LU.64 R6, [R1+0x38b0] ;  /* 0x0038b00001067983 */ /* 0x000ea20000300a00 */
[----:B------:R-:W2:Y:S04]  /*32860*/  LDL.LU.64 R4, [R1+0x38a8] ;  /* 0x0038a80001047983 */ /* 0x000ea80000300a00 */
[----:B------:R-:W-:Y:S02]  /*32870*/  STL.64 [R1+0x210], R8 ;  /* 0x0002100801007387 */ /* 0x000fe40000100a00 */
[----:B------:R-:W-:Y:S02]  /*32880*/  STL.64 [R1+0x218], R10 ;  /* 0x0002180a01007387 */ /* 0x000fe40000100a00 */
[----:B------:R-:W0:Y:S04]  /*32890*/  LDSM.16.MT88.4 R8, [R0+0x8280] ;  /* 0x008280000008783b */ /* 0x000e280000004200 */
[----:B0-----:R-:W-:Y:S01]  /*328a0*/  STL.64 [R1+0x3700], R10 ;  /* 0x0037000a01007387 */ /* 0x001fe20000100a00 */
[----:B------:R0:W-:Y:S03]  /*328b0*/  STL.64 [R1+0x36f8], R8 ;  /* 0x0036f80801007387 */ /* 0x0001e60000100a00 */
[----:B0-----:R-:W4:Y:S01]  /*328c0*/  LDL.64 R8, [R1+0x60] ;  /* 0x0000600001087983 */ /* 0x001f220000100a00 */
[----:B------:R-:W-:-:S02]  /*328d0*/  IMAD.MOV.U32 R22, RZ, RZ, R29 ;  /* 0x000000ffff167224 */ /* 0x000fc400078e001d */
[----:B------:R-:W-:-:S07]  /*328e0*/  IMAD.MOV.U32 R23, RZ, RZ, R28 ;  /* 0x000000ffff177224 */ /* 0x000fce00078e001c */
[C---:B--2---:R-:W-:Y:S01]  /*328f0*/  HMMA.16816.F32.BF16 R12, R4.reuse, R12, R20 ;  /* 0x0000000c040c723c */ /* 0x044fe20000041814 */
[----:B----4-:R3:W-:Y:S07]  /*32900*/  STL.64 [R1+0x3858], R8 ;  /* 0x0038580801007387 */ /* 0x0107ee0000100a00 */
[----:B---3--:R-:W-:Y:S11]  /*32910*/  HMMA.16816.F32.BF16 R8, R4, R24, R16 ;  /* 0x000000180408723c */ /* 0x008ff60000041810 */
[----:B------:R-:W-:Y:S04]  /*32920*/  @!UPT UIADD3 URZ, URZ, URZ, URZ ;  /* 0x0000003f3f3ff290 */ /* 0x000fe8000fffe03f */
[----:B------:R0:W-:Y:S01]  /*32930*/  STL.64 [R1+0x200], R12 ;  /* 0x0002000c01007387 */ /* 0x0001e20000100a00 */
[----:B------:R1:W-:Y:S07]  /*32940*/  STL.64 [R1+0x208], R14 ;  /* 0x0002080e01007387 */ /* 0x0003ee0000100a00 */
[----:B------:R-:W-:Y:S01]  /*32950*/  STL.64 [R1+0x1f0], R8 ;  /* 0x0001f00801007387 */ /* 0x000fe20000100a00 */
[----:B------:R-:W2:Y:S02]  /*32960*/  LDL.LU R16, [R1+0x190] ;  /* 0x0001900001107983 */ /* 0x000ea40000300800 */
[----:B------:R-:W2:Y:S02]  /*32970*/  LDL.LU R17, [R1+0x194] ;  /* 0x0001940001117983 */ /* 0x000ea40000300800 */
[----:B------:R-:W3:Y:S01]  /*32980*/  LDL.LU R18, [R1+0x198] ;  /* 0x0001980001127983 */ /* 0x000ee20000300800 */
[----:B------:R-:W3:Y:S01]  /*32990*/  LDL.LU R19, [R1+0x19c] ;  /* 0x00019c0001137983 */ /* 0x000ee20000300800 */
[----:B------:R-:W4:Y:S03]  /*329a0*/  LDL.64 R24, [R1+0x30] ;  /* 0x0000300001187983 */ /* 0x000f260000100a00 */
[----:B----4-:R4:W-:Y:S01]  /*329b0*/  STL.64 [R1+0x3880], R24 ;  /* 0x0038801801007387 */ /* 0x0109e20000100a00 */
[----:B0-----:R-:W2:Y:S02]  /*329c0*/  LDL.LU R12, [R1+0x1b0] ;  /* 0x0001b000010c7983 */ /* 0x001ea40000300800 */
[----:B------:R-:W2:Y:S02]  /*329d0*/  LDL.LU R13, [R1+0x1b4] ;  /* 0x0001b400010d7983 */ /* 0x000ea40000300800 */
[----:B-1----:R-:W2:Y:S01]  /*329e0*/  LDL.LU R14, [R1+0x1b8] ;  /* 0x0001b800010e7983 */ /* 0x002ea20000300800 */
[----:B------:R-:W2:Y:S04]  /*329f0*/  LDL.LU R15, [R1+0x1bc] ;  /* 0x0001bc00010f7983 */ /* 0x000ea80000300800 */
[----:B----4-:R-:W4:Y:S04]  /*32a00*/  LDL.64 R24, [R1] ;  /* 0x0000000001187983 */ /* 0x010f280000100a00 */
[----:B----4-:R0:W-:Y:S04]  /*32a10*/  STL.64 [R1+0x3898], R24 ;  /* 0x0038981801007387 */ /* 0x0101e80000100a00 */
[----:B0-----:R-:W4:Y:S01]  /*32a20*/  LDL.LU R24, [R1+0x1e0] ;  /* 0x0001e00001187983 */ /* 0x001f220000300800 */
[----:B------:R-:W4:Y:S02]  /*32a30*/  LDL.LU R25, [R1+0x1e4] ;  /* 0x0001e40001197983 */ /* 0x000f240000300800 */
[----:B------:R-:W4:Y:S02]  /*32a40*/  LDL.LU R26, [R1+0x1e8] ;  /* 0x0001e800011a7983 */ /* 0x000f240000300800 */
[----:B------:R-:W4:Y:S01]  /*32a50*/  LDL.LU R27, [R1+0x1ec] ;  /* 0x0001ec00011b7983 */ /* 0x000f220000300800 */
        /* <DEDUP_REMOVED lines=11> */
[----:B------:R-:W2:Y:S01]  /*32b10*/  LDL.LU R15, [R1+0x1dc] ;  /* 0x0001dc00010f7983 */ /* 0x000ea20000300800 */
[----:B---3--:R-:W-:Y:S01]  /*32b20*/  STL.64 [R1+0x3808], R18 ;  /* 0x0038081201007387 */ /* 0x008fe20000100a00 */
[----:B------:R0:W-:Y:S03]  /*32b30*/  STL.64 [R1+0x3800], R16 ;  /* 0x0038001001007387 */ /* 0x0001e60000100a00 */
[----:B0-----:R-:W3:Y:S01]  /*32b40*/  LDL.LU R16, [R1+0xc0] ;  /* 0x0000c00001107983 */ /* 0x001ee20000300800 */
[----:B------:R-:W3:Y:S02]  /*32b50*/  LDL.LU R17, [R1+0xc4] ;  /* 0x0000c40001117983 */ /* 0x000ee40000300800 */
[----:B------:R-:W2:Y:S02]  /*32b60*/  LDL.LU R18, [R1+0xc8] ;  /* 0x0000c80001127983 */ /* 0x000ea40000300800 */
[----:B------:R-:W2:Y:S01]  /*32b70*/  LDL.LU R19, [R1+0xcc] ;  /* 0x0000cc0001137983 */ /* 0x000ea20000300800 */
[----:B------:R-:W3:Y:S01]  /*32b80*/  LDL.LU R8, [R1+0x1a0] ;  /* 0x0001a00001087983 */ /* 0x000ee20000300800 */
[----:B------:R-:W-:-:S02]  /*32b90*/  IMAD.MOV.U32 R29, RZ, RZ, R10 ;  /* 0x000000ffff1d7224 */ /* 0x000fc400078e000a */
[----:B------:R-:W4:Y:S02]  /*32ba0*/  LDL.LU R9, [R1+0x1a4] ;  /* 0x0001a40001097983 */ /* 0x000f240000300800 */
[----:B------:R-:W-:Y:S01]  /*32bb0*/  IMAD.MOV.U32 R28, RZ, RZ, R11 ;  /* 0x000000ffff1c7224 */ /* 0x000fe200078e000b */
[----:B------:R-:W4:Y:S01]  /*32bc0*/  LDL.LU R10, [R1+0x1a8] ;  /* 0x0001a800010a7983 */ /* 0x000f220000300800 */
[----:B------:R-:W4:Y:S02]  /*32bd0*/  LDL.LU R11, [R1+0x1ac] ;  /* 0x0001ac00010b7983 */ /* 0x000f240000300800 */
[----:B------:R-:W4:Y:S02]  /*32be0*/  LDL.LU R20, [R1+0x100] ;  /* 0x0001000001147983 */ /* 0x000f240000300800 */
[----:B------:R-:W4:Y:S01]  /*32bf0*/  LDL.LU R21, [R1+0x104] ;  /* 0x0001040001157983 */ /* 0x000f220000300800 */
[----:B------:R-:W4:Y:S01]  /*32c00*/  LDL.LU R22, [R1+0x108] ;  /* 0x0001080001167983 */ /* 0x000f220000300800 */
[----:B------:R-:W4:Y:S03]  /*32c10*/  LDL.LU R23, [R1+0x10c] ;  /* 0x00010c0001177983 */ /* 0x000f260000300800 */
[----:B--2---:R-:W-:Y:S01]  /*32c20*/  STL.64 [R1+0x3818], R18 ;  /* 0x0038181201007387 */ /* 0x004fe20000100a00 */
[----:B---3--:R0:W-:Y:S03]  /*32c30*/  STL.64 [R1+0x3810], R16 ;  /* 0x0038101001007387 */ /* 0x0081e60000100a00 */
[----:B0-----:R-:W4:Y:S01]  /*32c40*/  LDL R16, [R1+0x10] ;  /* 0x0000100001107983 */ /* 0x001f220000100800 */
[----:B------:R-:W-:-:S02]  /*32c50*/  IMAD.MOV.U32 R17, RZ, RZ, R2 ;  /* 0x000000ffff117224 */ /* 0x000fc400078e0002 */
[----:B------:R-:W2:Y:S02]  /*32c60*/  LDL.LU R2, [R1+0x38a0] ;  /* 0x0038a00001027983 */ /* 0x000ea40000300800 */
[----:B------:R-:W-:Y:S01]  /*32c70*/  STL [R1+0x3688], R28 ;  /* 0x0036881c01007387 */ /* 0x000fe20000100800 */
[----:B------:R-:W-:Y:S02]  /*32c80*/  STL [R1+0x3610], R29 ;  /* 0x0036101d01007387 */ /* 0x000fe40000100800 */
[C---:B----4-:R-:W-:Y:S11]  /*32c90*/  HMMA.16816.F32.BF16 R24, R4.reuse, R16, R24 ;  /* 0x000000100418723c */ /* 0x050ff60000041818 */
[----:B------:R-:W-:Y:S11]  /*32ca0*/  @!UPT UIADD3 URZ, URZ, URZ, URZ ;  /* 0x0000003f3f3ff290 */ /* 0x000ff6000fffe03f */
[----:B------:R-:W-:Y:S01]  /*32cb0*/  @!UPT UIADD3 URZ, URZ, URZ, URZ ;  /* 0x0000003f3f3ff290 */ /* 0x000fe2000fffe03f */
[----:B------:R0:W-:Y:S01]  /*32cc0*/  STL.64 [R1+0x1e0], R24 ;  /* 0x0001e01801007387 */ /* 0x0001e20000100a00 */
[----:B------:R-:W-:Y:S03]  /*32cd0*/  STL.64 [R1+0x1e8], R26 ;  /* 0x0001e81a01007387 */ /* 0x000fe60000100a00 */
[----:B0-----:R-:W3:Y:S01]  /*32ce0*/  LDL.LU.64 R24, [R1+0x3898] ;  /* 0x0038980001187983 */ /* 0x001ee20000300a00 */
[----:B------:R0:W-:Y:S03]  /*32cf0*/  STL.64 [R1+0x3828], R16 ;  /* 0x0038281001007387 */ /* 0x0001e60000100a00 */
[----:B0-----:R-:W4:Y:S01]  /*32d00*/  LDL.64 R16, [R1+0x20] ;  /* 0x0000200001107983 */ /* 0x001f220000100a00 */
[----:B---3--:R-:W-:Y:S01]  /*32d10*/  HMMA.16816.F32.BF16 R12, R4, R24, R12 ;  /* 0x00000018040c723c */ /* 0x008fe2000004180c */
[----:B------:R-:W-:-:S02]  /*32d20*/  IMAD.MOV.U32 R18, RZ, RZ, R24 ;  /* 0x000000ffff127224 */ /* 0x000fc400078e0018 */
[----:B------:R-:W-:Y:S01]  /*32d30*/  IMAD.MOV.U32 R3, RZ, RZ, R25 ;  /* 0x000000ffff037224 */ /* 0x000fe200078e0019 */
[----:B----4-:R0:W-:Y:S04]  /*32d40*/  STL.64 [R1+0x3830], R16 ;  /* 0x0038301001007387 */ /* 0x0101e80000100a00 */
[----:B0-----:R-:W3:Y:S11]  /*32d50*/  LDL.64 R16, [R1+0x40] ;  /* 0x0000400001107983 */ /* 0x001ef60000100a00 */
[----:B------:R-:W-:Y:S04]  /*32d60*/  @!UPT UIADD3 URZ, URZ, URZ, URZ ;  /* 0x0000003f3f3ff290 */ /* 0x000fe8000fffe03f */
[----:B------:R-:W-:Y:S02]  /*32d70*/  STL.64 [R1+0x1d0], R12 ;  /* 0x0001d00c01007387 */ /* 0x000fe40000100a00 */
[----:B------:R0:W-:Y:S02]  /*32d80*/  STL.64 [R1+0x1d8], R14 ;  /* 0x0001d80e01007387 */ /* 0x0001e40000100a00 */
[----:B0-----:R-:W4:Y:S01]  /*32d90*/  LDL.LU.64 R14, [R1+0x3890] ;  /* 0x00389000010e7983 */ /* 0x001f220000300a00 */
[----:B------:R-:W4:Y:S02]  /*32da0*/  LDL.LU.64 R12, [R1+0x3888] ;  /* 0x00388800010c7983 */ /* 0x000f240000300a00 */
[----:B------:R-:W4:Y:S02]  /*32db0*/  LDL.LU.64 R24, [R1+0x3880] ;  /* 0x0038800001187983 */ /* 0x000f240000300a00 */
[----:B----4-:R-:W-:Y:S01]  /*32dc0*/  HMMA.16816.F32.BF16 R12, R4, R24, R12 ;  /* 0x00000018040c723c */ /* 0x010fe2000004180c */
[----:B------:R-:W-:-:S02]  /*32dd0*/  IMAD.MOV.U32 R28, RZ, RZ, R24 ;  /* 0x000000ffff1c7224 */ /* 0x000fc400078e0018 */
[----:B------:R-:W-:Y:S11]  /*32de0*/  IMAD.MOV.U32 R19, RZ, RZ, R25 ;  /* 0x000000ffff137224 */ /* 0x000ff600078e0019 */
[----:B------:R-:W-:Y:S09]  /*32df0*/  @!UPT UIADD3 URZ, URZ, URZ, URZ ;  /* 0x0000003f3f3ff290 */ /* 0x000ff2000fffe03f */
[----:B------:R-:W-:Y:S01]  /*32e00*/  STL.64 [R1+0x1c0], R12 ;  /* 0x0001c00c01007387 */ /* 0x000fe20000100a00 */
[----:B------:R0:W-:Y:S03]  /*32e10*/  STL.64 [R1+0x1c8], R14 ;  /* 0x0001c80e01007387 */ /* 0x0001e60000100a00 */
[----:B0-----:R-:W4:Y:S01]  /*32e20*/  LDL.LU.64 R14, [R1+0x3878] ;  /* 0x00387800010e7983 */ /* 0x001f220000300a00 */
[----:B------:R-:W4:Y:S02]  /*32e30*/  LDL.LU.64 R12, [R1+0x3870] ;  /* 0x00387000010c7983 */ /* 0x000f240000300a00 */
[----:B------:R-:W4:Y:S02]  /*32e40*/  LDL.LU.64 R24, [R1+0x3868] ;  /* 0x0038680001187983 */ /* 0x000f240000300a00 */
[C---:B----4-:R-:W-:Y:S11]  /*32e50*/  HMMA.16816.F32.BF16 R12, R4.reuse, R24, R12 ;  /* 0x00000018040c723c */ /* 0x050ff6000004180c */
[----:B------:R-:W-:Y:S11]  /*32e60*/  @!UPT UIADD3 URZ, URZ, URZ, URZ ;  /* 0x0000003f3f3ff290 */ /* 0x000ff6000fffe03f */
[----:B------:R-:W-:Y:S01]  /*32e70*/  @!UPT UIADD3 URZ, URZ, URZ, URZ ;  /* 0x0000003f3f3ff290 */ /* 0x000fe2000fffe03f */
[----:B------:R0:W-:Y:S01]  /*32e80*/  STL.64 [R1+0x1b0], R12 ;  /* 0x0001b00c01007387 */ /* 0x0001e20000100a00 */
[----:B------:R-:W-:Y:S03]  /*32e90*/  STL.64 [R1+0x1b8], R14 ;  /* 0x0001b80e01007387 */ /* 0x000fe60000100a00 */
[----:B0-----:R-:W4:Y:S01]  /*32ea0*/  LDL.LU.64 R12, [R1+0x3860] ;  /* 0x00386000010c7983 */ /* 0x001f220000300a00 */
[----:B------:R0:W-:Y:S03]  /*32eb0*/  STL.64 [R1+0x3820], R24 ;  /* 0x0038201801007387 */ /* 0x0001e60000100a00 */
[----:B0-----:R-:W2:Y:S01]  /*32ec0*/  LDL.LU R24, [R1+0xd0] ;  /* 0x0000d00001187983 */ /* 0x001ea20000300800 */
[----:B------:R-:W2:Y:S02]  /*32ed0*/  LDL.LU R25, [R1+0xd4] ;  /* 0x0000d40001197983 */ /* 0x000ea40000300800 */
[----:B------:R-:W2:Y:S02]  /*32ee0*/  LDL.LU R26, [R1+0xd8] ;  /* 0x0000d800011a7983 */ /* 0x000ea40000300800 */
[----:B------:R-:W2:Y:S01]  /*32ef0*/  LDL.LU R27, [R1+0xdc] ;  /* 0x0000dc00011b7983 */ /* 0x000ea20000300800 */
[C---:B----4-:R-:W-:Y:S01]  /*32f00*/  HMMA.16816.F32.BF16 R12, R4.reuse, R12, R8 ;  /* 0x0000000c040c723c */ /* 0x050fe20000041808 */
[----:B--2---:R-:W-:Y:S01]  /*32f10*/  STL.64 [R1+0x3840], R26 ;  /* 0x0038401a01007387 */ /* 0x004fe20000100a00 */
[----:B------:R0:W-:Y:S03]  /*32f20*/  STL.64 [R1+0x3838], R24 ;  /* 0x0038381801007387 */ /* 0x0001e60000100a00 */
[----:B0-----:R-:W3:Y:S01]  /*32f30*/  LDL.LU R24, [R1+0xf0] ;  /* 0x0000f00001187983 */ /* 0x001ee20000300800 */
[----:B------:R-:W3:Y:S02]  /*32f40*/  LDL.LU R25, [R1+0xf4] ;  /* 0x0000f40001197983 */ /* 0x000ee40000300800 */
[----:B------:R-:W3:Y:S02]  /*32f50*/  LDL.LU R26, [R1+0xf8] ;  /* 0x0000f800011a7983 */ /* 0x000ee40000300800 */
[----:B------:R-:W3:Y:S01]  /*32f60*/  LDL.LU R27, [R1+0xfc] ;  /* 0x0000fc00011b7983 */ /* 0x000ee20000300800 */
[----:B------:R-:W2:Y:S11]  /*32f70*/  LDL.LU.64 R8, [R1+0x3858] ;  /* 0x0038580001087983 */ /* 0x000eb60000300a00 */
[----:B------:R-:W-:Y:S01]  /*32f80*/  @!UPT UIADD3 URZ, URZ, URZ, URZ ;  /* 0x0000003f3f3ff290 */ /* 0x000fe2000fffe03f */
[----:B------:R-:W-:Y:S02]  /*32f90*/  STL.64 [R1+0x1a0], R12 ;  /* 0x0001a00c01007387 */ /* 0x000fe40000100a00 */
[----:B------:R0:W-:Y:S02]  /*32fa0*/  STL.64 [R1+0x1a8], R14 ;  /* 0x0001a80e01007387 */ /* 0x0001e40000100a00 */
[----:B0-----:R-:W3:Y:S01]  /*32fb0*/  LDL.LU.64 R14, [R1+0x3850] ;  /* 0x00385000010e7983 */ /* 0x001ee20000300a00 */
[----:B------:R-:W3:Y:S01]  /*32fc0*/  LDL.LU.64 R12, [R1+0x3848] ;  /* 0x00384800010c7983 */ /* 0x000ee20000300a00 */
[----:B--2---:R-:W-:Y:S02]  /*32fd0*/  HMMA.16816.F32.BF16 R4, R4, R8, R20 ;  /* 0x000000080404723c */ /* 0x004fe40000041814 */
[----:B------:R0:W-:Y:S04]  /*32fe0*/  STL.64 [R1+0x37e8], R8 ;  /* 0x0037e80801007387 */ /* 0x0001e80000100a00 */
[----:B0-----:R-:W2:Y:S11]  /*32ff0*/  LDL.LU R8, [R1+0xe0] ;  /* 0x0000e00001087983 */ /* 0x001eb60000300800 */
[----:B------:R-:W-:Y:S06]  /*33000*/  @!UPT UIADD3 URZ, URZ, URZ, URZ ;  /* 0x0000003f3f3ff290 */ /* 0x000fec000fffe03f */
[----:B------:R0:W-:Y:S01]  /*33010*/  STL.64 [R1+0x100], R4 ;  /* 0x0001000401007387 */ /* 0x0001e20000100a00 */
[----:B------:R1:W-:Y:S02]  /*33020*/  STL.64 [R1+0x108], R6 ;  /* 0x0001080601007387 */ /* 0x0003e40000100a00 */
[----:B------:R-:W2:Y:S02]  /*33030*/  LDL.LU R9, [R1+0xe4] ;  /* 0x0000e40001097983 */ /* 0x000ea40000300800 */
[----:B------:R-:W2:Y:S01]  /*33040*/  LDL.LU R10, [R1+0xe8] ;  /* 0x0000e800010a7983 */ /* 0x000ea20000300800 */
[----:B------:R-:W2:Y:S01]  /*33050*/  LDL.LU R11, [R1+0xec] ;  /* 0x0000ec00010b7983 */ /* 0x000ea20000300800 */
[----:B------:R-:W4:Y:S02]  /*33060*/  LDL.LU R20, [R1+0x400] ;  /* 0x0004000001147983 */ /* 0x000f240000300800 */
[----:B------:R-:W4:Y:S02]  /*33070*/  LDL.LU R21, [R1+0x404] ;  /* 0x0004040001157983 */ /* 0x000f240000300800 */
[----:B------:R-:W2:Y:S01]  /*33080*/  LDL.LU R22, [R1+0x408] ;  /* 0x0004080001167983 */ /* 0x000ea20000300800 */
[----:B------:R-:W2:Y:S01]  /*33090*/  LDL.LU R23, [R1+0x40c] ;  /* 0x00040c0001177983 */ /* 0x000ea20000300800 */
[----:B---3--:R-:W-:Y:S01]  /*330a0*/  HMMA.16816.F32.BF16 R24, R12, R16, R24 ;  /* 0x000000100c18723c */ /* 0x008fe20000041818 */
[----:B0-----:R-:W-:-:S02]  /*330b0*/  IMAD.MOV.U32 R5, RZ, RZ, R3 ;  /* 0x000000ffff057224 */ /* 0x001fc400078e0003 */
[----:B-1----:R-:W-:Y:S02]  /*330c0*/  IMAD.MOV.U32 R6, RZ, RZ, R16 ;  /* 0x000000ffff067224 */ /* 0x002fe400078e0010 */
[----:B------:R-:W-:Y:S01]  /*330d0*/  IMAD.MOV.U32 R3, RZ, RZ, R17 ;  /* 0x000000ffff037224 */ /* 0x000fe200078e0011 */
[----:B--2---:R-:W-:Y:S01]  /*330e0*/  STL.64 [R1+0x3770], R22 ;  /* 0x0037701601007387 */ /* 0x004fe20000100a00 */
[----:B----4-:R-:W-:Y:S11]  /*330f0*/  STL.64 [R1+0x3768], R20 ;  /* 0x0037681401007387 */ /* 0x010ff60000100a00 */
[----:B------:R-:W-:Y:S05]  /*33100*/  @!UPT UIADD3 URZ, URZ, URZ, URZ ;  /* 0x0000003f3f3ff290 */ /* 0x000fea000fffe03f */
[----:B------:R-:W-:Y:S02]  /*33110*/  STL.64 [R1+0xf0], R24 ;  /* 0x0000f01801007387 */ /* 0x000fe40000100a00 */
[----:B------:R0:W-:Y:S02]  /*33120*/  STL.64 [R1+0xf8], R26 ;  /* 0x0000f81a01007387 */ /* 0x0001e40000100a00 */
[----:B0-----:R-:W2:Y:S01]  /*33130*/  LDL.LU.64 R26, [R1+0x3840] ;  /* 0x00384000011a7983 */ /* 0x001ea20000300a00 */
[----:B------:R-:W2:Y:S02]  /*33140*/  LDL.LU.64 R24, [R1+0x3838] ;  /* 0x0038380001187983 */ /* 0x000ea40000300a00 */
[----:B------:R-:W3:Y:S02]  /*33150*/  LDL.LU.64 R16, [R1+0x3830] ;  /* 0x0038300001107983 */ /* 0x000ee40000300a00 */
[C---:B---3--:R-:W-:Y:S01]  /*33160*/  HMMA.16816.F32.BF16 R8, R12.reuse, R16, R8 ;  /* 0x000000100c08723c */ /* 0x048fe20000041808 */
[----:B------:R-:W-:Y:S11]  /*33170*/  IMAD.MOV.U32 R7, RZ, RZ, R17 ;  /* 0x000000ffff077224 */ /* 0x000ff600078e0011 */
[----:B------:R-:W-:Y:S11]  /*33180*/  @!UPT UIADD3 URZ, URZ, URZ, URZ ;  /* 0x0000003f3f3ff290 */ /* 0x000ff6000fffe03f */
[----:B------:R0:W-:Y:S01]  /*33190*/  STL.64 [R1+0xe0], R8 ;  /* 0x0000e00801007387 */ /* 0x0001e20000100a00 */
[----:B------:R-:W-:Y:S02]  /*331a0*/  STL.64 [R1+0xe8], R10 ;  /* 0x0000e80a01007387 */ /* 0x000fe40000100a00 */
[----:B0-----:R-:W-:Y:S02]  /*331b0*/  IMAD.MOV.U32 R8, RZ, RZ, R16 ;  /* 0x000000ffff087224 */ /* 0x001fe400078e0010 */
[----:B------:R-:W2:Y:S01]  /*331c0*/  LDL.LU.64 R16, [R1+0x3828] ;  /* 0x0038280001107983 */ /* 0x000ea20000300a00 */
[----:B------:R-:W-:Y:S02]  /*331d0*/  IMAD.MOV.U32 R21, RZ, RZ, R19 ;  /* 0x000000ffff157224 */ /* 0x000fe400078e0013 */
[----:B------:R-:W-:Y:S02]  /*331e0*/  IMAD.MOV.U32 R4, RZ, RZ, R18 ;  /* 0x000000ffff047224 */ /* 0x000fe400078e0012 */
[C---:B--2---:R-:W-:Y:S01]  /*331f0*/  HMMA.16816.F32.BF16 R16, R12.reuse, R16, R24 ;  /* 0x000000100c10723c */ /* 0x044fe20000041818 */
[----:B------:R-:W2:Y:S11]  /*33200*/  LDL.LU.64 R24, [R1+0x3820] ;  /* 0x0038200001187983 */ /* 0x000eb60000300a00 */
[----:B------:R-:W-:Y:S11]  /*33210*/  @!UPT UIADD3 URZ, URZ, URZ, URZ ;  /* 0x0000003f3f3ff290 */ /* 0x000ff6000fffe03f */
[----:B------:R-:W-:Y:S01]  /*33220*/  STL.64 [R1+0xd0], R16 ;  /* 0x0000d01001007387 */ /* 0x000fe20000100a00 */
[----:B------:R0:W-:Y:S03]  /*33230*/  STL.64 [R1+0xd8], R18 ;  /* 0x0000d81201007387 */ /* 0x0001e60000100a00 */
[----:B0-----:R-:W3:Y:S01]  /*33240*/  LDL.LU.64 R18, [R1+0x3818] ;  /* 0x0038180001127983 */ /* 0x001ee20000300a00 */
[----:B------:R-:W3:Y:S02]  /*33250*/  LDL.LU.64 R16, [R1+0x3810] ;  /* 0x0038100001107983 */ /* 0x000ee40000300a00 */
[----:B---3--:R-:W-:Y:S11]  /*33260*/  HMMA.16816.F32.BF16 R16, R12, R4, R16 ;  /* 0x000000040c10723c */ /* 0x008ff60000041810 */
[----:B------:R-:W-:Y:S11]  /*33270*/  @!UPT UIADD3 URZ, URZ, URZ, URZ ;  /* 0x0000003f3f3ff290 */ /* 0x000ff6000fffe03f */
[----:B------:R-:W-:Y:S01]  /*33280*/  @!UPT UIADD3 URZ, URZ, URZ, URZ ;  /* 0x0000003f3f3ff290 */ /* 0x000fe2000fffe03f */
[----:B------:R-:W-:Y:S01]  /*33290*/  STL.64 [R1+0xc0], R16 ;  /* 0x0000c01001007387 */ /* 0x000fe20000100a00 */
[----:B------:R0:W-:Y:S03]  /*332a0*/  STL.64 [R1+0xc8], R18 ;  /* 0x0000c81201007387 */ /* 0x0001e60000100a00 */
[----:B0-----:R-:W3:Y:S01]  /*332b0*/  LDL.LU.64 R18, [R1+0x3808] ;  /* 0x0038080001127983 */ /* 0x001ee20000300a00 */
[----:B------:R-:W3:Y:S02]  /*332c0*/  LDL.LU.64 R16, [R1+0x3800] ;  /* 0x0038000001107983 */ /* 0x000ee40000300a00 */
[----:B------:R0:W-:Y:S02]  /*332d0*/  STL.64 [R1+0x3788], R4 ;  /* 0x0037880401007387 */ /* 0x0001e40000100a00 */
[----:B0-----:R-:W4:Y:S01]  /*332e0*/  LDL.64 R4, [R1+0x10] ;  /* 0x0000100001047983 */ /* 0x001f220000100a00 */
[----:B------:R-:W-:-:S03]  /*332f0*/  IMAD.MOV.U32 R20, RZ, RZ, R28 ;  /* 0x000000ffff147224 */ /* 0x000fc600078e001c */
[----:B----4-:R0:W-:Y:S02]  /*33300*/  STL.64 [R1+0x37a0], R4 ;  /* 0x0037a00401007387 */ /* 0x0101e40000100a00 */
[----:B0-----:R-:W-:Y:S02]  /*33310*/  IMAD.MOV.U32 R4, RZ, RZ, R8 ;  /* 0x000000ffff047224 */ /* 0x001fe400078e0008 */
[----:B---3--:R-:W-:Y:S01]  /*33320*/  HMMA.16816.F32.BF16 R8, R12, R20, R16 ;  /* 0x000000140c08723c */ /* 0x008fe20000041810 */
[----:B------:R-:W-:-:S05]  /*33330*/  IMAD.MOV.U32 R5, RZ, RZ, R7 ;  /* 0x000000ffff057224 */ /* 0x000fca00078e0007 */
[----:B------:R-:W-:Y:S11]  /*33340*/  STL.64 [R1+0x37b8], R4 ;  /* 0x0037b80401007387 */ /* 0x000ff60000100a00 */
[----:B------:R-:W-:Y:S06]  /*33350*/  @!UPT UIADD3 URZ, URZ, URZ, URZ ;  /* 0x0000003f3f3ff290 */ /* 0x000fec000fffe03f */
[----:B------:R0:W-:Y:S01]  /*33360*/  STL.64 [R1+0x190], R8 ;  /* 0x0001900801007387 */ /* 0x0001e20000100a00 */
[----:B------:R1:W-:Y:S03]  /*33370*/  STL.64 [R1+0x198], R10 ;  /* 0x0001980a01007387 */ /* 0x0003e60000100a00 */
[----:B0-----:R-:W3:Y:S01]  /*33380*/  LDL.LU R8, [R1+0x4b0] ;  /* 0x0004b00001087983 */ /* 0x001ee20000300800 */
[----:B------:R-:W3:Y:S02]  /*33390*/  LDL.LU R9, [R1+0x4b4] ;  /* 0x0004b40001097983 */ /* 0x000ee40000300800 */
[----:B-1----:R-:W4:Y:S02]  /*333a0*/  LDL.LU R10, [R1+0x4b8] ;  /* 0x0004b800010a7983 */ /* 0x002f240000300800 */
[----:B------:R-:W4:Y:S02]  /*333b0*/  LDL.LU R11, [R1+0x4bc] ;  /* 0x0004bc00010b7983 */ /* 0x000f240000300800 */
[----:B------:R-:W-:-:S02]  /*333c0*/  IMAD.MOV.U32 R4, RZ, RZ, R6 ;  /* 0x000000ffff047224 */ /* 0x000fc400078e0006 */
[----:B------:R-:W-:Y:S01]  /*333d0*/  IMAD.MOV.U32 R5, RZ, RZ, R3 ;  /* 0x000000ffff057224 */ /* 0x000fe200078e0003 */
[----:B----4-:R-:W-:Y:S01]  /*333e0*/  STL.64 [R1+0x37f8], R10 ;  /* 0x0037f80a01007387 */ /* 0x010fe20000100a00 */
[----:B---3--:R0:W-:Y:S03]  /*333f0*/  STL.64 [R1+0x37f0], R8 ;  /* 0x0037f00801007387 */ /* 0x0081e60000100a00 */
[----:B0-----:R-:W2:Y:S01]  /*33400*/  LDL.LU R8, [R1+0x2b0] ;  /* 0x0002b00001087983 */ /* 0x001ea20000300800 */
[----:B------:R-:W2:Y:S02]  /*33410*/  LDL.LU R9, [R1+0x2b4] ;  /* 0x0002b40001097983 */ /* 0x000ea40000300800 */
[----:B------:R-:W2:Y:S02]  /*33420*/  LDL.LU R10, [R1+0x2b8] ;  /* 0x0002b800010a7983 */ /* 0x000ea40000300800 */
[----:B------:R-:W2:Y:S01]  /*33430*/  LDL.LU R11, [R1+0x2bc] ;  /* 0x0002bc00010b7983 */ /* 0x000ea20000300800 */
[----:B------:R0:W-:Y:S04]  /*33440*/  STL.64 [R1+0x37e0], R4 ;  /* 0x0037e00401007387 */ /* 0x0001e80000100a00 */
[----:B0-----:R-:W3:Y:S01]  /*33450*/  LDL.64 R4, [R1+0x50] ;  /* 0x0000500001047983 */ /* 0x001ee20000100a00 */
[----:B------:R-:W4:Y:S02]  /*33460*/  LDL.LU R16, [R1+0x4a0] ;  /* 0x0004a00001107983 */ /* 0x000f240000300800 */
[----:B------:R-:W4:Y:S02]  /*33470*/  LDL.LU R17, [R1+0x4a4] ;  /* 0x0004a40001117983 */ /* 0x000f240000300800 */
[----:B------:R-:W4:Y:S01]  /*33480*/  LDL.LU R18, [R1+0x4a8] ;  /* 0x0004a80001127983 */ /* 0x000f220000300800 */
[----:B------:R-:W4:Y:S01]  /*33490*/  LDL.LU R19, [R1+0x4ac] ;  /* 0x0004ac0001137983 */ /* 0x000f220000300800 */
        /* <DEDUP_REMOVED lines=11> */
[C---:B------:R-:W-:Y:S01]  /*33550*/  HMMA.16816.F32.BF16 R8, R12.reuse, R24, R8 ;  /* 0x000000180c08723c */ /* 0x040fe20000041808 */
        /* <DEDUP_REMOVED lines=11> */
[----:B------:R-:W2:Y:S02]  /*33610*/  LDL.LU R23, [R1+0x49c] ;  /* 0x00049c0001177983 */ /* 0x000ea40000300800 */
[----:B------:R-:W-:Y:S01]  /*33620*/  STL.64 [R1+0x2b0], R8 ;  /* 0x0002b00801007387 */ /* 0x000fe20000100a00 */
[----:B------:R0:W-:Y:S03]  /*33630*/  STL.64 [R1+0x2b8], R10 ;  /* 0x0002b80a01007387 */ /* 0x0001e60000100a00 */
[----:B0-----:R-:W3:Y:S01]  /*33640*/  LDL.LU.64 R10, [R1+0x37f8] ;  /* 0x0037f800010a7983 */ /* 0x001ee20000300a00 */
[----:B------:R-:W3:Y:S02]  /*33650*/  LDL.LU.64 R8, [R1+0x37f0] ;  /* 0x0037f00001087983 */ /* 0x000ee40000300a00 */
[----:B------:R0:W-:Y:S02]  /*33660*/  STL.64 [R1+0x3778], R24 ;  /* 0x0037781801007387 */ /* 0x0001e40000100a00 */
[----:B0-----:R-:W2:Y:S01]  /*33670*/  LDL.LU R24, [R1+0x420] ;  /* 0x0004200001187983 */ /* 0x001ea20000300800 */
[----:B------:R-:W2:Y:S02]  /*33680*/  LDL.LU R25, [R1+0x424] ;  /* 0x0004240001197983 */ /* 0x000ea40000300800 */
[----:B------:R-:W2:Y:S02]  /*33690*/  LDL.LU R26, [R1+0x428] ;  /* 0x00042800011a7983 */ /* 0x000ea40000300800 */
[----:B------:R-:W2:Y:S01]  /*336a0*/  LDL.LU R27, [R1+0x42c] ;  /* 0x00042c00011b7983 */ /* 0x000ea20000300800 */
        /* <DEDUP_REMOVED lines=8> */
[----:B------:R-:W2:Y:S01]  /*33730*/  LDL.LU.64 R4, [R1+0x37e0] ;  /* 0x0037e00001047983 */ /* 0x000ea20000300a00 */
[----:B----4-:R-:W-:Y:S03]  /*33740*/  HMMA.16816.F32.BF16 R12, R12, R8, R16 ;  /* 0x000000080c0c723c */ /* 0x010fe60000041810 */
[----:B------:R-:W2:Y:S01]  /*33750*/  LDL.LU.64 R18, [R1+0x37d8] ;  /* 0x0037d80001127983 */ /* 0x000ea20000300a00 */
[----:B------:R-:W2:Y:S11]  /*33760*/  LDL.LU.64 R16, [R1+0x37d0] ;  /* 0x0037d00001107983 */ /* 0x000eb60000300a00 */
[----:B------:R-:W-:Y:S08]  /*33770*/  @!UPT UIADD3 URZ, URZ, URZ, URZ ;  /* 0x0000003f3f3ff290 */ /* 0x000ff0000fffe03f */
[----:B------:R0:W-:Y:S01]  /*33780*/  STL.64 [R1+0x3e0], R12 ;  /* 0x0003e00c01007387 */ /* 0x0001e20000100a00 */
[----:B------:R1:W-:Y:S03]  /*33790*/  STL.64 [R1+0x3e8], R14 ;  /* 0x0003e80e01007387 */ /* 0x0003e60000100a00 */
[----:B0-----:R-:W3:Y:S01]  /*337a0*/  LDL.LU R12, [R1+0x3d0] ;  /* 0x0003d000010c7983 */ /* 0x001ee20000300800 */
[----:B------:R-:W3:Y:S02]  /*337b0*/  LDL.LU R13, [R1+0x3d4] ;  /* 0x0003d400010d7983 */ /* 0x000ee40000300800 */
[----:B-1----:R-:W3:Y:S02]  /*337c0*/  LDL.LU R14, [R1+0x3d8] ;  /* 0x0003d800010e7983 */ /* 0x002ee40000300800 */
[----:B------:R-:W3:Y:S01]  /*337d0*/  LDL.LU R15, [R1+0x3dc] ;  /* 0x0003dc00010f7983 */ /* 0x000ee20000300800 */
[C---:B--2---:R-:W-:Y:S01]  /*337e0*/  HMMA.16816.F32.BF16 R4, R16.reuse, R4, R20 ;  /* 0x000000041004723c */ /* 0x044fe20000041814 */
[----:B------:R-:W2:Y:S01]  /*337f0*/  LDL.LU.64 R22, [R1+0x37c8] ;  /* 0x0037c80001167983 */ /* 0x000ea20000300a00 */
[----:B------:R-:W2:Y:S11]  /*33800*/  LDL.LU.64 R20, [R1+0x37c0] ;  /* 0x0037c00001147983 */ /* 0x000eb60000300a00 */
[----:B------:R-:W-:Y:S10]  /*33810*/  @!UPT UIADD3 URZ, URZ, URZ, URZ ;  /* 0x0000003f3f3ff290 */ /* 0x000ff4000fffe03f */
[----:B------:R0:W-:Y:S01]  /*33820*/  STL.64 [R1+0x460], R4 ;  /* 0x0004600401007387 */ /* 0x0001e20000100a00 */
[----:B------:R2:W-:Y:S03]  /*33830*/  STL.64 [R1+0x468], R6 ;  /* 0x0004680601007387 */ /* 0x0005e60000100a00 */
[----:B0-----:R-:W2:Y:S02]  /*33840*/  LDL.LU.64 R4, [R1+0x37b8] ;  /* 0x0037b80001047983 */ /* 0x001ea40000300a00 */
[C---:B--2---:R-:W-:Y:S02]  /*33850*/  HMMA.16816.F32.BF16 R4, R16.reuse, R4, R20 ;  /* 0x000000041004723c */ /* 0x044fe40000041814 */
[----:B------:R-:W2:Y:S01]  /*33860*/  LDL.LU.64 R22, [R1+0x37b0] ;  /* 0x0037b00001167983 */ /* 0x000ea20000300a00 */
[----:B------:R-:W2:Y:S11]  /*33870*/  LDL.LU.64 R20, [R1+0x37a8] ;  /* 0x0037a80001147983 */ /* 0x000eb60000300a00 */
[----:B------:R-:W-:Y:S09]  /*33880*/  @!UPT UIADD3 URZ, URZ, URZ, URZ ;  /* 0x0000003f3f3ff290 */ /* 0x000ff2000fffe03f */
        /* <DEDUP_REMOVED lines=12> */
[C---:B--2---:R-:W-:Y:S11]  /*33950*/  HMMA.16816.F32.BF16 R20, R16.reuse, R4, R20 ;  /* 0x000000041014723c */ /* 0x044ff60000041814 */
[----:B------:R-:W-:Y:S11]  /*33960*/  @!UPT UIADD3 URZ, URZ, URZ, URZ ;  /* 0x0000003f3f3ff290 */ /* 0x000ff6000fffe03f */
[----:B------:R-:W-:Y:S01]  /*33970*/  @!UPT UIADD3 URZ, URZ, URZ, URZ ;  /* 0x0000003f3f3ff290 */ /* 0x000fe2000fffe03f */
[----:B------:R0:W-:Y:S01]  /*33980*/  STL.64 [R1+0x430], R20 ;  /* 0x0004301401007387 */ /* 0x0001e20000100a00 */
[----:B------:R-:W-:Y:S03]  /*33990*/  STL.64 [R1+0x438], R22 ;  /* 0x0004381601007387 */ /* 0x000fe60000100a00 */
[----:B0-----:R-:W2:Y:S01]  /*339a0*/  LDL.LU.64 R20, [R1+0x3780] ;  /* 0x0037800001147983 */ /* 0x001ea20000300a00 */
[----:B------:R0:W-:Y:S03]  /*339b0*/  STL.64 [R1+0x3750], R4 ;  /* 0x0037500401007387 */ /* 0x0001e60000100a00 */
[----:B0-----:R-:W4:Y:S01]  /*339c0*/  LDL.LU R4, [R1+0x410] ;  /* 0x0004100001047983 */ /* 0x001f220000300800 */
[----:B------:R-:W4:Y:S02]  /*339d0*/  LDL.LU R5, [R1+0x414] ;  /* 0x0004140001057983 */ /* 0x000f240000300800 */
[----:B------:R-:W4:Y:S02]  /*339e0*/  LDL.LU R6, [R1+0x418] ;  /* 0x0004180001067983 */ /* 0x000f240000300800 */
[----:B------:R-:W4:Y:S01]  /*339f0*/  LDL.LU R7, [R1+0x41c] ;  /* 0x00041c0001077983 */ /* 0x000f220000300800 */
[C---:B--2---:R-:W-:Y:S01]  /*33a00*/  HMMA.16816.F32.BF16 R20, R16.reuse, R20, R24 ;  /* 0x000000141014723c */ /* 0x044fe20000041818 */
[----:B------:R-:W4:Y:S11]  /*33a10*/  LDL.LU.64 R24, [R1+0x3778] ;  /* 0x0037780001187983 */ /* 0x000f360000300a00 */
[----:B------:R-:W-:Y:S11]  /*33a20*/  @!UPT UIADD3 URZ, URZ, URZ, URZ ;  /* 0x0000003f3f3ff290 */ /* 0x000ff6000fffe03f */
[----:B------:R-:W-:Y:S01]  /*33a30*/  STL.64 [R1+0x420], R20 ;  /* 0x0004201401007387 */ /* 0x000fe20000100a00 */
[----:B------:R0:W-:Y:S03]  /*33a40*/  STL.64 [R1+0x428], R22 ;  /* 0x0004281601007387 */ /* 0x0001e60000100a00 */
[----:B0-----:R-:W2:Y:S01]  /*33a50*/  LDL.LU.64 R22, [R1+0x3770] ;  /* 0x0037700001167983 */ /* 0x001ea20000300a00 */
[----:B------:R-:W2:Y:S01]  /*33a60*/  LDL.LU.64 R20, [R1+0x3768] ;  /* 0x0037680001147983 */ /* 0x000ea20000300a00 */
[C---:B---3--:R-:W-:Y:S08]  /*33a70*/  HMMA.16816.F32.BF16 R12, R16.reuse, R8, R12 ;  /* 0x00000008100c723c */ /* 0x048ff0000004180c */
[----:B----4-:R-:W-:Y:S11]  /*33a80*/  HMMA.16816.F32.BF16 R4, R16, R24, R4 ;  /* 0x000000181004723c */ /* 0x010ff60000041804 */
[----:B------:R-:W-:Y:S11]  /*33a90*/  @!UPT UIADD3 URZ, URZ, URZ, URZ ;  /* 0x0000003f3f3ff290 */ /* 0x000ff6000fffe03f */
[----:B------:R-:W-:Y:S01]  /*33aa0*/  @!UPT UIADD3 URZ, URZ, URZ, URZ ;  /* 0x0000003f3f3ff290 */ /* 0x000fe2000fffe03f */
[----:B------:R0:W-:Y:S01]  /*33ab0*/  STL.64 [R1+0x410], R4 ;  /* 0x0004100401007387 */ /* 0x0001e20000100a00 */
[----:B------:R1:W-:Y:S03]  /*33ac0*/  STL.64 [R1+0x418], R6 ;  /* 0x0004180601007387 */ /* 0x0003e60000100a00 */
[----:B0-----:R-:W3:Y:S01]  /*33ad0*/  LDL.LU R4, [R1+0x3c0] ;  /* 0x0003c00001047983 */ /* 0x001ee20000300800 */
[----:B------:R-:W3:Y:S02]  /*33ae0*/  LDL.LU R5, [R1+0x3c4] ;  /* 0x0003c40001057983 */ /* 0x000ee40000300800 */
[----:B-1----:R-:W3:Y:S02]  /*33af0*/  LDL.LU R6, [R1+0x3c8] ;  /* 0x0003c80001067983 */ /* 0x002ee40000300800 */
[----:B------:R-:W3:Y:S01]  /*33b00*/  LDL.LU R7, [R1+0x3cc] ;  /* 0x0003cc0001077983 */ /* 0x000ee20000300800 */
[----:B------:R0:W-:Y:S02]  /*33b10*/  STL.64 [R1+0x3730], R24 ;  /* 0x0037301801007387 */ /* 0x0001e40000100a00 */
[----:B0-----:R-:W-:-:S02]  /*33b20*/  IMAD.MOV.U32 R24, RZ, RZ, R11 ;  /* 0x000000ffff187224 */ /* 0x001fc400078e000b */
[----:B------:R-:W-:-:S07]  /*33b30*/  IMAD.MOV.U32 R25, RZ, RZ, R10 ;  /* 0x000000ffff197224 */ /* 0x000fce00078e000a */
[----:B--2---:R-:W-:Y:S01]  /*33b40*/  HMMA.16816.F32.BF16 R24, R16, R24, R20 ;  /* 0x000000181018723c */ /* 0x004fe20000041814 */
[----:B------:R-:W3:Y:S01]  /*33b50*/  LDL.LU.64 R22, [R1+0x3760] ;  /* 0x0037600001167983 */ /* 0x000ee20000300a00 */
[----:B------:R-:W3:Y:S02]  /*33b60*/  LDL.LU.64 R20, [R1+0x3758] ;  /* 0x0037580001147983 */ /* 0x000ee40000300a00 */
[----:B------:R-:W3:Y:S11]  /*33b70*/  LDL.64 R16, [R1+0x40] ;  /* 0x0000400001107983 */ /* 0x000ef60000100a00 */
[----:B------:R-:W-:Y:S08]  /*33b80*/  @!UPT UIADD3 URZ, URZ, URZ, URZ ;  /* 0x0000003f3f3ff290 */ /* 0x000ff0000fffe03f */
[----:B------:R0:W-:Y:S01]  /*33b90*/  STL.64 [R1+0x400], R24 ;  /* 0x0004001801007387 */ /* 0x0001e20000100a00 */
[----:B------:R1:W-:Y:S03]  /*33ba0*/  STL.64 [R1+0x408], R26 ;  /* 0x0004081a01007387 */ /* 0x0003e60000100a00 */
[----:B0-----:R-:W2:Y:S01]  /*33bb0*/  LDL.LU R24, [R1+0x3a0] ;  /* 0x0003a00001187983 */ /* 0x001ea20000300800 */
[----:B------:R-:W-:Y:S02]  /*33bc0*/  STL.64 [R1+0x3d0], R12 ;  /* 0x0003d00c01007387 */ /* 0x000fe40000100a00 */
[----:B------:R-:W-:Y:S02]  /*33bd0*/  STL.64 [R1+0x3d8], R14 ;  /* 0x0003d80e01007387 */ /* 0x000fe40000100a00 */
[----:B------:R-:W2:Y:S01]  /*33be0*/  LDL.LU R25, [R1+0x3a4] ;  /* 0x0003a40001197983 */ /* 0x000ea20000300800 */
[----:B-1----:R-:W4:Y:S01]  /*33bf0*/  LDL.LU R26, [R1+0x3a8] ;  /* 0x0003a800011a7983 */ /* 0x002f220000300800 */
[----:B------:R-:W4:Y:S03]  /*33c00*/  LDL.LU R27, [R1+0x3ac] ;  /* 0x0003ac00011b7983 */ /* 0x000f260000300800 */
[----:B----4-:R-:W-:Y:S01]  /*33c10*/  STL.64 [R1+0x3748], R26 ;  /* 0x0037481a01007387 */ /* 0x010fe20000100a00 */
[----:B--2---:R0:W-:Y:S03]  /*33c20*/  STL.64 [R1+0x3740], R24 ;  /* 0x0037401801007387 */ /* 0x0041e60000100a00 */
[----:B0-----:R-:W2:Y:S01]  /*33c30*/  LDL.64 R24, [R1+0x20] ;  /* 0x0000200001187983 */ /* 0x001ea20000100a00 */
[----:B------:R0:W-:Y:S03]  /*33c40*/  STL.64 [R1+0x3710], R8 ;  /* 0x0037100801007387 */ /* 0x0001e60000100a00 */
[----:B0-----:R-:W2:Y:S01]  /*33c50*/  LDL.LU R8, [R1+0x3b0] ;  /* 0x0003b00001087983 */ /* 0x001ea20000300800 */
[----:B------:R-:W2:Y:S02]  /*33c60*/  LDL.LU R9, [R1+0x3b4] ;  /* 0x0003b40001097983 */ /* 0x000ea40000300800 */
[----:B------:R-:W2:Y:S02]  /*33c70*/  LDL.LU R10, [R1+0x3b8] ;  /* 0x0003b800010a7983 */ /* 0x000ea40000300800 */
[----:B------:R-:W2:Y:S01]  /*33c80*/  LDL.LU R11, [R1+0x3bc] ;  /* 0x0003bc00010b7983 */ /* 0x000ea20000300800 */
[----:B------:R-:W4:Y:S01]  /*33c90*/  LDL.LU R12, [R1+0x250] ;  /* 0x00025000010c7983 */ /* 0x000f220000300800 */
[----:B------:R-:W4:Y:S02]  /*33ca0*/  LDL.LU R13, [R1+0x254] ;  /* 0x00025400010d7983 */ /* 0x000f240000300800 */
[----:B------:R-:W2:Y:S02]  /*33cb0*/  LDL.LU R14, [R1+0x258] ;  /* 0x00025800010e7983 */ /* 0x000ea40000300800 */
[----:B------:R-:W2:Y:S01]  /*33cc0*/  LDL.LU R15, [R1+0x25c] ;  /* 0x00025c00010f7983 */ /* 0x000ea20000300800 */
[----:B---3--:R-:W-:Y:S01]  /*33cd0*/  HMMA.16816.F32.BF16 R4, R20, R16, R4 ;  /* 0x000000101404723c */ /* 0x008fe20000041804 */
[----:B--2---:R-:W-:Y:S01]  /*33ce0*/  STL.64 [R1+0x36a8], R14 ;  /* 0x0036a80e01007387 */ /* 0x004fe20000100a00 */
[----:B----4-:R0:W-:Y:S03]  /*33cf0*/  STL.64 [R1+0x36a0], R12 ;  /* 0x0036a00c01007387 */ /* 0x0101e60000100a00 */
[----:B0-----:R-:W2:Y:S01]  /*33d00*/  LDL.LU R12, [R1+0x260] ;  /* 0x00026000010c7983 */ /* 0x001ea20000300800 */
[----:B------:R-:W2:Y:S02]  /*33d10*/  LDL.LU R13, [R1+0x264] ;  /* 0x00026400010d7983 */ /* 0x000ea40000300800 */
[----:B------:R-:W3:Y:S02]  /*33d20*/  LDL.LU R14, [R1+0x268] ;  /* 0x00026800010e7983 */ /* 0x000ee40000300800 */
[----:B------:R-:W3:Y:S02]  /*33d30*/  LDL.LU R15, [R1+0x26c] ;  /* 0x00026c00010f7983 */ /* 0x000ee40000300800 */
[----:B---3--:R-:W-:Y:S01]  /*33d40*/  STL.64 [R1+0x36b8], R14 ;  /* 0x0036b80e01007387 */ /* 0x008fe20000100a00 */
[----:B--2---:R0:W-:Y:S10]  /*33d50*/  STL.64 [R1+0x36b0], R12 ;  /* 0x0036b00c01007387 */ /* 0x0041f40000100a00 */
[----:B------:R1:W-:Y:S02]  /*33d60*/  STL.64 [R1+0x3c0], R4 ;  /* 0x0003c00401007387 */ /* 0x0003e40000100a00 */
[----:B------:R2:W-:Y:S02]  /*33d70*/  STL.64 [R1+0x3c8], R6 ;  /* 0x0003c80601007387 */ /* 0x0005e40000100a00 */
[----:B0-----:R-:W-:Y:S01]  /*33d80*/  IMAD.MOV.U32 R13, RZ, RZ, R3 ;  /* 0x000000ffff0d7224 */ /* 0x001fe200078e0003 */
[----:B-1----:R-:W3:Y:S01]  /*33d90*/  LDL.LU.64 R4, [R1+0x3750] ;  /* 0x0037500001047983 */ /* 0x002ee20000300a00 */
[----:B--2---:R-:W-:-:S02]  /*33da0*/  IMAD.MOV.U32 R6, RZ, RZ, R16 ;  /* 0x000000ffff067224 */ /* 0x004fc400078e0010 */
[----:B------:R-:W-:Y:S02]  /*33db0*/  IMAD.MOV.U32 R3, RZ, RZ, R17 ;  /* 0x000000ffff037224 */ /* 0x000fe400078e0011 */
[----:B------:R-:W2:Y:S01]  /*33dc0*/  LDL.LU R16, [R1+0x240] ;  /* 0x0002400001107983 */ /* 0x000ea20000300800 */
[----:B------:R-:W2:Y:S01]  /*33dd0*/  LDL.LU R17, [R1+0x244] ;  /* 0x0002440001117983 */ /* 0x000ea20000300800 */
[----:B------:R-:W4:Y:S02]  /*33de0*/  LDL.LU R18, [R1+0x248] ;  /* 0x0002480001127983 */ /* 0x000f240000300800 */
[----:B------:R-:W4:Y:S01]  /*33df0*/  LDL.LU R19, [R1+0x24c] ;  /* 0x00024c0001137983 */ /* 0x000f220000300800 */
[----:B------:R-:W-:Y:S01]  /*33e00*/  HMMA.16816.F32.BF16 R8, R20, R24, R8 ;  /* 0x000000181408723c */ /* 0x000fe20000041808 */
[----:B----4-:R-:W-:Y:S01]  /*33e10*/  STL.64 [R1+0x3698], R18 ;  /* 0x0036981201007387 */ /* 0x010fe20000100a00 */
[----:B--2---:R0:W-:Y:S03]  /*33e20*/  STL.64 [R1+0x3690], R16 ;  /* 0x0036901001007387 */ /* 0x0041e60000100a00 */
[----:B0-----:R-:W2:Y:S01]  /*33e30*/  LDL.LU.64 R16, [R1+0x30] ;  /* 0x0000300001107983 */ /* 0x001ea20000300a00 */
[----:B------:R-:W-:-:S03]  /*33e40*/  IMAD.MOV.U32 R7, RZ, RZ, R25 ;  /* 0x000000ffff077224 */ /* 0x000fc600078e0019 */
[----:B--2---:R0:W-:Y:S04]  /*33e50*/  STL.64 [R1+0x3738], R16 ;  /* 0x0037381001007387 */ /* 0x0041e80000100a00 */
[----:B0-----:R-:W3:Y:S01]  /*33e60*/  LDL.LU R16, [R1+0x390] ;  /* 0x0003900001107983 */ /* 0x001ee20000300800 */
[----:B------:R-:W3:Y:S02]  /*33e70*/  LDL.LU R17, [R1+0x394] ;  /* 0x0003940001117983 */ /* 0x000ee40000300800 */
[----:B------:R-:W3:Y:S02]  /*33e80*/  LDL.LU R18, [R1+0x398] ;  /* 0x0003980001127983 */ /* 0x000ee40000300800 */
[----:B------:R-:W3:Y:S05]  /*33e90*/  LDL.LU R19, [R1+0x39c] ;  /* 0x00039c0001137983 */ /* 0x000eea0000300800 */
[----:B------:R-:W-:Y:S01]  /*33ea0*/  STL.64 [R1+0x3b0], R8 ;  /* 0x0003b00801007387 */ /* 0x000fe20000100a00 */
[----:B------:R0:W-:Y:S02]  /*33eb0*/  STL.64 [R1+0x3b8], R10 ;  /* 0x0003b80a01007387 */ /* 0x0001e40000100a00 */
[----:B------:R-:W2:Y:S02]  /*33ec0*/  LDL.LU.64 R26, [R1+0x3748] ;  /* 0x00374800011a7983 */ /* 0x000ea40000300a00 */
[----:B0-----:R-:W-:-:S02]  /*33ed0*/  IMAD.MOV.U32 R10, RZ, RZ, R24 ;  /* 0x000000ffff0a7224 */ /* 0x001fc400078e0018 */
[----:B------:R-:W2:Y:S01]  /*33ee0*/  LDL.LU.64 R24, [R1+0x3740] ;  /* 0x0037400001187983 */ /* 0x000ea20000300a00 */
[----:B------:R-:W4:Y:S02]  /*33ef0*/  LDL.LU.64 R8, [R1+0x50] ;  /* 0x0000500001087983 */ /* 0x000f240000300a00 */
[----:B------:R-:W-:-:S07]  /*33f00*/  IMAD.MOV.U32 R12, RZ, RZ, R28 ;  /* 0x000000ffff0c7224 */ /* 0x000fce00078e001c */
[----:B--2---:R-:W-:Y:S01]  /*33f10*/  HMMA.16816.F32.BF16 R24, R20, R12, R24 ;  /* 0x0000000c1418723c */ /* 0x004fe20000041818 */
[----:B----4-:R-:W-:Y:S11]  /*33f20*/  STL.64 [R1+0x3728], R8 ;  /* 0x0037280801007387 */ /* 0x010ff60000100a00 */
[----:B------:R-:W-:Y:S11]  /*33f30*/  @!UPT UIADD3 URZ, URZ, URZ, URZ ;  /* 0x0000003f3f3ff290 */ /* 0x000ff6000fffe03f */
[----:B------:R-:W-:Y:S01]  /*33f40*/  STL.64 [R1+0x3a0], R24 ;  /* 0x0003a01801007387 */ /* 0x000fe20000100a00 */
[----:B------:R-:W-:Y:S02]  /*33f50*/  STL.64 [R1+0x3a8], R26 ;  /* 0x0003a81a01007387 */ /* 0x000fe40000100a00 */
[----:B------:R0:W-:Y:S02]  /*33f60*/  STL.64 [R1+0x36c8], R12 ;  /* 0x0036c80c01007387 */ /* 0x0001e40000100a00 */
[----:B0-----:R-:W-:Y:S02]  /*33f70*/  IMAD.MOV.U32 R12, RZ, RZ, R10 ;  /* 0x000000ffff0c7224 */ /* 0x001fe400078e000a */
[----:B------:R-:W-:-:S05]  /*33f80*/  IMAD.MOV.U32 R13, RZ, RZ, R7 ;  /* 0x000000ffff0d7224 */ /* 0x000fca00078e0007 */
[----:B------:R0:W-:Y:S01]  /*33f90*/  STL.64 [R1+0x36e0], R12 ;  /* 0x0036e00c01007387 */ /* 0x0001e20000100a00 */
[----:B------:R-:W2:Y:S02]  /*33fa0*/  LDL.LU R24, [R1+0x380] ;  /* 0x0003800001187983 */ /* 0x000ea40000300800 */
[----:B------:R-:W2:Y:S02]  /*33fb0*/  LDL.LU R25, [R1+0x384] ;  /* 0x0003840001197983 */ /* 0x000ea40000300800 */
[----:B------:R-:W2:Y:S01]  /*33fc0*/  LDL.LU R26, [R1+0x388] ;  /* 0x00038800011a7983 */ /* 0x000ea20000300800 */
[----:B------:R-:W2:Y:S01]  /*33fd0*/  LDL.LU R27, [R1+0x38c] ;  /* 0x00038c00011b7983 */ /* 0x000ea20000300800 */
[----:B------:R-:W4:Y:S02]  /*33fe0*/  LDL.LU R8, [R1+0x370] ;  /* 0x0003700001087983 */ /* 0x000f240000300800 */
[----:B------:R-:W4:Y:S02]  /*33ff0*/  LDL.LU R9, [R1+0x374] ;  /* 0x0003740001097983 */ /* 0x000f240000300800 */
[----:B------:R-:W4:Y:S01]  /*34000*/  LDL.LU R10, [R1+0x378] ;  /* 0x00037800010a7983 */ /* 0x000f220000300800 */
[----:B------:R-:W4:Y:S01]  /*34010*/  LDL.LU R11, [R1+0x37c] ;  /* 0x00037c00010b7983 */ /* 0x000f220000300800 */
[----:B0-----:R-:W-:-:S02]  /*34020*/  IMAD.MOV.U32 R12, RZ, RZ, R6 ;  /* 0x000000ffff0c7224 */ /* 0x001fc400078e0006 */
[----:B------:R-:W-:-:S05]  /*34030*/  IMAD.MOV.U32 R13, RZ, RZ, R3 ;  /* 0x000000ffff0d7224 */ /* 0x000fca00078e0003 */
[----:B------:R0:W-:Y:S04]  /*34040*/  STL.64 [R1+0x3708], R12 ;  /* 0x0037080c01007387 */ /* 0x0001e80000100a00 */
[----:B0-----:R-:W2:Y:S01]  /*34050*/  LDL.LU R12, [R1+0x2a0] ;  /* 0x0002a000010c7983 */ /* 0x001ea20000300800 */
[----:B------:R-:W2:Y:S02]  /*34060*/  LDL.LU R13, [R1+0x2a4] ;  /* 0x0002a400010d7983 */ /* 0x000ea40000300800 */
[----:B------:R-:W2:Y:S02]  /*34070*/  LDL.LU R14, [R1+0x2a8] ;  /* 0x0002a800010e7983 */ /* 0x000ea40000300800 */
[----:B------:R-:W2:Y:S01]  /*34080*/  LDL.LU R15, [R1+0x2ac] ;  /* 0x0002ac00010f7983 */ /* 0x000ea20000300800 */
[C---:B---3--:R-:W-:Y:S01]  /*34090*/  HMMA.16816.F32.BF16 R16, R20.reuse, R4, R16 ;  /* 0x000000041410723c */ /* 0x048fe20000041810 */
[----:B--2---:R-:W-:Y:S01]  /*340a0*/  STL.64 [R1+0x3720], R14 ;  /* 0x0037200e01007387 */ /* 0x004fe20000100a00 */
[----:B------:R0:W-:Y:S03]  /*340b0*/  STL.64 [R1+0x3718], R12 ;  /* 0x0037180c01007387 */ /* 0x0001e60000100a00 */
[----:B0-----:R-:W2:Y:S01]  /*340c0*/  LDL.LU R12, [R1+0x360] ;  /* 0x00036000010c7983 */ /* 0x001ea20000300800 */
[----:B------:R-:W2:Y:S02]  /*340d0*/  LDL.LU R13, [R1+0x364] ;  /* 0x00036400010d7983 */ /* 0x000ea40000300800 */
[----:B------:R-:W2:Y:S02]  /*340e0*/  LDL.LU R14, [R1+0x368] ;  /* 0x00036800010e7983 */ /* 0x000ea40000300800 */
[----:B------:R-:W2:Y:S11]  /*340f0*/  LDL.LU R15, [R1+0x36c] ;  /* 0x00036c00010f7983 */ /* 0x000eb60000300800 */
[----:B------:R-:W-:Y:S02]  /*34100*/  @!UPT UIADD3 URZ, URZ, URZ, URZ ;  /* 0x0000003f3f3ff290 */ /* 0x000fe4000fffe03f */
[----:B------:R0:W-:Y:S01]  /*34110*/  STL.64 [R1+0x390], R16 ;  /* 0x0003901001007387 */ /* 0x0001e20000100a00 */
[----:B------:R-:W-:Y:S03]  /*34120*/  STL.64 [R1+0x398], R18 ;  /* 0x0003981201007387 */ /* 0x000fe60000100a00 */
[----:B0-----:R-:W3:Y:S01]  /*34130*/  LDL.LU.64 R16, [R1+0x3738] ;  /* 0x0037380001107983 */ /* 0x001ee20000300a00 */
        /* <DEDUP_REMOVED lines=27> */
[----:B0-----:R-:W3:Y:S02]  /*342f0*/  LDL.LU.64 R8, [R1+0x3728] ;  /* 0x0037280001087983 */ /* 0x001ee40000300a00 */
[C---:B---3--:R-:W-:Y:S01]  /*34300*/  HMMA.16816.F32.BF16 R12, R20.reuse, R8, R12 ;  /* 0x00000008140c723c */ /* 0x048fe2000004180c */
[----:B------:R-:W-:Y:S02]  /*34310*/  IMAD.MOV.U32 R27, RZ, RZ, R8 ;  /* 0x000000ffff1b7224 */ /* 0x000fe400078e0008 */
[----:B------:R-:W-:Y:S11]  /*34320*/  IMAD.MOV.U32 R26, RZ, RZ, R9 ;  /* 0x000000ffff1a7224 */ /* 0x000ff600078e0009 */
[----:B------:R-:W-:Y:S09]  /*34330*/  @!UPT UIADD3 URZ, URZ, URZ, URZ ;  /* 0x0000003f3f3ff290 */ /* 0x000ff2000fffe03f */
[----:B------:R-:W-:Y:S01]  /*34340*/  STL.64 [R1+0x360], R12 ;  /* 0x0003600c01007387 */ /* 0x000fe20000100a00 */
[----:B------:R0:W-:Y:S03]  /*34350*/  STL.64 [R1+0x368], R14 ;  /* 0x0003680e01007387 */ /* 0x0001e60000100a00 */
[----:B0-----:R-:W3:Y:S01]  /*34360*/  LDL.LU.64 R14, [R1+0x3720] ;  /* 0x00372000010e7983 */ /* 0x001ee20000300a00 */
[----:B------:R-:W3:Y:S02]  /*34370*/  LDL.LU.64 R12, [R1+0x3718] ;  /* 0x00371800010c7983 */ /* 0x000ee40000300a00 */
[----:B------:R-:W3:Y:S02]  /*34380*/  LDL.LU.64 R8, [R1+0x3710] ;  /* 0x0037100001087983 */ /* 0x000ee40000300a00 */
[----:B---3--:R-:W-:Y:S01]  /*34390*/  HMMA.16816.F32.BF16 R20, R20, R8, R12 ;  /* 0x000000081414723c */ /* 0x008fe2000004180c */
[----:B------:R-:W2:Y:S01]  /*343a0*/  LDL.LU.64 R12, [R1+0x3708] ;  /* 0x00370800010c7983 */ /* 0x000ea20000300a00 */
[----:B------:R-:W-:-:S02]  /*343b0*/  IMAD.MOV.U32 R28, RZ, RZ, R8 ;  /* 0x000000ffff1c7224 */ /* 0x000fc400078e0008 */
[----:B------:R-:W-:Y:S11]  /*343c0*/  IMAD.MOV.U32 R29, RZ, RZ, R9 ;  /* 0x000000ffff1d7224 */ /* 0x000ff600078e0009 */
[----:B------:R-:W-:Y:S08]  /*343d0*/  @!UPT UIADD3 URZ, URZ, URZ, URZ ;  /* 0x0000003f3f3ff290 */ /* 0x000ff0000fffe03f */
[----:B------:R0:W-:Y:S01]  /*343e0*/  STL.64 [R1+0x2a0], R20 ;  /* 0x0002a01401007387 */ /* 0x0001e20000100a00 */
[----:B------:R1:W-:Y:S02]  /*343f0*/  STL.64 [R1+0x2a8], R22 ;  /* 0x0002a81601007387 */ /* 0x0003e40000100a00 */
[----:B------:R-:W2:Y:S02]  /*34400*/  LDL.LU.64 R10, [R1+0x3700] ;  /* 0x00370000010a7983 */ /* 0x000ea40000300a00 */
[----:B------:R-:W2:Y:S01]  /*34410*/  LDL.LU.64 R8, [R1+0x36f8] ;  /* 0x0036f80001087983 */ /* 0x000ea20000300a00 */
[----:B0-----:R-:W3:Y:S01]  /*34420*/  LDL.LU R20, [R1+0x230] ;  /* 0x0002300001147983 */ /* 0x001ee20000300800 */
[----:B------:R-:W3:Y:S02]  /*34430*/  LDL.LU R21, [R1+0x234] ;  /* 0x0002340001157983 */ /* 0x000ee40000300800 */
[----:B-1----:R-:W3:Y:S01]  /*34440*/  LDL.LU R22, [R1+0x238] ;  /* 0x0002380001167983 */ /* 0x002ee20000300800 */
        /* <DEDUP_REMOVED lines=12> */
[----:B------:R2:W-:Y:S03]  /*34510*/  STL.64 [R1+0x288], R14 ;  /* 0x0002880e01007387 */ /* 0x0005e60000100a00 */
[----:B0-----:R-:W2:Y:S02]  /*34520*/  LDL.LU.64 R12, [R1+0x36c8] ;  /* 0x0036c800010c7983 */ /* 0x001ea40000300a00 */
[C---:B--2---:R-:W-:Y:S02]  /*34530*/  HMMA.16816.F32.BF16 R12, R8.reuse, R12, R4 ;  /* 0x0000000c080c723c */ /* 0x044fe40000041804 */
[----:B------:R-:W2:Y:S11]  /*34540*/  LDL.LU.64 R4, [R1+0x36c0] ;  /* 0x0036c00001047983 */ /* 0x000eb60000300a00 */
[----:B------:R-:W-:Y:S10]  /*34550*/  @!UPT UIADD3 URZ, URZ, URZ, URZ ;  /* 0x0000003f3f3ff290 */ /* 0x000ff4000fffe03f */
[----:B------:R-:W-:Y:S01]  /*34560*/  STL.64 [R1+0x270], R12 ;  /* 0x0002700c01007387 */ /* 0x000fe20000100a00 */
[----:B------:R0:W-:Y:S03]  /*34570*/  STL.64 [R1+0x278], R14 ;  /* 0x0002780e01007387 */ /* 0x0001e60000100a00 */
[----:B0-----:R-:W2:Y:S01]  /*34580*/  LDL.LU.64 R14, [R1+0x36b8] ;  /* 0x0036b800010e7983 */ /* 0x001ea20000300a00 */
[----:B------:R-:W2:Y:S02]  /*34590*/  LDL.LU.64 R12, [R1+0x36b0] ;  /* 0x0036b000010c7983 */ /* 0x000ea40000300a00 */
[C---:B--2---:R-:W-:Y:S01]  /*345a0*/  HMMA.16816.F32.BF16 R4, R8.reuse, R4, R12 ;  /* 0x000000040804723c */ /* 0x044fe2000004180c */
[----:B------:R-:W2:Y:S01]  /*345b0*/  LDL.LU.64 R14, [R1+0x36a8] ;  /* 0x0036a800010e7983 */ /* 0x000ea20000300a00 */
[----:B------:R-:W2:Y:S11]  /*345c0*/  LDL.LU.64 R12, [R1+0x36a0] ;  /* 0x0036a000010c7983 */ /* 0x000eb60000300a00 */
[----:B------:R-:W-:Y:S10]  /*345d0*/  @!UPT UIADD3 URZ, URZ, URZ, URZ ;  /* 0x0000003f3f3ff290 */ /* 0x000ff4000fffe03f */
[----:B------:R-:W-:Y:S01]  /*345e0*/  STL.64 [R1+0x260], R4 ;  /* 0x0002600401007387 */ /* 0x000fe20000100a00 */
[----:B------:R-:W-:Y:S02]  /*345f0*/  STL.64 [R1+0x268], R6 ;  /* 0x0002680601007387 */ /* 0x000fe40000100a00 */
[----:B------:R-:W0:Y:S04]  /*34600*/  LDSM.16.MT88.4 R4, [R0+0x8300] ;  /* 0x008300000004783b */ /* 0x000e280000004200 */
[----:B------:R-:W-:Y:S01]  /*34610*/  IMAD.MOV.U32 R3, RZ, RZ, R17 ;  /* 0x000000ffff037224 */ /* 0x000fe200078e0011 */
[----:B0-----:R0:W-:Y:S01]  /*34620*/  STL.64 [R1+0x3678], R6 ;  /* 0x0036780601007387 */ /* 0x0011e20000100a00 */
[----:B------:R-:W-:Y:S02]  /*34630*/  STL.64 [R1+0x3670], R4 ;  /* 0x0036700401007387 */ /* 0x000fe40000100a00 */
[----:B------:R-:W4:Y:S02]  /*34640*/  LDL.LU.64 R18, [R1+0x3698] ;  /* 0x0036980001127983 */ /* 0x000f240000300a00 */
[----:B0-----:R-:W-:Y:S01]  /*34650*/  IMAD.MOV.U32 R6, RZ, RZ, R16 ;  /* 0x000000ffff067224 */ /* 0x001fe200078e0010 */
[C---:B--2---:R-:W-:Y:S01]  /*34660*/  HMMA.16816.F32.BF16 R12, R8.reuse, R16, R12 ;  /* 0x00000010080c723c */ /* 0x044fe2000004180c */
[----:B------:R-:W4:Y:S01]  /*34670*/  LDL.LU.64 R16, [R1+0x3690] ;  /* 0x0036900001107983 */ /* 0x000f220000300a00 */
[----:B------:R-:W-:Y:S11]  /*34680*/  IMAD.MOV.U32 R23, RZ, RZ, R2 ;  /* 0x000000ffff177224 */ /* 0x000ff600078e0002 */
[----:B------:R-:W-:Y:S10]  /*34690*/  @!UPT UIADD3 URZ, URZ, URZ, URZ ;  /* 0x0000003f3f3ff290 */ /* 0x000ff4000fffe03f */
[----:B------:R-:W-:Y:S01]  /*346a0*/  STL.64 [R1+0x250], R12 ;  /* 0x0002500c01007387 */ /* 0x000fe20000100a00 */
[----:B------:R-:W-:Y:S02]  /*346b0*/  STL [R1+0x258], R14 ;  /* 0x0002580e01007387 */ /* 0x000fe40000100800 */
[----:B------:R-:W-:Y:S02]  /*346c0*/  IMAD.MOV.U32 R2, RZ, RZ, R15 ;  /* 0x000000ffff027224 */ /* 0x000fe400078e000f */
[----:B------:R-:W0:Y:S04]  /*346d0*/  LDSM.16.MT88.4 R12, [R0+0x8380] ;  /* 0x00838000000c783b */ /* 0x000e280000004200 */
[----:B------:R-:W-:Y:S04]  /*346e0*/  STL [R1+0x33d0], R2 ;  /* 0x0033d00201007387 */ /* 0x000fe80000100800 */
[----:B0-----:R-:W-:Y:S01]  /*346f0*/  STL.64 [R1+0x35e8], R14 ;  /* 0x0035e80e01007387 */ /* 0x001fe20000100a00 */
[----:B------:R4:W-:Y:S02]  /*34700*/  STL.64 [R1+0x35e0], R12 ;  /* 0x0035e00c01007387 */ /* 0x0009e40000100a00 */
[----:B------:R-:W-:Y:S01]  /*34710*/  STL.64 [R1+0x3650], R24 ;  /* 0x0036501801007387 */ /* 0x000fe20000100a00 */
[----:B----4-:R-:W-:Y:S01]  /*34720*/  HMMA.16816.F32.BF16 R12, R8, R24, R16 ;  /* 0x00000018080c723c */ /* 0x010fe20000041810 */
[----:B------:R-:W0:Y:S11]  /*34730*/  LDSM.16.MT88.4 R16, [R0+0xc000] ;  /* 0x00c000000010783b */ /* 0x000e360000004200 */
[----:B------:R-:W-:Y:S11]  /*34740*/  @!UPT UIADD3 URZ, URZ, URZ, URZ ;  /* 0x0000003f3f3ff290 */ /* 0x000ff6000fffe03f */
[----:B------:R-:W-:Y:S01]  /*34750*/  STL.64 [R1+0x240], R12 ;  /* 0x0002400c01007387 */ /* 0x000fe20000100a00 */
[----:B------:R-:W-:Y:S03]  /*34760*/  STL.64 [R1+0x248], R14 ;  /* 0x0002480e01007387 */ /* 0x000fe60000100a00 */
[----:B0-----:R-:W-:Y:S01]  /*34770*/  STL.64 [R1+0x3560], R18 ;  /* 0x0035601201007387 */ /* 0x001fe20000100a00 */
[----:B------:R0:W-:Y:S02]  /*34780*/  STL.64 [R1+0x3558], R16 ;  /* 0x0035581001007387 */ /* 0x0001e40000100a00 */
[----:B0-----:R-:W-:Y:S02]  /*34790*/  IMAD.MOV.U32 R16, RZ, RZ, R27 ;  /* 0x000000ffff107224 */ /* 0x001fe400078e001b */
[----:B------:R-:W-:-:S07]  /*347a0*/  IMAD.MOV.U32 R17, RZ, RZ, R26 ;  /* 0x000000ffff117224 */ /* 0x000fce00078e001a */
[----:B---3--:R-:W-:Y:S01]  /*347b0*/  HMMA.16816.F32.BF16 R12, R8, R16, R20 ;  /* 0x00000010080c723c */ /* 0x008fe20000041814 */
[----:B------:R0:W-:Y:S01]  /*347c0*/  STL.64 [R1+0x3630], R16 ;  /* 0x0036301001007387 */ /* 0x0001e20000100a00 */
[----:B------:R-:W-:-:S03]  /*347d0*/  IMAD.MOV.U32 R4, RZ, RZ, R28 ;  /* 0x000000ffff047224 */ /* 0x000fc600078e001c */
[----:B------:R-:W1:Y:S04]  /*347e0*/  LDSM.16.MT88.4 R20, [R0+0xc080] ;  /* 0x00c080000014783b */ /* 0x000e680000004200 */
[----:B0-----:R-:W2:Y:S11]  /*347f0*/  LDL.LU R16, [R1+0x140] ;  /* 0x0001400001107983 */ /* 0x001eb60000300800 */
[----:B------:R-:W-:Y:S03]  /*34800*/  @!UPT UIADD3 URZ, URZ, URZ, URZ ;  /* 0x0000003f3f3ff290 */ /* 0x000fe6000fffe03f */
[----:B------:R-:W-:Y:S01]  /*34810*/  STL.64 [R1+0x230], R12 ;  /* 0x0002300c01007387 */ /* 0x000fe20000100a00 */
[----:B------:R-:W-:Y:S02]  /*34820*/  STL.64 [R1+0x238], R14 ;  /* 0x0002380e01007387 */ /* 0x000fe40000100a00 */
[----:B------:R-:W2:Y:S02]  /*34830*/  LDL.LU R17, [R1+0x144] ;  /* 0x0001440001117983 */ /* 0x000ea40000300800 */
[----:B------:R-:W3:Y:S01]  /*34840*/  LDL.LU R18, [R1+0x148] ;  /* 0x0001480001127983 */ /* 0x000ee20000300800 */
[----:B------:R-:W3:Y:S01]  /*34850*/  LDL.LU R19, [R1+0x14c] ;  /* 0x00014c0001137983 */ /* 0x000ee20000300800 */
[----:B------:R-:W4:Y:S02]  /*34860*/  LDL.LU R24, [R1+0x160] ;  /* 0x0001600001187983 */ /* 0x000f240000300800 */
[----:B------:R-:W4:Y:S02]  /*34870*/  LDL.LU R25, [R1+0x164] ;  /* 0x0001640001197983 */ /* 0x000f240000300800 */
[----:B------:R-:W2:Y:S01]  /*34880*/  LDL.LU R26, [R1+0x168] ;  /* 0x00016800011a7983 */ /* 0x000ea20000300800 */
[----:B------:R-:W2:Y:S01]  /*34890*/  LDL.LU R27, [R1+0x16c] ;  /* 0x00016c00011b7983 */ /* 0x000ea20000300800 */
[----:B------:R-:W3:Y:S03]  /*348a0*/  LDL.LU R28, [R1+0x3688] ;  /* 0x00368800011c7983 */ /* 0x000ee60000300800 */
[----:B--2---:R-:W-:Y:S01]  /*348b0*/  STL.64 [R1+0x3660], R26 ;  /* 0x0036601a01007387 */ /* 0x004fe20000100a00 */
[----:B----4-:R0:W-:Y:S03]  /*348c0*/  STL.64 [R1+0x3658], R24 ;  /* 0x0036581801007387 */ /* 0x0101e60000100a00 */
[----:B0-----:R-:W2:Y:S04]  /*348d0*/  LDL.LU.64 R24, [R1+0x40] ;  /* 0x0000400001187983 */ /* 0x001ea80000300a00 */
[----:B--2---:R0:W-:Y:S04]  /*348e0*/  STL.64 [R1+0x3680], R24 ;  /* 0x0036801801007387 */ /* 0x0041e80000100a00 */
[----:B0-----:R-:W2:Y:S01]  /*348f0*/  LDL.LU R24, [R1+0x180] ;  /* 0x0001800001187983 */ /* 0x001ea20000300800 */
[----:B------:R-:W2:Y:S02]  /*34900*/  LDL.LU R25, [R1+0x184] ;  /* 0x0001840001197983 */ /* 0x000ea40000300800 */
[----:B------:R-:W2:Y:S02]  /*34910*/  LDL.LU R26, [R1+0x188] ;  /* 0x00018800011a7983 */ /* 0x000ea40000300800 */
[----:B------:R-:W2:Y:S01]  /*34920*/  LDL.LU R27, [R1+0x18c] ;  /* 0x00018c00011b7983 */ /* 0x000ea20000300800 */
[----:B---3--:R-:W-:Y:S01]  /*34930*/  STL.64 [R1+0x3640], R18 ;  /* 0x0036401201007387 */ /* 0x008fe20000100a00 */
[----:B------:R0:W-:Y:S03]  /*34940*/  STL.64 [R1+0x3638], R16 ;  /* 0x0036381001007387 */ /* 0x0001e60000100a00 */
[----:B0-----:R-:W3:Y:S04]  /*34950*/  LDL.LU.64 R16, [R1+0x10] ;  /* 0x0000100001107983 */ /* 0x001ee80000300a00 */
[----:B---3--:R0:W-:Y:S04]  /*34960*/  STL.64 [R1+0x3648], R16 ;  /* 0x0036481001007387 */ /* 0x0081e80000100a00 */
[----:B0-----:R-:W3:Y:S01]  /*34970*/  LDL.LU.64 R16, [R1+0x20] ;  /* 0x0000200001107983 */ /* 0x001ee20000300a00 */
[----:B------:R-:W-:-:S03]  /*34980*/  IMAD.MOV.U32 R5, RZ, RZ, R29 ;  /* 0x000000ffff057224 */ /* 0x000fc600078e001d */
[----:B---3--:R0:W-:Y:S04]  /*34990*/  STL.64 [R1+0x3668], R16 ;  /* 0x0036681001007387 */ /* 0x0081e80000100a00 */
[----:B0-----:R-:W3:Y:S01]  /*349a0*/  LDL.LU R16, [R1+0x170] ;  /* 0x0001700001107983 */ /* 0x001ee20000300800 */
[----:B------:R-:W3:Y:S02]  /*349b0*/  LDL.LU R17, [R1+0x174] ;  /* 0x0001740001117983 */ /* 0x000ee40000300800 */
[----:B------:R-:W3:Y:S02]  /*349c0*/  LDL.LU R18, [R1+0x178] ;  /* 0x0001780001127983 */ /* 0x000ee40000300800 */
[----:B------:R-:W3:Y:S01]  /*349d0*/  LDL.LU R19, [R1+0x17c] ;  /* 0x00017c0001137983 */ /* 0x000ee20000300800 */
[----:B-1----:R-:W-:Y:S01]  /*349e0*/  STL.64 [R1+0x34c0], R22 ;  /* 0x0034c01601007387 */ /* 0x002fe20000100a00 */
[----:B------:R0:W-:Y:S03]  /*349f0*/  STL.64 [R1+0x34b8], R20 ;  /* 0x0034b81401007387 */ /* 0x0001e60000100a00 */
[----:B0-----:R-:W4:Y:S01]  /*34a00*/  LDL.LU R20, [R1+0x350] ;  /* 0x0003500001147983 */ /* 0x001f220000300800 */
[----:B------:R-:W4:Y:S02]  /*34a10*/  LDL.LU R21, [R1+0x354] ;  /* 0x0003540001157983 */ /* 0x000f240000300800 */
[----:B------:R-:W3:Y:S02]  /*34a20*/  LDL.LU R22, [R1+0x358] ;  /* 0x0003580001167983 */ /* 0x000ee40000300800 */
[----:B------:R-:W3:Y:S01]  /*34a30*/  LDL.LU R23, [R1+0x35c] ;  /* 0x00035c0001177983 */ /* 0x000ee20000300800 */
[----:B------:R-:W3:Y:S01]  /*34a40*/  LDL.LU R12, [R1+0x130] ;  /* 0x00013000010c7983 */ /* 0x000ee20000300800 */
[----:B------:R-:W3:Y:S02]  /*34a50*/  LDL.LU R13, [R1+0x134] ;  /* 0x00013400010d7983 */ /* 0x000ee40000300800 */
[----:B------:R-:W3:Y:S02]  /*34a60*/  LDL.LU R14, [R1+0x138] ;  /* 0x00013800010e7983 */ /* 0x000ee40000300800 */
[----:B------:R-:W3:Y:S01]  /*34a70*/  LDL.LU R15, [R1+0x13c] ;  /* 0x00013c00010f7983 */ /* 0x000ee20000300800 */
[----:B--2---:R-:W-:Y:S01]  /*34a80*/  HMMA.16816.F32.BF16 R8, R8, R4, R24 ;  /* 0x000000040808723c */ /* 0x004fe20000041818 */
[----:B---3--:R-:W-:Y:S01]  /*34a90*/  STL.64 [R1+0x3628], R14 ;  /* 0x0036280e01007387 */ /* 0x008fe20000100a00 */
[----:B------:R0:W-:Y:S03]  /*34aa0*/  STL.64 [R1+0x3620], R12 ;  /* 0x0036200c01007387 */ /* 0x0001e60000100a00 */
[----:B0-----:R-:W2:Y:S01]  /*34ab0*/  LDL.LU.64 R12, [R1] ;  /* 0x00000000010c7983 */ /* 0x001ea20000300a00 */
[----:B------:R-:W-:Y:S02]  /*34ac0*/  STL.64 [R1+0x3570], R22 ;  /* 0x0035701601007387 */ /* 0x000fe40000100a00 */
[----:B----4-:R0:W-:Y:S02]  /*34ad0*/  STL.64 [R1+0x3568], R20 ;  /* 0x0035681401007387 */ /* 0x0101e40000100a00 */
[----:B------:R-:W3:Y:S02]  /*34ae0*/  LDL.LU.64 R24, [R1+0x3680] ;  /* 0x0036800001187983 */ /* 0x000ee40000300a00 */
[----:B0-----:R-:W-:-:S02]  /*34af0*/  IMAD.MOV.U32 R20, RZ, RZ, R6 ;  /* 0x000000ffff147224 */ /* 0x001fc400078e0006 */
[----:B------:R-:W3:Y:S01]  /*34b00*/  LDL.LU.64 R6, [R1+0x3678] ;  /* 0x0036780001067983 */ /* 0x000ee20000300a00 */
[----:B------:R-:W3:Y:S08]  /*34b10*/  LDL.LU.64 R4, [R1+0x3670] ;  /* 0x0036700001047983 */ /* 0x000ef00000300a00 */
[----:B------:R-:W-:Y:S02]  /*34b20*/  STL.64 [R1+0x180], R8 ;  /* 0x0001800801007387 */ /* 0x000fe40000100a00 */
[----:B------:R-:W-:Y:S02]  /*34b30*/  STL.64 [R1+0x188], R10 ;  /* 0x0001880a01007387 */ /* 0x000fe40000100a00 */
[----:B------:R-:W0:Y:S04]  /*34b40*/  LDSM.16.MT88.4 R8, [R0+0xc100] ;  /* 0x00c100000008783b */ /* 0x000e280000004200 */
[----:B0-----:R-:W-:Y:S01]  /*34b50*/  STL.64 [R1+0x3458], R10 ;  /* 0x0034580a01007387 */ /* 0x001fe20000100a00 */
[----:B------:R0:W-:Y:S03]  /*34b60*/  STL.64 [R1+0x3450], R8 ;  /* 0x0034500801007387 */ /* 0x0001e60000100a00 */
[----:B0-----:R-:W4:Y:S01]  /*34b70*/  LDL.LU.64 R8, [R1+0x60] ;  /* 0x0000600001087983 */ /* 0x001f220000300a00 */
[----:B------:R-:W2:Y:S02]  /*34b80*/  LDL.64 R10, [R1+0x68] ;  /* 0x00006800010a7983 */ /* 0x000ea40000100a00 */
[----:B------:R-:W-:Y:S01]  /*34b90*/  IMAD.MOV.U32 R21, RZ, RZ, R3 ;  /* 0x000000ffff157224 */ /* 0x000fe200078e0003 */
[----:B---3--:R-:W-:Y:S01]  /*34ba0*/  HMMA.16816.F32.BF16 R16, R4, R24, R16 ;  /* 0x000000180410723c */ /* 0x008fe20000041810 */
[----:B------:R-:W-:-:S02]  /*34bb0*/  IMAD.MOV.U32 R29, RZ, RZ, R24 ;  /* 0x000000ffff1d7224 */ /* 0x000fc400078e0018 */
[----:B------:R-:W-:Y:S01]  /*34bc0*/  IMAD.MOV.U32 R3, RZ, RZ, R25 ;  /* 0x000000ffff037224 */ /* 0x000fe200078e0019 */
[----:B--2---:R-:W-:Y:S01]  /*34bd0*/  STL.64 [R1+0x35f8], R10 ;  /* 0x0035f80a01007387 */ /* 0x004fe20000100a00 */
[----:B----4-:R0:W-:Y:S03]  /*34be0*/  STL.64 [R1+0x35f0], R8 ;  /* 0x0035f00801007387 */ /* 0x0101e60000100a00 */
[----:B0-----:R-:W2:Y:S01]  /*34bf0*/  LDL.LU R8, [R1+0x150] ;  /* 0x0001500001087983 */ /* 0x001ea20000300800 */
[----:B------:R-:W2:Y:S02]  /*34c00*/  LDL.LU R9, [R1+0x154] ;  /* 0x0001540001097983 */ /* 0x000ea40000300800 */
[----:B------:R-:W2:Y:S02]  /*34c10*/  LDL.LU R10, [R1+0x158] ;  /* 0x00015800010a7983 */ /* 0x000ea40000300800 */
[----:B------:R-:W2:Y:S10]  /*34c20*/  LDL.LU R11, [R1+0x15c] ;  /* 0x00015c00010b7983 */ /* 0x000eb40000300800 */
[----:B------:R0:W-:Y:S01]  /*34c30*/  STL.64 [R1+0x170], R16 ;  /* 0x0001701001007387 */ /* 0x0001e20000100a00 */
[----:B------:R-:W-:Y:S03]  /*34c40*/  STL.64 [R1+0x178], R18 ;  /* 0x0001781201007387 */ /* 0x000fe60000100a00 */
[----:B0-----:R-:W3:Y:S01]  /*34c50*/  LDL.LU.64 R16, [R1+0x3668] ;  /* 0x0036680001107983 */ /* 0x001ee20000300a00 */
[----:B------:R-:W3:Y:S02]  /*34c60*/  LDL.LU.64 R26, [R1+0x3660] ;  /* 0x00366000011a7983 */ /* 0x000ee40000300a00 */
[----:B------:R-:W3:Y:S02]  /*34c70*/  LDL.LU.64 R24, [R1+0x3658] ;  /* 0x0036580001187983 */ /* 0x000ee40000300a00 */
[C---:B---3--:R-:W-:Y:S11]  /*34c80*/  HMMA.16816.F32.BF16 R24, R4.reuse, R16, R24 ;  /* 0x000000100418723c */ /* 0x048ff60000041818 */
[----:B------:R-:W-:Y:S11]  /*34c90*/  @!UPT UIADD3 URZ, URZ, URZ, URZ ;  /* 0x0000003f3f3ff290 */ /* 0x000ff6000fffe03f */
[----:B------:R-:W-:Y:S01]  /*34ca0*/  @!UPT UIADD3 URZ, URZ, URZ, URZ ;  /* 0x0000003f3f3ff290 */ /* 0x000fe2000fffe03f */
[----:B------:R0:W-:Y:S01]  /*34cb0*/  STL.64 [R1+0x160], R24 ;  /* 0x0001601801007387 */ /* 0x0001e20000100a00 */
[----:B------:R1:W-:Y:S03]  /*34cc0*/  STL.64 [R1+0x168], R26 ;  /* 0x0001681a01007387 */ /* 0x0003e60000100a00 */
[----:B0-----:R-:W3:Y:S01]  /*34cd0*/  LDL.LU.64 R24, [R1+0x3650] ;  /* 0x0036500001187983 */ /* 0x001ee20000300a00 */
[----:B-1----:R-:W-:Y:S02]  /*34ce0*/  IMAD.MOV.U32 R26, RZ, RZ, R16 ;  /* 0x000000ffff1a7224 */ /* 0x002fe400078e0010 */
[----:B------:R-:W-:Y:S02]  /*34cf0*/  IMAD.MOV.U32 R27, RZ, RZ, R17 ;  /* 0x000000ffff1b7224 */ /* 0x000fe400078e0011 */
[----:B------:R-:W2:Y:S02]  /*34d00*/  LDL.LU.64 R16, [R1+0x3648] ;  /* 0x0036480001107983 */ /* 0x000ea40000300a00 */
[C---:B--2---:R-:W-:Y:S11]  /*34d10*/  HMMA.16816.F32.BF16 R8, R4.reuse, R16, R8 ;  /* 0x000000100408723c */ /* 0x044ff60000041808 */
[----:B------:R-:W-:Y:S11]  /*34d20*/  @!UPT UIADD3 URZ, URZ, URZ, URZ ;  /* 0x0000003f3f3ff290 */ /* 0x000ff6000fffe03f */
[----:B------:R-:W-:Y:S01]  /*34d30*/  @!UPT UIADD3 URZ, URZ, URZ, URZ ;  /* 0x0000003f3f3ff290 */ /* 0x000fe2000fffe03f */
[----:B------:R0:W-:Y:S01]  /*34d40*/  STL.64 [R1+0x150], R8 ;  /* 0x0001500801007387 */ /* 0x0001e20000100a00 */
[----:B------:R-:W-:Y:S02]  /*34d50*/  STL.64 [R1+0x158], R10 ;  /* 0x0001580a01007387 */ /* 0x000fe40000100a00 */
[----:B------:R-:W2:Y:S02]  /*34d60*/  LDL.LU.64 R18, [R1+0x3640] ;  /* 0x0036400001127983 */ /* 0x000ea40000300a00 */
[----:B0-----:R-:W-:Y:S02]  /*34d70*/  IMAD.MOV.U32 R9, RZ, RZ, R16 ;  /* 0x000000ffff097224 */ /* 0x001fe400078e0010 */
[----:B------:R-:W-:Y:S02]  /*34d80*/  IMAD.MOV.U32 R8, RZ, RZ, R17 ;  /* 0x000000ffff087224 */ /* 0x000fe400078e0011 */
[----:B------:R-:W2:Y:S01]  /*34d90*/  LDL.LU.64 R16, [R1+0x3638] ;  /* 0x0036380001107983 */ /* 0x000ea20000300a00 */
[----:B------:R-:W-:Y:S01]  /*34da0*/  IMAD.MOV.U32 R2, RZ, RZ, R13 ;  /* 0x000000ffff027224 */ /* 0x000fe200078e000d */
[C---:B--2---:R-:W-:Y:S11]  /*34db0*/  HMMA.16816.F32.BF16 R16, R4.reuse, R12, R16 ;  /* 0x0000000c0410723c */ /* 0x044ff60000041810 */
[----:B------:R-:W-:Y:S11]  /*34dc0*/  @!UPT UIADD3 URZ, URZ, URZ, URZ ;  /* 0x0000003f3f3ff290 */ /* 0x000ff6000fffe03f */
[----:B------:R-:W-:Y:S01]  /*34dd0*/  @!UPT UIADD3 URZ, URZ, URZ, URZ ;  /* 0x0000003f3f3ff290 */ /* 0x000fe2000fffe03f */
[----:B------:R0:W-:Y:S01]  /*34de0*/  STL.64 [R1+0x140], R16 ;  /* 0x0001401001007387 */ /* 0x0001e20000100a00 */
[----:B------:R1:W-:Y:S03]  /*34df0*/  STL.64 [R1+0x148], R18 ;  /* 0x0001481201007387 */ /* 0x0003e60000100a00 */
[----:B0-----:R-:W2:Y:S01]  /*34e00*/  LDL.LU.64 R16, [R1+0x3630] ;  /* 0x0036300001107983 */ /* 0x001ea20000300a00 */
[----:B-1----:R-:W-:Y:S02]  /*34e10*/  IMAD.MOV.U32 R18, RZ, RZ, R12 ;  /* 0x000000ffff127224 */ /* 0x002fe400078e000c */
[----:B------:R-:W4:Y:S02]  /*34e20*/  LDL.LU.64 R14, [R1+0x3628] ;  /* 0x00362800010e7983 */ /* 0x000f240000300a00 */
[----:B------:R-:W4:Y:S01]  /*34e30*/  LDL.LU.64 R12, [R1+0x3620] ;  /* 0x00362000010c7983 */ /* 0x000f220000300a00 */
[----:B------:R-:W-:Y:S01]  /*34e40*/  STL [R1+0x3608], R18 ;  /* 0x0036081201007387 */ /* 0x000fe20000100800 */
[----:B----4-:R-:W-:Y:S03]  /*34e50*/  HMMA.16816.F32.BF16 R12, R4, R20, R12 ;  /* 0x00000014040c723c */ /* 0x010fe6000004180c */
[----:B--2---:R0:W-:Y:S04]  /*34e60*/  STL.64 [R1+0x3600], R16 ;  /* 0x0036001001007387 */ /* 0x0041e80000100a00 */
[----:B0-----:R-:W3:Y:S01]  /*34e70*/  LDL.LU R16, [R1+0x120] ;  /* 0x0001200001107983 */ /* 0x001ee20000300800 */
[----:B------:R-:W3:Y:S02]  /*34e80*/  LDL.LU R17, [R1+0x124] ;  /* 0x0001240001117983 */ /* 0x000ee40000300800 */
[----:B------:R-:W3:Y:S02]  /*34e90*/  LDL.LU R18, [R1+0x128] ;  /* 0x0001280001127983 */ /* 0x000ee40000300800 */
[----:B------:R-:W3:Y:S01]  /*34ea0*/  LDL.LU R19, [R1+0x12c] ;  /* 0x00012c0001137983 */ /* 0x000ee20000300800 */
[----:B------:R0:W-:Y:S04]  /*34eb0*/  STL.64 [R1+0x3588], R20 ;  /* 0x0035881401007387 */ /* 0x0001e80000100a00 */
[----:B0-----:R-:W2:Y:S06]  /*34ec0*/  LDL.LU R20, [R1+0x470] ;  /* 0x0004700001147983 */ /* 0x001eac0000300800 */
[----:B------:R0:W-:Y:S02]  /*34ed0*/  STL.64 [R1+0x130], R12 ;  /* 0x0001300c01007387 */ /* 0x0001e40000100a00 */
[----:B------:R1:W-:Y:S02]  /*34ee0*/  STL.64 [R1+0x138], R14 ;  /* 0x0001380e01007387 */ /* 0x0003e40000100a00 */
[----:B------:R-:W2:Y:S01]  /*34ef0*/  LDL.LU R21, [R1+0x474] ;  /* 0x0004740001157983 */ /* 0x000ea20000300800 */
[----:B------:R-:W4:Y:S01]  /*34f00*/  LDL.LU R22, [R1+0x478] ;  /* 0x0004780001167983 */ /* 0x000f220000300800 */
[----:B------:R-:W4:Y:S03]  /*34f10*/  LDL.LU R23, [R1+0x47c] ;  /* 0x00047c0001177983 */ /* 0x000f260000300800 */
[----:B----4-:R-:W-:Y:S01]  /*34f20*/  STL.64 [R1+0x3598], R22 ;  /* 0x0035981601007387 */ /* 0x010fe20000100a00 */
[----:B--2---:R2:W-:Y:S02]  /*34f30*/  STL.64 [R1+0x3590], R20 ;  /* 0x0035901401007387 */ /* 0x0045e40000100a00 */
[----:B0-----:R-:W4:Y:S02]  /*34f40*/  LDL.LU R12, [R1+0xb0] ;  /* 0x0000b000010c7983 */ /* 0x001f240000300800 */
[----:B------:R-:W4:Y:S01]  /*34f50*/  LDL.LU R13, [R1+0xb4] ;  /* 0x0000b400010d7983 */ /* 0x000f220000300800 */
[----:B-1----:R-:W4:Y:S01]  /*34f60*/  LDL.LU R14, [R1+0xb8] ;  /* 0x0000b800010e7983 */ /* 0x002f220000300800 */
[----:B------:R-:W4:Y:S02]  /*34f70*/  LDL.LU R15, [R1+0xbc] ;  /* 0x0000bc00010f7983 */ /* 0x000f240000300800 */
[----:B--2---:R-:W-:-:S02]  /*34f80*/  IMAD.MOV.U32 R20, RZ, RZ, R9 ;  /* 0x000000ffff147224 */ /* 0x004fc400078e0009 */
[----:B------:R-:W-:Y:S02]  /*34f90*/  IMAD.MOV.U32 R21, RZ, RZ, R8 ;  /* 0x000000ffff157224 */ /* 0x000fe400078e0008 */
[----:B------:R-:W2:Y:S01]  /*34fa0*/  LDL.LU R8, [R1+0x110] ;  /* 0x0001100001087983 */ /* 0x000ea20000300800 */
[----:B------:R-:W2:Y:S02]  /*34fb0*/  LDL.LU R9, [R1+0x114] ;  /* 0x0001140001097983 */ /* 0x000ea40000300800 */
[----:B------:R-:W2:Y:S02]  /*34fc0*/  LDL.LU R10, [R1+0x118] ;  /* 0x00011800010a7983 */ /* 0x000ea40000300800 */
[----:B------:R-:W2:Y:S01]  /*34fd0*/  LDL.LU R11, [R1+0x11c] ;  /* 0x00011c00010b7983 */ /* 0x000ea20000300800 */
[----:B------:R0:W-:Y:S02]  /*34fe0*/  STL.64 [R1+0x35b0], R20 ;  /* 0x0035b01401007387 */ /* 0x0001e40000100a00 */
[----:B0-----:R-:W-:-:S02]  /*34ff0*/  IMAD.MOV.U32 R20, RZ, RZ, R26 ;  /* 0x000000ffff147224 */ /* 0x001fc400078e001a */
[----:B------:R-:W-:Y:S01]  /*35000*/  IMAD.MOV.U32 R21, RZ, RZ, R27 ;  /* 0x000000ffff157224 */ /* 0x000fe200078e001b */
[----:B------:R-:W2:Y:S01]  /*35010*/  LDL.LU R26, [R1+0x3618] ;  /* 0x00361800011a7983 */ /* 0x000ea20000300800 */
[----:B------:R-:W2:Y:S01]  /*35020*/  LDL.LU R27, [R1+0x3614] ;  /* 0x00361400011b7983 */ /* 0x000ea20000300800 */
[C---:B---3--:R-:W-:Y:S02]  /*35030*/  HMMA.16816.F32.BF16 R16, R4.reuse, R24, R16 ;  /* 0x000000180410723c */ /* 0x048fe40000041810 */
[----:B------:R0:W-:Y:S02]  /*35040*/  STL.64 [R1+0x35c8], R20 ;  /* 0x0035c81401007387 */ /* 0x0001e40000100a00 */
[----:B0-----:R-:W-:Y:S02]  /*35050*/  IMAD.MOV.U32 R20, RZ, RZ, R29 ;  /* 0x000000ffff147224 */ /* 0x001fe400078e001d */
[----:B------:R-:W-:Y:S01]  /*35060*/  IMAD.MOV.U32 R21, RZ, RZ, R3 ;  /* 0x000000ffff157224 */ /* 0x000fe200078e0003 */
[----:B------:R-:W3:Y:S01]  /*35070*/  LDL.LU R29, [R1+0x3610] ;  /* 0x00361000011d7983 */ /* 0x000ee20000300800 */
[----:B------:R-:W3:Y:S11]  /*35080*/  LDL.LU R3, [R1+0x360c] ;  /* 0x00360c0001037983 */ /* 0x000ef60000300800 */
[----:B------:R-:W-:Y:S04]  /*35090*/  @!UPT UIADD3 URZ, URZ, URZ, URZ ;  /* 0x0000003f3f3ff290 */ /* 0x000fe8000fffe03f */
[----:B------:R-:W-:Y:S01]  /*350a0*/  STL.64 [R1+0x120], R16 ;  /* 0x0001201001007387 */ /* 0x000fe20000100a00 */
[----:B------:R0:W-:Y:S03]  /*350b0*/  STL.64 [R1+0x128], R18 ;  /* 0x0001281201007387 */ /* 0x0001e60000100a00 */
[----:B0-----:R-:W3:Y:S01]  /*350c0*/  LDL.LU R18, [R1+0x3608] ;  /* 0x0036080001127983 */ /* 0x001ee20000300800 */
[----:B------:R-:W3:Y:S03]  /*350d0*/  LDL.LU.64 R16, [R1+0x3600] ;  /* 0x0036000001107983 */ /* 0x000ee60000300a00 */
        /* <DEDUP_REMOVED lines=23> */
[----:B------:R-:W2:Y:S02]  /*35250*/  LDL.LU R26, [R1+0xa8] ;  /* 0x0000a800011a7983 */ /* 0x000ea40000300800 */
[----:B------:R-:W2:Y:S02]  /*35260*/  LDL.LU R27, [R1+0xac] ;  /* 0x0000ac00011b7983 */ /* 0x000ea40000300800 */
[----:B------:R-:W-:Y:S01]  /*35270*/  STL.64 [R1+0x110], R8 ;  /* 0x0001100801007387 */ /* 0x000fe20000100a00 */
[----:B------:R0:W-:Y:S03]  /*35280*/  STL.64 [R1+0x118], R10 ;  /* 0x0001180a01007387 */ /* 0x0001e60000100a00 */
[----:B0-----:R-:W3:Y:S01]  /*35290*/  LDL.LU.64 R10, [R1+0x35f8] ;  /* 0x0035f800010a7983 */ /* 0x001ee20000300a00 */
[----:B------:R-:W4:Y:S02]  /*352a0*/  LDL.LU.64 R8, [R1+0x35f0] ;  /* 0x0035f00001087983 */ /* 0x000f240000300a00 */
[----:B----4-:R-:W-:Y:S01]  /*352b0*/  HMMA.16816.F32.BF16 R4, R4, R8, R12 ;  /* 0x000000080404723c */ /* 0x010fe2000004180c */
[----:B------:R-:W2:Y:S01]  /*352c0*/  LDL.LU.64 R14, [R1+0x35e8] ;  /* 0x0035e800010e7983 */ /* 0x000ea20000300a00 */
[----:B------:R-:W2:Y:S11]  /*352d0*/  LDL.LU.64 R12, [R1+0x35e0] ;  /* 0x0035e000010c7983 */ /* 0x000eb60000300a00 */
[----:B------:R-:W-:Y:S10]  /*352e0*/  @!UPT UIADD3 URZ, URZ, URZ, URZ ;  /* 0x0000003f3f3ff290 */ /* 0x000ff4000fffe03f */
[----:B------:R-:W-:Y:S01]  /*352f0*/  STL.64 [R1+0xb0], R4 ;  /* 0x0000b00401007387 */ /* 0x000fe20000100a00 */
[----:B------:R0:W-:Y:S03]  /*35300*/  STL.64 [R1+0xb8], R6 ;  /* 0x0000b80601007387 */ /* 0x0001e60000100a00 */
[----:B0-----:R-:W4:Y:S04]  /*35310*/  LDL R6, [R1+0x8] ;  /* 0x0000080001067983 */ /* 0x001f280000100800 */
[----:B------:R-:W4:Y:S01]  /*35320*/  LDL R7, [R1+0xc] ;  /* 0x00000c0001077983 */ /* 0x000f220000100800 */
[C---:B--2---:R-:W-:Y:S03]  /*35330*/  HMMA.16816.F32.BF16 R20, R12.reuse, R20, R24 ;  /* 0x000000140c14723c */ /* 0x044fe60000041818 */
[----:B------:R-:W2:Y:S01]  /*35340*/  LDL.LU.64 R26, [R1+0x35d8] ;  /* 0x0035d800011a7983 */ /* 0x000ea20000300a00 */
[----:B------:R-:W2:Y:S11]  /*35350*/  LDL.LU.64 R24, [R1+0x35d0] ;  /* 0x0035d00001187983 */ /* 0x000eb60000300a00 */
[----:B------:R-:W-:Y:S08]  /*35360*/  @!UPT UIADD3 URZ, URZ, URZ, URZ ;  /* 0x0000003f3f3ff290 */ /* 0x000ff0000fffe03f */
        /* <DEDUP_REMOVED lines=10> */
[----:B--2---:R-:W-:Y:S02]  /*35410*/  HMMA.16816.F32.BF16 R20, R12, R20, R24 ;  /* 0x000000140c14723c */ /* 0x004fe40000041818 */
[----:B------:R-:W2:Y:S01]  /*35420*/  LDL.LU.64 R26, [R1+0x35a8] ;  /* 0x0035a800011a7983 */ /* 0x000ea20000300a00 */
[----:B------:R-:W2:Y:S11]  /*35430*/  LDL.LU.64 R24, [R1+0x35a0] ;  /* 0x0035a00001187983 */ /* 0x000eb60000300a00 */
[----:B------:R-:W-:Y:S09]  /*35440*/  @!UPT UIADD3 URZ, URZ, URZ, URZ ;  /* 0x0000003f3f3ff290 */ /* 0x000ff2000fffe03f */
[----:B------:R-:W-:Y:S01]  /*35450*/  STL.64 [R1+0x80], R20 ;  /* 0x0000801401007387 */ /* 0x000fe20000100a00 */
[----:B------:R0:W-:Y:S03]  /*35460*/  STL.64 [R1+0x88], R22 ;  /* 0x0000881601007387 */ /* 0x0001e60000100a00 */
[----:B0-----:R-:W2:Y:S01]  /*35470*/  LDL.LU.64 R22, [R1+0x3598] ;  /* 0x0035980001167983 */ /* 0x001ea20000300a00 */
[----:B------:R-:W2:Y:S02]  /*35480*/  LDL.LU.64 R20, [R1+0x3590] ;  /* 0x0035900001147983 */ /* 0x000ea40000300a00 */
[----:B------:R-:W-:Y:S02]  /*35490*/  IMAD.MOV.U32 R4, RZ, RZ, R18 ;  /* 0x000000ffff047224 */ /* 0x000fe400078e0012 */
[----:B------:R-:W-:-:S07]  /*354a0*/  IMAD.MOV.U32 R5, RZ, RZ, R2 ;  /* 0x000000ffff057224 */ /* 0x000fce00078e0002 */
[C---:B--2---:R-:W-:Y:S11]  /*354b0*/  HMMA.16816.F32.BF16 R20, R12.reuse, R4, R20 ;  /* 0x000000040c14723c */ /* 0x044ff60000041814 */
[----:B------:R-:W-:Y:S11]  /*354c0*/  @!UPT UIADD3 URZ, URZ, URZ, URZ ;  /* 0x0000003f3f3ff290 */ /* 0x000ff6000fffe03f */
[----:B------:R-:W-:Y:S01]  /*354d0*/  @!UPT UIADD3 URZ, URZ, URZ, URZ ;  /* 0x0000003f3f3ff290 */ /* 0x000fe2000fffe03f */
[----:B------:R0:W-:Y:S01]  /*354e0*/  STL.64 [R1+0x70], R20 ;  /* 0x0000701401007387 */ /* 0x0001e20000100a00 */
[----:B------:R-:W-:Y:S03]  /*354f0*/  STL.64 [R1+0x78], R22 ;  /* 0x0000781601007387 */ /* 0x000fe60000100a00 */
[----:B0-----:R-:W2:Y:S01]  /*35500*/  LDL.LU.64 R20, [R1+0x3588] ;  /* 0x0035880001147983 */ /* 0x001ea20000300a00 */
[----:B----4-:R0:W-:Y:S02]  /*35510*/  STL.64 [R1+0x3520], R6 ;  /* 0x0035200601007387 */ /* 0x0101e40000100a00 */
[----:B------:R-:W4:Y:S02]  /*35520*/  LDL.LU R4, [R1+0x340] ;  /* 0x0003400001047983 */ /* 0x000f240000300800 */
[----:B------:R-:W4:Y:S01]  /*35530*/  LDL.LU R5, [R1+0x344] ;  /* 0x0003440001057983 */ /* 0x000f220000300800 */
[----:B0-----:R-:W4:Y:S01]  /*35540*/  LDL.LU R6, [R1+0x348] ;  /* 0x0003480001067983 */ /* 0x001f220000300800 */
[----:B------:R-:W4:Y:S01]  /*35550*/  LDL.LU R7, [R1+0x34c] ;  /* 0x00034c0001077983 */ /* 0x000f220000300800 */
[C---:B--2---:R-:W-:Y:S02]  /*35560*/  HMMA.16816.F32.BF16 R20, R12.reuse, R20, R24 ;  /* 0x000000140c14723c */ /* 0x044fe40000041818 */
[----:B------:R-:W2:Y:S01]  /*35570*/  LDL.LU.64 R26, [R1+0x3580] ;  /* 0x00358000011a7983 */ /* 0x000ea20000300a00 */
[----:B------:R-:W4:Y:S11]  /*35580*/  LDL.LU.64 R24, [R1+0x3578] ;  /* 0x0035780001187983 */ /* 0x000f360000300a00 */
[----:B------:R-:W-:Y:S09]  /*35590*/  @!UPT UIADD3 URZ, URZ, URZ, URZ ;  /* 0x0000003f3f3ff290 */ /* 0x000ff2000fffe03f */
[----:B------:R-:W-:Y:S01]  /*355a0*/  STL.64 [R1+0x220], R20 ;  /* 0x0002201401007387 */ /* 0x000fe20000100a00 */
[----:B------:R0:W-:Y:S03]  /*355b0*/  STL.64 [R1+0x228], R22 ;  /* 0x0002281601007387 */ /* 0x0001e60000100a00 */
[----:B0-----:R-:W3:Y:S01]  /*355c0*/  LDL.LU.64 R22, [R1+0x3570] ;  /* 0x0035700001167983 */ /* 0x001ee20000300a00 */
[----:B------:R-:W3:Y:S01]  /*355d0*/  LDL.LU.64 R20, [R1+0x3568] ;  /* 0x0035680001147983 */ /* 0x000ee20000300a00 */
[C---:B----4-:R-:W-:Y:S02]  /*355e0*/  HMMA.16816.F32.BF16 R4, R12.reuse, R24, R4 ;  /* 0x000000180c04723c */ /* 0x050fe40000041804 */
[----:B--2---:R-:W-:Y:S11]  /*355f0*/  STL.64 [R1+0x3538], R26 ;  /* 0x0035381a01007387 */ /* 0x004ff60000100a00 */
[----:B------:R-:W-:Y:S10]  /*35600*/  @!UPT UIADD3 URZ, URZ, URZ, URZ ;  /* 0x0000003f3f3ff290 */ /* 0x000ff4000fffe03f */
[----:B------:R-:W-:Y:S01]  /*35610*/  STL.64 [R1+0x340], R4 ;  /* 0x0003400401007387 */ /* 0x000fe20000100a00 */
[----:B------:R3:W-:Y:S02]  /*35620*/  STL.64 [R1+0x348], R6 ;  /* 0x0003480601007387 */ /* 0x0007e40000100a00 */
[C---:B---3--:R-:W-:Y:S01]  /*35630*/  HMMA.16816.F32.BF16 R4, R12.reuse, R16, R20 ;  /* 0x000000100c04723c */ /* 0x048fe20000041814 */
[----:B------:R-:W2:Y:S11]  /*35640*/  LDL.LU R20, [R1+0x210] ;  /* 0x0002100001147983 */ /* 0x000eb60000300800 */
[----:B------:R-:W-:Y:S11]  /*35650*/  @!UPT UIADD3 URZ, URZ, URZ, URZ ;  /* 0x0000003f3f3ff290 */ /* 0x000ff6000fffe03f */
[----:B------:R-:W-:Y:S01]  /*35660*/  STL.64 [R1+0x350], R4 ;  /* 0x0003500401007387 */ /* 0x000fe20000100a00 */
[----:B------:R-:W-:Y:S02]  /*35670*/  STL.64 [R1+0x358], R6 ;  /* 0x0003580601007387 */ /* 0x000fe40000100a00 */
[----:B------:R-:W2:Y:S02]  /*35680*/  LDL.LU R21, [R1+0x214] ;  /* 0x0002140001157983 */ /* 0x000ea40000300800 */
[----:B------:R-:W3:Y:S01]  /*35690*/  LDL.LU R22, [R1+0x218] ;  /* 0x0002180001167983 */ /* 0x000ee20000300800 */
[----:B------:R-:W3:Y:S04]  /*356a0*/  LDL.LU R23, [R1+0x21c] ;  /* 0x00021c0001177983 */ /* 0x000ee80000300800 */
[----:B---3--:R0:W-:Y:S01]  /*356b0*/  STL.64 [R1+0x34d0], R22 ;  /* 0x0034d01601007387 */ /* 0x0081e20000100a00 */
[----:B--2---:R1:W-:Y:S03]  /*356c0*/  STL.64 [R1+0x34c8], R20 ;  /* 0x0034c81401007387 */ /* 0x0043e60000100a00 */
[----:B0-----:R-:W2:Y:S04]  /*356d0*/  LDL.64 R22, [R1+0x58] ;  /* 0x0000580001167983 */ /* 0x001ea80000100a00 */
[----:B--2---:R0:W-:Y:S01]  /*356e0*/  STL.64 [R1+0x34e8], R22 ;  /* 0x0034e81601007387 */ /* 0x0041e20000100a00 */
[----:B-1----:R-:W2:Y:S02]  /*356f0*/  LDL.LU R20, [R1+0x2d0] ;  /* 0x0002d00001147983 */ /* 0x002ea40000300800 */
[----:B------:R-:W2:Y:S01]  /*35700*/  LDL.LU R21, [R1+0x2d4] ;  /* 0x0002d40001157983 */ /* 0x000ea20000300800 */
[----:B0-----:R-:W3:Y:S01]  /*35710*/  LDL.LU R22, [R1+0x2d8] ;  /* 0x0002d80001167983 */ /* 0x001ee20000300800 */
[----:B------:R-:W3:Y:S02]  /*35720*/  LDL.LU R23, [R1+0x2dc] ;  /* 0x0002dc0001177983 */ /* 0x000ee40000300800 */
[----:B------:R-:W4:Y:S02]  /*35730*/  LDL.LU R16, [R1+0x330] ;  /* 0x0003300001107983 */ /* 0x000f240000300800 */
[----:B------:R-:W4:Y:S01]  /*35740*/  LDL.LU R17, [R1+0x334] ;  /* 0x0003340001117983 */ /* 0x000f220000300800 */
[----:B------:R-:W4:Y:S01]  /*35750*/  LDL.LU R18, [R1+0x338] ;  /* 0x0003380001127983 */ /* 0x000f220000300800 */
[----:B------:R-:W4:Y:S02]  /*35760*/  LDL.LU R19, [R1+0x33c] ;  /* 0x00033c0001137983 */ /* 0x000f240000300800 */
[----:B------:R-:W2:Y:S02]  /*35770*/  LDL.64 R26, [R1+0x28] ;  /* 0x00002800011a7983 */ /* 0x000ea40000100a00 */
[----:B--2---:R0:W-:Y:S04]  /*35780*/  STL.64 [R1+0x3540], R26 ;  /* 0x0035401a01007387 */ /* 0x0041e80000100a00 */
[----:B0-----:R-:W2:Y:S01]  /*35790*/  LDL.64 R26, [R1+0x48] ;  /* 0x00004800011a7983 */ /* 0x001ea20000100a00 */
[----:B------:R-:W2:Y:S02]  /*357a0*/  LDL.LU R4, [R1+0x300] ;  /* 0x0003000001047983 */ /* 0x000ea40000300800 */
[----:B------:R-:W2:Y:S02]  /*357b0*/  LDL.LU R5, [R1+0x304] ;  /* 0x0003040001057983 */ /* 0x000ea40000300800 */
[----:B------:R-:W2:Y:S01]  /*357c0*/  LDL.LU R6, [R1+0x308] ;  /* 0x0003080001067983 */ /* 0x000ea20000300800 */
[----:B------:R-:W2:Y:S04]  /*357d0*/  LDL.LU R7, [R1+0x30c] ;  /* 0x00030c0001077983 */ /* 0x000ea80000300800 */
        /* <DEDUP_REMOVED lines=17> */
[----:B------:R-:W2:Y:S02]  /*358f0*/  LDL.LU R23, [R1+0x2ec] ;  /* 0x0002ec0001177983 */ /* 0x000ea40000300800 */
[----:B--2---:R-:W-:Y:S01]  /*35900*/  STL.64 [R1+0x3508], R22 ;  /* 0x0035081601007387 */ /* 0x004fe20000100a00 */
[----:B---3--:R0:W-:Y:S03]  /*35910*/  STL.64 [R1+0x3500], R20 ;  /* 0x0035001401007387 */ /* 0x0081e60000100a00 */
[----:B0-----:R-:W2:Y:S01]  /*35920*/  LDL.LU R20, [R1+0x2f0] ;  /* 0x0002f00001147983 */ /* 0x001ea20000300800 */
[----:B------:R-:W2:Y:S02]  /*35930*/  LDL.LU R21, [R1+0x2f4] ;  /* 0x0002f40001157983 */ /* 0x000ea40000300800 */
[----:B------:R-:W3:Y:S02]  /*35940*/  LDL.LU R22, [R1+0x2f8] ;  /* 0x0002f80001167983 */ /* 0x000ee40000300800 */
[----:B------:R-:W3:Y:S01]  /*35950*/  LDL.LU R23, [R1+0x2fc] ;  /* 0x0002fc0001177983 */ /* 0x000ee20000300800 */
[----:B----4-:R-:W-:Y:S01]  /*35960*/  HMMA.16816.F32.BF16 R12, R12, R8, R16 ;  /* 0x000000080c0c723c */ /* 0x010fe20000041810 */
[----:B---3--:R0:W-:Y:S01]  /*35970*/  STL.64 [R1+0x3518], R22 ;  /* 0x0035181601007387 */ /* 0x0081e20000100a00 */
[----:B--2---:R-:W-:Y:S03]  /*35980*/  STL.64 [R1+0x3510], R20 ;  /* 0x0035101401007387 */ /* 0x004fe60000100a00 */
[----:B0-----:R-:W2:Y:S01]  /*35990*/  LDL.64 R22, [R1+0x18] ;  /* 0x0000180001167983 */ /* 0x001ea20000100a00 */
[----:B------:R-:W3:Y:S02]  /*359a0*/  LDL.LU.64 R18, [R1+0x3560] ;  /* 0x0035600001127983 */ /* 0x000ee40000300a00 */
[----:B------:R-:W3:Y:S11]  /*359b0*/  LDL.LU.64 R16, [R1+0x3558] ;  /* 0x0035580001107983 */ /* 0x000ef60000300a00 */
[----:B------:R-:W-:Y:S04]  /*359c0*/  @!UPT UIADD3 URZ, URZ, URZ, URZ ;  /* 0x0000003f3f3ff290 */ /* 0x000fe8000fffe03f */
[----:B------:R-:W-:Y:S01]  /*359d0*/  STL.64 [R1+0x330], R12 ;  /* 0x0003300c01007387 */ /* 0x000fe20000100a00 */
[----:B------:R0:W-:Y:S01]  /*359e0*/  STL.64 [R1+0x338], R14 ;  /* 0x0003380e01007387 */ /* 0x0001e20000100a00 */
[----:B------:R-:W-:Y:S02]  /*359f0*/  IMAD.MOV.U32 R9, RZ, RZ, R26 ;  /* 0x000000ffff097224 */ /* 0x000fe400078e001a */
[----:B------:R-:W-:Y:S01]  /*35a00*/  IMAD.MOV.U32 R8, RZ, RZ, R27 ;  /* 0x000000ffff087224 */ /* 0x000fe200078e001b */
[----:B0-----:R-:W4:Y:S04]  /*35a10*/  LDL R14, [R1+0x38] ;  /* 0x00003800010e7983 */ /* 0x001f280000100800 */
[----:B------:R-:W4:Y:S01]  /*35a20*/  LDL R15, [R1+0x3c] ;  /* 0x00003c00010f7983 */ /* 0x000f220000100800 */
        /* <DEDUP_REMOVED lines=8> */
[----:B------:R-:W-:Y:S01]  /*35ab0*/  STL.64 [R1+0x34e0], R10 ;  /* 0x0034e00a01007387 */ /* 0x000fe20000100a00 */
[----:B------:R0:W-:Y:S04]  /*35ac0*/  STL.64 [R1+0x34d8], R8 ;  /* 0x0034d80801007387 */ /* 0x0001e80000100a00 */
[----:B0-----:R-:W2:Y:S01]  /*35ad0*/  LDL.LU R8, [R1+0x2c0] ;  /* 0x0002c00001087983 */ /* 0x001ea20000300800 */
[----:B------:R-:W2:Y:S02]  /*35ae0*/  LDL.LU R9, [R1+0x2c4] ;  /* 0x0002c40001097983 */ /* 0x000ea40000300800 */
[----:B------:R-:W2:Y:S01]  /*35af0*/  LDL.LU R10, [R1+0x2c8] ;  /* 0x0002c800010a7983 */ /* 0x000ea20000300800 */
[----:B---3--:R-:W-:Y:S01]  /*35b00*/  HMMA.16816.F32.BF16 R4, R16, R26, R4 ;  /* 0x0000001a1004723c */ /* 0x008fe20000041804 */
[----:B------:R-:W-:-:S02]  /*35b10*/  IMAD.MOV.U32 R12, RZ, RZ, R26 ;  /* 0x000000ffff0c7224 */ /* 0x000fc400078e001a */
[----:B------:R-:W-:Y:S02]  /*35b20*/  IMAD.MOV.U32 R2, RZ, RZ, R27 ;  /* 0x000000ffff027224 */ /* 0x000fe400078e001b */
[----:B------:R-:W3:Y:S11]  /*35b30*/  LDL.LU.64 R26, [R1+0x3538] ;  /* 0x00353800011a7983 */ /* 0x000ef60000300a00 */
[----:B------:R-:W-:Y:S07]  /*35b40*/  @!UPT UIADD3 URZ, URZ, URZ, URZ ;  /* 0x0000003f3f3ff290 */ /* 0x000fee000fffe03f */
[----:B------:R0:W-:Y:S01]  /*35b50*/  STL.64 [R1+0x310], R4 ;  /* 0x0003100401007387 */ /* 0x0001e20000100a00 */
[----:B------:R-:W-:Y:S02]  /*35b60*/  IMAD.MOV.U32 R25, RZ, RZ, R6 ;  /* 0x000000ffff197224 */ /* 0x000fe400078e0006 */
[----:B------:R-:W-:Y:S02]  /*35b70*/  IMAD.MOV.U32 R24, RZ, RZ, R7 ;  /* 0x000000ffff187224 */ /* 0x000fe400078e0007 */
[----:B------:R-:W2:Y:S04]  /*35b80*/  LDL.LU.64 R6, [R1+0x3530] ;  /* 0x0035300001067983 */ /* 0x000ea80000300a00 */
[----:B0-----:R-:W2:Y:S02]  /*35b90*/  LDL.LU.64 R4, [R1+0x3528] ;  /* 0x0035280001047983 */ /* 0x001ea40000300a00 */
[C---:B--2---:R-:W-:Y:S11]  /*35ba0*/  HMMA.16816.F32.BF16 R4, R16.reuse, R22, R4 ;  /* 0x000000161004723c */ /* 0x044ff60000041804 */
[----:B------:R-:W-:Y:S11]  /*35bb0*/  @!UPT UIADD3 URZ, URZ, URZ, URZ ;  /* 0x0000003f3f3ff290 */ /* 0x000ff6000fffe03f */
[----:B------:R-:W-:Y:S01]  /*35bc0*/  @!UPT UIADD3 URZ, URZ, URZ, URZ ;  /* 0x0000003f3f3ff290 */ /* 0x000fe2000fffe03f */
[----:B------:R0:W-:Y:S01]  /*35bd0*/  STL.64 [R1+0x300], R4 ;  /* 0x0003000401007387 */ /* 0x0001e20000100a00 */
[----:B------:R1:W-:Y:S02]  /*35be0*/  STL.64 [R1+0x308], R6 ;  /* 0x0003080601007387 */ /* 0x0003e40000100a00 */
[----:B0-----:R-:W-:Y:S01]  /*35bf0*/  IMAD.MOV.U32 R5, RZ, RZ, R22 ;  /* 0x000000ffff057224 */ /* 0x001fe200078e0016 */
[----:B-1----:R-:W2:Y:S01]  /*35c00*/  LDL.LU.64 R6, [R1+0x3520] ;  /* 0x0035200001067983 */ /* 0x002ea20000300a00 */
[----:B------:R-:W-:Y:S02]  /*35c10*/  IMAD.MOV.U32 R4, RZ, RZ, R23 ;  /* 0x000000ffff047224 */ /* 0x000fe400078e0017 */
[----:B------:R-:W2:Y:S02]  /*35c20*/  LDL.LU.64 R22, [R1+0x3518] ;  /* 0x0035180001167983 */ /* 0x000ea40000300a00 */
[----:B------:R-:W2:Y:S02]  /*35c30*/  LDL.LU.64 R20, [R1+0x3510] ;  /* 0x0035100001147983 */ /* 0x000ea40000300a00 */
[----:B------:R-:W-:Y:S01]  /*35c40*/  IMAD.MOV.U32 R11, RZ, RZ, R3 ;  /* 0x000000ffff0b7224 */ /* 0x000fe200078e0003 */
[C---:B--2---:R-:W-:Y:S11]  /*35c50*/  HMMA.16816.F32.BF16 R20, R16.reuse, R6, R20 ;  /* 0x000000061014723c */ /* 0x044ff60000041814 */
[----:B------:R-:W-:Y:S11]  /*35c60*/  @!UPT UIADD3 URZ, URZ, URZ, URZ ;  /* 0x0000003f3f3ff290 */ /* 0x000ff6000fffe03f */
[----:B------:R-:W-:Y:S01]  /*35c70*/  @!UPT UIADD3 URZ, URZ, URZ, URZ ;  /* 0x0000003f3f3ff290 */ /* 0x000fe2000fffe03f */
[----:B------:R-:W-:Y:S01]  /*35c80*/  STL.64 [R1+0x2f0], R20 ;  /* 0x0002f01401007387 */ /* 0x000fe20000100a00 */
[----:B------:R0:W-:Y:S02]  /*35c90*/  STL [R1+0x2f8], R22 ;  /* 0x0002f81601007387 */ /* 0x0001e40000100800 */
[----:B------:R-:W-:Y:S02]  /*35ca0*/  IMAD.MOV.U32 R3, RZ, RZ, R23 ;  /* 0x000000ffff037224 */ /* 0x000fe400078e0017 */
[----:B0-----:R-:W4:Y:S01]  /*35cb0*/  LDL.LU.64 R22, [R1+0x3508] ;  /* 0x0035080001167983 */ /* 0x001f220000300a00 */
[----:B------:R-:W4:Y:S02]  /*35cc0*/  LDL.LU.64 R20, [R1+0x3500] ;  /* 0x0035000001147983 */ /* 0x000f240000300a00 */
[----:B------:R-:W-:Y:S02]  /*35cd0*/  STL.64 [R1+0x34a0], R6 ;  /* 0x0034a00601007387 */ /* 0x000fe40000100a00 */
[----:B------:R-:W-:Y:S01]  /*35ce0*/  STL [R1+0x31a8], R3 ;  /* 0x0031a80301007387 */ /* 0x000fe20000100800 */
[C---:B----4-:R-:W-:Y:S11]  /*35cf0*/  HMMA.16816.F32.BF16 R20, R16.reuse, R14, R20 ;  /* 0x0000000e1014723c */ /* 0x050ff60000041814 */
[----:B------:R-:W-:Y:S11]  /*35d00*/  @!UPT UIADD3 URZ, URZ, URZ, URZ ;  /* 0x0000003f3f3ff290 */ /* 0x000ff6000fffe03f */
[----:B------:R-:W-:Y:S01]  /*35d10*/  @!UPT UIADD3 URZ, URZ, URZ, URZ ;  /* 0x0000003f3f3ff290 */ /* 0x000fe2000fffe03f */
[----:B------:R-:W-:Y:S01]  /*35d20*/  STL.64 [R1+0x2e0], R20 ;  /* 0x0002e01401007387 */ /* 0x000fe20000100a00 */
[----:B------:R0:W-:Y:S03]  /*35d30*/  STL.64 [R1+0x2e8], R22 ;  /* 0x0002e81601007387 */ /* 0x0001e60000100a00 */
[----:B0-----:R-:W3:Y:S01]  /*35d40*/  LDL.LU.64 R22, [R1+0x34f8] ;  /* 0x0034f80001167983 */ /* 0x001ee20000300a00 */
[----:B------:R-:W3:Y:S02]  /*35d50*/  LDL.LU.64 R20, [R1+0x34f0] ;  /* 0x0034f00001147983 */ /* 0x000ee40000300a00 */
[----:B------:R-:W-:Y:S01]  /*35d60*/  STL.64 [R1+0x3498], R14 ;  /* 0x0034980e01007387 */ /* 0x000fe20000100a00 */
[C---:B---3--:R-:W-:Y:S11]  /*35d70*/  HMMA.16816.F32.BF16 R20, R16.reuse, R26, R20 ;  /* 0x0000001a1014723c */ /* 0x048ff60000041814 */
[----:B------:R-:W-:Y:S11]  /*35d80*/  @!UPT UIADD3 URZ, URZ, URZ, URZ ;  /* 0x0000003f3f3ff290 */ /* 0x000ff6000fffe03f */
[----:B------:R-:W-:Y:S01]  /*35d90*/  @!UPT UIADD3 URZ, URZ, URZ, URZ ;  /* 0x0000003f3f3ff290 */ /* 0x000fe2000fffe03f */
[----:B------:R-:W-:Y:S01]  /*35da0*/  STL.64 [R1+0x2d0], R20 ;  /* 0x0002d01401007387 */ /* 0x000fe20000100a00 */
[----:B------:R0:W-:Y:S03]  /*35db0*/  STL.64 [R1+0x2d8], R22 ;  /* 0x0002d81601007387 */ /* 0x0001e60000100a00 */
[----:B0-----:R-:W2:Y:S01]  /*35dc0*/  LDL.LU.64 R22, [R1+0x34e8] ;  /* 0x0034e80001167983 */ /* 0x001ea20000300a00 */
[----:B------:R-:W-:Y:S02]  /*35dd0*/  STL.64 [R1+0x3490], R26 ;  /* 0x0034901a01007387 */ /* 0x000fe40000100a00 */
[----:B------:R0:W-:Y:S02]  /*35de0*/  STL.64 [R1+0x3488], R24 ;  /* 0x0034881801007387 */ /* 0x0001e40000100a00 */
[----:B------:R-:W-:Y:S01]  /*35df0*/  IMAD.MOV.U32 R15, RZ, RZ, R2 ;  /* 0x000000ffff0f7224 */ /* 0x000fe200078e0002 */
[----:B0-----:R-:W3:Y:S01]  /*35e00*/  LDL.LU R24, [R1+0x1f0] ;  /* 0x0001f00001187983 */ /* 0x001ee20000300800 */
[----:B------:R-:W3:Y:S01]  /*35e10*/  LDL.LU R25, [R1+0x1f4] ;  /* 0x0001f40001197983 */ /* 0x000ee20000300800 */
[----:B--2---:R-:W-:Y:S01]  /*35e20*/  HMMA.16816.F32.BF16 R8, R16, R22, R8 ;  /* 0x000000161008723c */ /* 0x004fe20000041808 */
[----:B------:R-:W-:-:S02]  /*35e30*/  IMAD.MOV.U32 R3, RZ, RZ, R22 ;  /* 0x000000ffff037224 */ /* 0x000fc400078e0016 */
[----:B------:R-:W-:Y:S11]  /*35e40*/  IMAD.MOV.U32 R2, RZ, RZ, R23 ;  /* 0x000000ffff027224 */ /* 0x000ff600078e0017 */
[----:B------:R-:W-:Y:S09]  /*35e50*/  @!UPT UIADD3 URZ, URZ, URZ, URZ ;  /* 0x0000003f3f3ff290 */ /* 0x000ff2000fffe03f */
[----:B------:R-:W-:Y:S01]  /*35e60*/  STL.64 [R1+0x2c0], R8 ;  /* 0x0002c00801007387 */ /* 0x000fe20000100a00 */
[----:B------:R0:W-:Y:S03]  /*35e70*/  STL.64 [R1+0x2c8], R10 ;  /* 0x0002c80a01007387 */ /* 0x0001e60000100a00 */
[----:B0-----:R-:W2:Y:S01]  /*35e80*/  LDL.LU.64 R10, [R1+0x34e0] ;  /* 0x0034e000010a7983 */ /* 0x001ea20000300a00 */
[----:B------:R-:W4:Y:S02]  /*35e90*/  LDL.LU.64 R8, [R1+0x34d8] ;  /* 0x0034d80001087983 */ /* 0x000f240000300a00 */
[----:B------:R-:W2:Y:S02]  /*35ea0*/  LDL.LU.64 R22, [R1+0x34d0] ;  /* 0x0034d00001167983 */ /* 0x000ea40000300a00 */
[----:B------:R-:W2:Y:S02]  /*35eb0*/  LDL.LU.64 R20, [R1+0x34c8] ;  /* 0x0034c80001147983 */ /* 0x000ea40000300a00 */
[----:B------:R-:W-:-:S02]  /*35ec0*/  IMAD.MOV.U32 R27, RZ, RZ, R28 ;  /* 0x000000ffff1b7224 */ /* 0x000fc400078e001c */
[----:B------:R-:W-:Y:S01]  /*35ed0*/  IMAD.MOV.U32 R26, RZ, RZ, R29 ;  /* 0x000000ffff1a7224 */ /* 0x000fe200078e001d */
[----:B--2---:R-:W-:Y:S01]  /*35ee0*/  HMMA.16816.F32.BF16 R16, R16, R10, R20 ;  /* 0x0000000a1010723c */ /* 0x004fe20000041814 */
[----:B------:R-:W2:Y:S01]  /*35ef0*/  LDL.LU.64 R22, [R1+0x34c0] ;  /* 0x0034c00001167983 */ /* 0x000ea20000300a00 */
[----:B------:R-:W2:Y:S11]  /*35f00*/  LDL.LU.64 R20, [R1+0x34b8] ;  /* 0x0034b80001147983 */ /* 0x000eb60000300a00 */
[----:B------:R-:W-:Y:S10]  /*35f10*/  @!UPT UIADD3 URZ, URZ, URZ, URZ ;  /* 0x0000003f3f3ff290 */ /* 0x000ff4000fffe03f */
[----:B------:R-:W-:Y:S01]  /*35f20*/  STL.64 [R1+0x210], R16 ;  /* 0x0002101001007387 */ /* 0x000fe20000100a00 */
[----:B------:R-:W-:Y:S02]  /*35f30*/  IMAD.MOV.U32 R28, RZ, RZ, R19 ;  /* 0x000000ffff1c7224 */ /* 0x000fe400078e0013 */
[----:B------:R-:W-:Y:S02]  /*35f40*/  IMAD.MOV.U32 R29, RZ, RZ, R18 ;  /* 0x000000ffff1d7224 */ /* 0x000fe400078e0012 */
[----:B----4-:R-:W-:Y:S01]  /*35f50*/  IMAD.MOV.U32 R19, RZ, RZ, R8 ;  /* 0x000000ffff137224 */ /* 0x010fe200078e0008 */
[----:B------:R0:W-:Y:S01]  /*35f60*/  STL.64 [R1+0x3468], R10 ;  /* 0x0034680a01007387 */ /* 0x0001e20000100a00 */
[----:B------:R-:W-:Y:S02]  /*35f70*/  IMAD.MOV.U32 R18, RZ, RZ, R9 ;  /* 0x000000ffff127224 */ /* 0x000fe400078e0009 */
[----:B------:R-:W2:Y:S02]  /*35f80*/  LDL.LU R8, [R1+0x200] ;  /* 0x0002000001087983 */ /* 0x000ea40000300800 */
[----:B------:R-:W2:Y:S01]  /*35f90*/  LDL.LU R9, [R1+0x204] ;  /* 0x0002040001097983 */ /* 0x000ea20000300800 */
[----:B0-----:R-:W2:Y:S01]  /*35fa0*/  LDL.LU R10, [R1+0x208] ;  /* 0x00020800010a7983 */ /* 0x001ea20000300800 */
[----:B------:R-:W2:Y:S02]  /*35fb0*/  LDL.LU R11, [R1+0x20c] ;  /* 0x00020c00010b7983 */ /* 0x000ea40000300800 */
[----:B------:R-:W-:-:S02]  /*35fc0*/  IMAD.MOV.U32 R14, RZ, RZ, R12 ;  /* 0x000000ffff0e7224 */ /* 0x000fc400078e000c */
[----:B------:R-:W-:Y:S01]  /*35fd0*/  STL [R1+0x3400], R28 ;  /* 0x0034001c01007387 */ /* 0x000fe20000100800 */
[----:B------:R-:W-:Y:S01]  /*35fe0*/  STL [R1+0x31ac], R29 ;  /* 0x0031ac1d01007387 */ /* 0x000fe20000100800 */
[C---:B--2---:R-:W-:Y:S08]  /*35ff0*/  HMMA.16816.F32.BF16 R16, R20.reuse, R18, R8 ;  /* 0x000000121410723c */ /* 0x044ff00000041808 */
[----:B---3--:R-:W-:Y:S11]  /*36000*/  HMMA.16816.F32.BF16 R8, R20, R14, R24 ;  /* 0x0000000e1408723c */ /* 0x008ff60000041818 */
[----:B------:R-:W-:Y:S04]  /*36010*/  @!UPT UIADD3 URZ, URZ, URZ, URZ ;  /* 0x0000003f3f3ff290 */ /* 0x000fe8000fffe03f */
[----:B------:R-:W-:Y:S01]  /*36020*/  STL.64 [R1+0x200], R16 ;  /* 0x0002001001007387 */ /* 0x000fe20000100a00 */
[----:B------:R-:W-:Y:S07]  /*36030*/  STL.64 [R1+0x208], R18 ;  /* 0x0002081201007387 */ /* 0x000fee0000100a00 */
[----:B------:R-:W-:Y:S02]  /*36040*/  STL.64 [R1+0x1f0], R8 ;  /* 0x0001f00801007387 */ /* 0x000fe40000100a00 */
[----:B------:R-:W-:Y:S01]  /*36050*/  STL.64 [R1+0x1f8], R10 ;  /* 0x0001f80a01007387 */ /* 0x000fe20000100a00 */
[----:B------:R-:W2:Y:S01]  /*36060*/  LDL.LU R12, [R1+0x1d0] ;  /* 0x0001d000010c7983 */ /* 0x000ea20000300800 */
        /* <DEDUP_REMOVED lines=8> */
[----:B------:R-:W2:Y:S01]  /*360f0*/  LDL.LU R15, [R1+0x1ec] ;  /* 0x0001ec00010f7983 */ /* 0x000ea20000300800 */
[----:B------:R-:W3:Y:S01]  /*36100*/  LDL.LU R16, [R1+0xe0] ;  /* 0x0000e00001107983 */ /* 0x000ee20000300800 */
[----:B------:R-:W3:Y:S02]  /*36110*/  LDL.LU R17, [R1+0xe4] ;  /* 0x0000e40001117983 */ /* 0x000ee40000300800 */
[----:B------:R-:W4:Y:S02]  /*36120*/  LDL.LU R18, [R1+0xe8] ;  /* 0x0000e80001127983 */ /* 0x000f240000300800 */
[----:B------:R-:W4:Y:S02]  /*36130*/  LDL.LU R19, [R1+0xec] ;  /* 0x0000ec0001137983 */ /* 0x000f240000300800 */
[----:B------:R-:W-:-:S02]  /*36140*/  IMAD.MOV.U32 R10, RZ, RZ, R3 ;  /* 0x000000ffff0a7224 */ /* 0x000fc400078e0003 */
[----:B------:R-:W-:Y:S01]  /*36150*/  IMAD.MOV.U32 R11, RZ, RZ, R2 ;  /* 0x000000ffff0b7224 */ /* 0x000fe200078e0002 */
[----:B------:R-:W2:Y:S01]  /*36160*/  LDL.LU R24, [R1+0x1c0] ;  /* 0x0001c00001187983 */ /* 0x000ea20000300800 */
[----:B------:R-:W2:Y:S02]  /*36170*/  LDL.LU R25, [R1+0x1c4] ;  /* 0x0001c40001197983 */ /* 0x000ea40000300800 */
[----:B------:R-:W2:Y:S02]  /*36180*/  LDL.LU R26, [R1+0x1c8] ;  /* 0x0001c800011a7983 */ /* 0x000ea40000300800 */
[----:B------:R-:W2:Y:S01]  /*36190*/  LDL.LU R27, [R1+0x1cc] ;  /* 0x0001cc00011b7983 */ /* 0x000ea20000300800 */
[----:B------:R0:W-:Y:S01]  /*361a0*/  STL.64 [R1+0x3480], R10 ;  /* 0x0034800a01007387 */ /* 0x0001e20000100a00 */
[----:B------:R-:W2:Y:S02]  /*361b0*/  LDL.LU R8, [R1+0x1b0] ;  /* 0x0001b00001087983 */ /* 0x000ea40000300800 */
[----:B------:R-:W2:Y:S01]  /*361c0*/  LDL.LU R9, [R1+0x1b4] ;  /* 0x0001b40001097983 */ /* 0x000ea20000300800 */
[----:B0-----:R-:W2:Y:S01]  /*361d0*/  LDL.LU R10, [R1+0x1b8] ;  /* 0x0001b800010a7983 */ /* 0x001ea20000300800 */
[----:B------:R-:W2:Y:S03]  /*361e0*/  LDL.LU R11, [R1+0x1bc] ;  /* 0x0001bc00010b7983 */ /* 0x000ea60000300800 */
[----:B----4-:R0:W-:Y:S01]  /*361f0*/  STL.64 [R1+0x3440], R18 ;  /* 0x0034401201007387 */ /* 0x0101e20000100a00 */
[----:B---3--:R1:W-:Y:S03]  /*36200*/  STL.64 [R1+0x3438], R16 ;  /* 0x0034381001007387 */ /* 0x0083e60000100a00 */
[----:B0-----:R-:W3:Y:S01]  /*36210*/  LDL.64 R18, [R1+0x48] ;  /* 0x0000480001127983 */ /* 0x001ee20000100a00 */
[----:B------:R-:W-:-:S02]  /*36220*/  IMAD.MOV.U32 R6, RZ, RZ, R5 ;  /* 0x000000ffff067224 */ /* 0x000fc400078e0005 */
[----:B------:R-:W-:-:S07]  /*36230*/  IMAD.MOV.U32 R7, RZ, RZ, R4 ;  /* 0x000000ffff077224 */ /* 0x000fce00078e0004 */
[C---:B--2---:R-:W-:Y:S01]  /*36240*/  HMMA.16816.F32.BF16 R4, R20.reuse, R6, R12 ;  /* 0x000000061404723c */ /* 0x044fe2000004180c */
[----:B---3--:R0:W-:Y:S01]  /*36250*/  STL.64 [R1+0x3460], R18 ;  /* 0x0034601201007387 */ /* 0x0081e20000100a00 */
[----:B-1----:R-:W2:Y:S02]  /*36260*/  LDL.LU R16, [R1+0x100] ;  /* 0x0001000001107983 */ /* 0x002ea40000300800 */
        /* <DEDUP_REMOVED lines=8> */
[----:B------:R-:W2:Y:S01]  /*362f0*/  LDL.LU R19, [R1+0x1ac] ;  /* 0x0001ac0001137983 */ /* 0x000ea20000300800 */
[----:B------:R-:W3:Y:S01]  /*36300*/  LDL.LU.64 R14, [R1+0x34b0] ;  /* 0x0034b000010e7983 */ /* 0x000ee20000300a00 */
[----:B------:R-:W3:Y:S03]  /*36310*/  LDL.LU.64 R12, [R1+0x34a8] ;  /* 0x0034a800010c7983 */ /* 0x000ee60000300a00 */
[----:B------:R-:W-:Y:S02]  /*36320*/  STL.64 [R1+0x1e0], R4 ;  /* 0x0001e00401007387 */ /* 0x000fe40000100a00 */
[----:B------:R0:W-:Y:S02]  /*36330*/  STL.64 [R1+0x1e8], R6 ;  /* 0x0001e80601007387 */ /* 0x0001e40000100a00 */
[----:B0-----:R-:W3:Y:S02]  /*36340*/  LDL.LU.64 R6, [R1+0x34a0] ;  /* 0x0034a00001067983 */ /* 0x001ee40000300a00 */
[C---:B---3--:R-:W-:Y:S11]  /*36350*/  HMMA.16816.F32.BF16 R12, R20.reuse, R6, R12 ;  /* 0x00000006140c723c */ /* 0x048ff6000004180c */
[----:B------:R-:W-:Y:S11]  /*36360*/  @!UPT UIADD3 URZ, URZ, URZ, URZ ;  /* 0x0000003f3f3ff290 */ /* 0x000ff6000fffe03f */
[----:B------:R-:W-:Y:S01]  /*36370*/  @!UPT UIADD3 URZ, URZ, URZ, URZ ;  /* 0x0000003f3f3ff290 */ /* 0x000fe2000fffe03f */
[----:B------:R-:W-:Y:S01]  /*36380*/  STL.64 [R1+0x1d0], R12 ;  /* 0x0001d00c01007387 */ /* 0x000fe20000100a00 */
[----:B------:R0:W-:Y:S03]  /*36390*/  STL.64 [R1+0x1d8], R14 ;  /* 0x0001d80e01007387 */ /* 0x0001e60000100a00 */
[----:B0-----:R-:W3:Y:S01]  /*363a0*/  LDL.LU.64 R14, [R1+0x3498] ;  /* 0x00349800010e7983 */ /* 0x001ee20000300a00 */
[----:B------:R0:W-:Y:S03]  /*363b0*/  STL.64 [R1+0x3418], R6 ;  /* 0x0034180601007387 */ /* 0x0001e60000100a00 */
[----:B0-----:R-:W4:Y:S04]  /*363c0*/  LDL.64 R6, [R1+0x18] ;  /* 0x0000180001067983 */ /* 0x001f280000100a00 */
[----:B----4-:R0:W-:Y:S04]  /*363d0*/  STL.64 [R1+0x3430], R6 ;  /* 0x0034300601007387 */ /* 0x0101e80000100a00 */
[----:B0-----:R-:W4:Y:S01]  /*363e0*/  LDL.64 R6, [R1+0x28] ;  /* 0x0000280001067983 */ /* 0x001f220000100a00 */
[C---:B---3--:R-:W-:Y:S03]  /*363f0*/  HMMA.16816.F32.BF16 R24, R20.reuse, R14, R24 ;  /* 0x0000000e1418723c */ /* 0x048fe60000041818 */
[----:B----4-:R0:W-:Y:S01]  /*36400*/  STL.64 [R1+0x3448], R6 ;  /* 0x0034480601007387 */ /* 0x0101e20000100a00 */
[----:B------:R-:W3:Y:S02]  /*36410*/  LDL.LU R4, [R1+0xf0] ;  /* 0x0000f00001047983 */ /* 0x000ee40000300800 */
[----:B------:R-:W3:Y:S01]  /*36420*/  LDL.LU R5, [R1+0xf4] ;  /* 0x0000f40001057983 */ /* 0x000ee20000300800 */
[----:B0-----:R-:W3:Y:S01]  /*36430*/  LDL.LU R6, [R1+0xf8] ;  /* 0x0000f80001067983 */ /* 0x001ee20000300800 */
[----:B------:R-:W3:Y:S11]  /*36440*/  LDL.LU R7, [R1+0xfc] ;  /* 0x0000fc0001077983 */ /* 0x000ef60000300800 */
[----:B------:R-:W-:Y:S04]  /*36450*/  @!UPT UIADD3 URZ, URZ, URZ, URZ ;  /* 0x0000003f3f3ff290 */ /* 0x000fe8000fffe03f */
[----:B------:R-:W-:Y:S02]  /*36460*/  STL.64 [R1+0x1c0], R24 ;  /* 0x0001c01801007387 */ /* 0x000fe40000100a00 */
[----:B------:R0:W-:Y:S02]  /*36470*/  STL.64 [R1+0x1c8], R26 ;  /* 0x0001c81a01007387 */ /* 0x0001e40000100a00 */
[----:B0-----:R-:W4:Y:S01]  /*36480*/  LDL.LU.64 R26, [R1+0x3490] ;  /* 0x00349000011a7983 */ /* 0x001f220000300a00 */
[----:B------:R-:W2:Y:S01]  /*36490*/  LDL.LU.64 R24, [R1+0x3488] ;  /* 0x0034880001187983 */ /* 0x000ea20000300a00 */
[C---:B----4-:R-:W-:Y:S11]  /*364a0*/  HMMA.16816.F32.BF16 R8, R20.reuse, R26, R8 ;  /* 0x0000001a1408723c */ /* 0x050ff60000041808 */
[----:B------:R-:W-:Y:S11]  /*364b0*/  @!UPT UIADD3 URZ, URZ, URZ, URZ ;  /* 0x0000003f3f3ff290 */ /* 0x000ff6000fffe03f */
[----:B------:R-:W-:Y:S01]  /*364c0*/  @!UPT UIADD3 URZ, URZ, URZ, URZ ;  /* 0x0000003f3f3ff290 */ /* 0x000fe2000fffe03f */
[----:B------:R-:W-:Y:S01]  /*364d0*/  STL.64 [R1+0x1b0], R8 ;  /* 0x0001b00801007387 */ /* 0x000fe20000100a00 */
[----:B------:R0:W-:Y:S03]  /*364e0*/  STL.64 [R1+0x1b8], R10 ;  /* 0x0001b80a01007387 */ /* 0x0001e60000100a00 */
[----:B0-----:R-:W4:Y:S01]  /*364f0*/  LDL.LU.64 R10, [R1+0x3480] ;  /* 0x00348000010a7983 */ /* 0x001f220000300a00 */
[----:B------:R-:W-:Y:S02]  /*36500*/  STL.64 [R1+0x3410], R26 ;  /* 0x0034101a01007387 */ /* 0x000fe40000100a00 */
[----:B--2---:R0:W-:Y:S02]  /*36510*/  STL.64 [R1+0x3408], R24 ;  /* 0x0034081801007387 */ /* 0x0041e40000100a00 */
[----:B0-----:R-:W2:Y:S01]  /*36520*/  LDL.LU R24, [R1+0x190] ;  /* 0x0001900001187983 */ /* 0x001ea20000300800 */
[----:B------:R-:W2:Y:S02]  /*36530*/  LDL.LU R25, [R1+0x194] ;  /* 0x0001940001197983 */ /* 0x000ea40000300800 */
[----:B------:R-:W2:Y:S02]  /*36540*/  LDL.LU R26, [R1+0x198] ;  /* 0x00019800011a7983 */ /* 0x000ea40000300800 */
[----:B------:R-:W2:Y:S01]  /*36550*/  LDL.LU R27, [R1+0x19c] ;  /* 0x00019c00011b7983 */ /* 0x000ea20000300800 */
[C---:B----4-:R-:W-:Y:S01]  /*36560*/  HMMA.16816.F32.BF16 R8, R20.reuse, R10, R16 ;  /* 0x0000000a1408723c */ /* 0x050fe20000041810 */
[----:B--2---:R-:W-:Y:S01]  /*36570*/  STL.64 [R1+0x3428], R26 ;  /* 0x0034281a01007387 */ /* 0x004fe20000100a00 */
[----:B------:R0:W-:Y:S03]  /*36580*/  STL.64 [R1+0x3420], R24 ;  /* 0x0034201801007387 */ /* 0x0001e60000100a00 */
[----:B0-----:R-:W2:Y:S01]  /*36590*/  LDL.LU R24, [R1+0xd0] ;  /* 0x0000d00001187983 */ /* 0x001ea20000300800 */
[----:B------:R-:W2:Y:S02]  /*365a0*/  LDL.LU R25, [R1+0xd4] ;  /* 0x0000d40001197983 */ /* 0x000ea40000300800 */
[----:B------:R-:W2:Y:S02]  /*365b0*/  LDL.LU R26, [R1+0xd8] ;  /* 0x0000d800011a7983 */ /* 0x000ea40000300800 */
[----:B------:R-:W2:Y:S01]  /*365c0*/  LDL.LU R27, [R1+0xdc] ;  /* 0x0000dc00011b7983 */ /* 0x000ea20000300800 */
[----:B------:R-:W4:Y:S01]  /*365d0*/  LDL.LU.64 R18, [R1+0x3478] ;  /* 0x0034780001127983 */ /* 0x000f220000300a00 */
[----:B------:R-:W4:Y:S11]  /*365e0*/  LDL.LU.64 R16, [R1+0x3470] ;  /* 0x0034700001107983 */ /* 0x000f360000300a00 */
[----:B------:R-:W-:Y:S02]  /*365f0*/  STL.64 [R1+0x1a0], R8 ;  /* 0x0001a00801007387 */ /* 0x000fe40000100a00 */
[----:B------:R0:W-:Y:S02]  /*36600*/  STL.64 [R1+0x1a8], R10 ;  /* 0x0001a80a01007387 */ /* 0x0001e40000100a00 */
[----:B0-----:R-:W4:Y:S02]  /*36610*/  LDL.LU.64 R10, [R1+0x3468] ;  /* 0x00346800010a7983 */ /* 0x001f240000300a00 */
[----:B----4-:R-:W-:Y:S02]  /*36620*/  HMMA.16816.F32.BF16 R20, R20, R10, R16 ;  /* 0x0000000a1414723c */ /* 0x010fe40000041810 */
[----:B------:R-:W4:Y:S01]  /*36630*/  LDL.LU.64 R18, [R1+0x3460] ;  /* 0x0034600001127983 */ /* 0x000f220000300a00 */
[----:B------:R-:W-:-:S02]  /*36640*/  IMAD.MOV.U32 R13, RZ, RZ, R10 ;  /* 0x000000ffff0d7224 */ /* 0x000fc400078e000a */
[----:B------:R-:W-:Y:S11]  /*36650*/  IMAD.MOV.U32 R12, RZ, RZ, R11 ;  /* 0x000000ffff0c7224 */ /* 0x000ff600078e000b */
[----:B------:R-:W-:Y:S07]  /*36660*/  @!UPT UIADD3 URZ, URZ, URZ, URZ ;  /* 0x0000003f3f3ff290 */ /* 0x000fee000fffe03f */
[----:B------:R0:W-:Y:S01]  /*36670*/  STL.64 [R1+0x100], R20 ;  /* 0x0001001401007387 */ /* 0x0001e20000100a00 */
[----:B------:R1:W-:Y:S02]  /*36680*/  STL.64 [R1+0x108], R22 ;  /* 0x0001081601007387 */ /* 0x0003e40000100a00 */
[----:B------:R-:W3:Y:S02]  /*36690*/  LDL.LU.64 R10, [R1+0x3458] ;  /* 0x00345800010a7983 */ /* 0x000ee40000300a00 */
[----:B------:R-:W3:Y:S01]  /*366a0*/  LDL.LU.64 R8, [R1+0x3450] ;  /* 0x0034500001087983 */ /* 0x000ee20000300a00 */
[----:B0-----:R-:W2:Y:S01]  /*366b0*/  LDL.LU R20, [R1+0xc0] ;  /* 0x0000c00001147983 */ /* 0x001ea20000300800 */
[----:B------:R-:W2:Y:S02]  /*366c0*/  LDL.LU R21, [R1+0xc4] ;  /* 0x0000c40001157983 */ /* 0x000ea40000300800 */
[----:B-1----:R-:W2:Y:S02]  /*366d0*/  LDL.LU R22, [R1+0xc8] ;  /* 0x0000c80001167983 */ /* 0x002ea40000300800 */
[----:B------:R-:W2:Y:S02]  /*366e0*/  LDL.LU R23, [R1+0xcc] ;  /* 0x0000cc0001177983 */ /* 0x000ea40000300800 */
[----:B----4-:R-:W-:Y:S01]  /*366f0*/  IMAD.MOV.U32 R28, RZ, RZ, R19 ;  /* 0x000000ffff1c7224 */ /* 0x010fe200078e0013 */
        /* <DEDUP_REMOVED lines=8> */
[C---:B---3--:R-:W-:Y:S01]  /*36780*/  HMMA.16816.F32.BF16 R16, R8.reuse, R6, R16 ;  /* 0x000000060810723c */ /* 0x048fe20000041810 */
[----:B------:R-:W-:Y:S11]  /*36790*/  IMAD.MOV.U32 R3, RZ, RZ, R7 ;  /* 0x000000ffff037224 */ /* 0x000ff600078e0007 */
[----:B------:R-:W-:Y:S11]  /*367a0*/  @!UPT UIADD3 URZ, URZ, URZ, URZ ;  /* 0x0000003f3f3ff290 */ /* 0x000ff6000fffe03f */
[----:B------:R0:W-:Y:S01]  /*367b0*/  STL.64 [R1+0xe0], R16 ;  /* 0x0000e01001007387 */ /* 0x0001e20000100a00 */
[----:B------:R-:W-:Y:S02]  /*367c0*/  STL.64 [R1+0xe8], R18 ;  /* 0x0000e81201007387 */ /* 0x000fe40000100a00 */
[----:B0-----:R-:W-:Y:S02]  /*367d0*/  IMAD.MOV.U32 R16, RZ, RZ, R6 ;  /* 0x000000ffff107224 */ /* 0x001fe400078e0006 */
[----:B------:R-:W2:Y:S03]  /*367e0*/  LDL.LU.64 R6, [R1+0x3430] ;  /* 0x0034300001067983 */ /* 0x000ea60000300a00 */
[----:B------:R0:W-:Y:S02]  /*367f0*/  STL [R1+0x3404], R16 ;  /* 0x0034041001007387 */ /* 0x0001e40000100800 */
[----:B0-----:R-:W3:Y:S01]  /*36800*/  LDL.LU R16, [R1+0x2b0] ;  /* 0x0002b00001107983 */ /* 0x001ee20000300800 */
[----:B------:R-:W3:Y:S02]  /*36810*/  LDL.LU R17, [R1+0x2b4] ;  /* 0x0002b40001117983 */ /* 0x000ee40000300800 */
[----:B------:R-:W3:Y:S02]  /*36820*/  LDL.LU R18, [R1+0x2b8] ;  /* 0x0002b80001127983 */ /* 0x000ee40000300800 */
        /* <DEDUP_REMOVED lines=9> */
[----:B------:R-:W4:Y:S02]  /*368c0*/  LDL.LU.64 R6, [R1+0x3418] ;  /* 0x0034180001067983 */ /* 0x000f240000300a00 */
[----:B----4-:R-:W-:Y:S01]  /*368d0*/  HMMA.16816.F32.BF16 R4, R8, R6, R20 ;  /* 0x000000060804723c */ /* 0x010fe20000041814 */
[----:B------:R-:W4:Y:S11]  /*368e0*/  LDL.64 R22, [R1+0x58] ;  /* 0x0000580001167983 */ /* 0x000f360000100a00 */
[----:B------:R-:W-:Y:S11]  /*368f0*/  @!UPT UIADD3 URZ, URZ, URZ, URZ ;  /* 0x0000003f3f3ff290 */ /* 0x000ff6000fffe03f */
[----:B------:R-:W-:Y:S01]  /*36900*/  STL.64 [R1+0xc0], R4 ;  /* 0x0000c00401007387 */ /* 0x000fe20000100a00 */
[----:B------:R-:W-:Y:S02]  /*36910*/  STL.64 [R1+0xc8], R6 ;  /* 0x0000c80601007387 */ /* 0x000fe40000100a00 */
[----:B------:R-:W0:Y:S02]  /*36920*/  LDSM.16.MT88.4 R4, [R0+0xc180] ;  /* 0x00c180000004783b */ /* 0x000e240000004200 */
[----:B0-----:R0:W-:Y:S02]  /*36930*/  STL.64 [R1+0x33e8], R6 ;  /* 0x0033e80601007387 */ /* 0x0011e40000100a00 */
[----:B------:R-:W-:Y:S02]  /*36940*/  STL.64 [R1+0x33e0], R4 ;  /* 0x0033e00401007387 */ /* 0x000fe40000100a00 */
[----:B0-----:R-:W-:Y:S02]  /*36950*/  IMAD.MOV.U32 R6, RZ, RZ, R13 ;  /* 0x000000ffff067224 */ /* 0x001fe400078e000d */
[----:B------:R-:W-:-:S02]  /*36960*/  IMAD.MOV.U32 R7, RZ, RZ, R12 ;  /* 0x000000ffff077224 */ /* 0x000fc400078e000c */
[C---:B--2---:R-:W-:Y:S01]  /*36970*/  HMMA.16816.F32.BF16 R12, R8.reuse, R14, R24 ;  /* 0x0000000e080c723c */ /* 0x044fe20000041818 */
[----:B------:R-:W3:Y:S01]  /*36980*/  LDL.LU.64 R26, [R1+0x3410] ;  /* 0x00341000011a7983 */ /* 0x000ee20000300a00 */
[----:B------:R-:W2:Y:S11]  /*36990*/  LDL.LU.64 R24, [R1+0x3408] ;  /* 0x0034080001187983 */ /* 0x000eb60000300a00 */
[----:B------:R-:W-:Y:S10]  /*369a0*/  @!UPT UIADD3 URZ, URZ, URZ, URZ ;  /* 0x0000003f3f3ff290 */ /* 0x000ff4000fffe03f */
[----:B------:R-:W-:Y:S01]  /*369b0*/  STL.64 [R1+0x190], R12 ;  /* 0x0001900c01007387 */ /* 0x000fe20000100a00 */
[----:B------:R-:W-:Y:S02]  /*369c0*/  STL.64 [R1+0x198], R14 ;  /* 0x0001980e01007387 */ /* 0x000fe40000100a00 */
[----:B------:R-:W0:Y:S02]  /*369d0*/  LDSM.16.MT88.4 R12, [R0+0xc200] ;  /* 0x00c20000000c783b */ /* 0x000e240000004200 */
[----:B0-----:R-:W-:Y:S02]  /*369e0*/  STL.64 [R1+0x3378], R14 ;  /* 0x0033780e01007387 */ /* 0x001fe40000100a00 */
[----:B------:R0:W-:Y:S02]  /*369f0*/  STL.64 [R1+0x3370], R12 ;  /* 0x0033700c01007387 */ /* 0x0001e40000100a00 */
[----:B0-----:R-:W4:Y:S01]  /*36a00*/  LDL.LU R12, [R1+0x3f0] ;  /* 0x0003f000010c7983 */ /* 0x001f220000300800 */
[----:B------:R-:W4:Y:S02]  /*36a10*/  LDL.LU R13, [R1+0x3f4] ;  /* 0x0003f400010d7983 */ /* 0x000f240000300800 */
[----:B------:R-:W4:Y:S02]  /*36a20*/  LDL.LU R14, [R1+0x3f8] ;  /* 0x0003f800010e7983 */ /* 0x000f240000300800 */
[----:B------:R-:W4:Y:S01]  /*36a30*/  LDL.LU R15, [R1+0x3fc] ;  /* 0x0003fc00010f7983 */ /* 0x000f220000300800 */
[----:B---3--:R-:W-:Y:S11]  /*36a40*/  HMMA.16816.F32.BF16 R16, R8, R26, R16 ;  /* 0x0000001a0810723c */ /* 0x008ff60000041810 */
[----:B------:R-:W-:Y:S11]  /*36a50*/  @!UPT UIADD3 URZ, URZ, URZ, URZ ;  /* 0x0000003f3f3ff290 */ /* 0x000ff6000fffe03f */
[----:B------:R-:W-:Y:S01]  /*36a60*/  @!UPT UIADD3 URZ, URZ, URZ, URZ ;  /* 0x0000003f3f3ff290 */ /* 0x000fe2000fffe03f */
[----:B------:R0:W-:Y:S01]  /*36a70*/  STL.64 [R1+0x2b0], R16 ;  /* 0x0002b01001007387 */ /* 0x0001e20000100a00 */
[----:B------:R-:W-:Y:S03]  /*36a80*/  STL.64 [R1+0x2b8], R18 ;  /* 0x0002b81201007387 */ /* 0x000fe60000100a00 */
[----:B0-----:R-:W3:Y:S01]  /*36a90*/  LDL.LU R16, [R1+0x3404] ;  /* 0x0034040001107983 */ /* 0x001ee20000300800 */
[----:B------:R0:W-:Y:S02]  /*36aa0*/  STL.64 [R1+0x33a0], R26 ;  /* 0x0033a01a01007387 */ /* 0x0001e40000100a00 */
[----:B--2---:R1:W-:Y:S02]  /*36ab0*/  STL.64 [R1+0x3398], R24 ;  /* 0x0033981801007387 */ /* 0x0043e40000100a00 */
[----:B0-----:R-:W-:Y:S02]  /*36ac0*/  IMAD.MOV.U32 R27, RZ, RZ, R3 ;  /* 0x000000ffff1b7224 */ /* 0x001fe400078e0003 */
[----:B---3--:R-:W-:-:S02]  /*36ad0*/  IMAD.MOV.U32 R26, RZ, RZ, R16 ;  /* 0x000000ffff1a7224 */ /* 0x008fc400078e0010 */
[----:B------:R-:W0:Y:S04]  /*36ae0*/  LDSM.16.MT88.4 R16, [R0+0xc280] ;  /* 0x00c280000010783b */ /* 0x000e280000004200 */
[----:B------:R2:W-:Y:S01]  /*36af0*/  STL.64 [R1+0x33d8], R26 ;  /* 0x0033d81a01007387 */ /* 0x0005e20000100a00 */
[----:B-1----:R-:W3:Y:S02]  /*36b00*/  LDL.LU R24, [R1+0x460] ;  /* 0x0004600001187983 */ /* 0x002ee40000300800 */
[----:B------:R-:W3:Y:S01]  /*36b10*/  LDL.LU R25, [R1+0x464] ;  /* 0x0004640001197983 */ /* 0x000ee20000300800 */
[----:B--2---:R-:W2:Y:S01]  /*36b20*/  LDL.LU R26, [R1+0x468] ;  /* 0x00046800011a7983 */ /* 0x004ea20000300800 */
[----:B------:R-:W2:Y:S01]  /*36b30*/  LDL.LU R27, [R1+0x46c] ;  /* 0x00046c00011b7983 */ /* 0x000ea20000300800 */
[----:B----4-:R-:W-:Y:S01]  /*36b40*/  HMMA.16816.F32.BF16 R12, R8, R22, R12 ;  /* 0x00000016080c723c */ /* 0x010fe2000004180c */
[----:B------:R-:W-:Y:S01]  /*36b50*/  IMAD.MOV.U32 R3, RZ, RZ, R23 ;  /* 0x000000ffff037224 */ /* 0x000fe200078e0017 */
[----:B--2---:R-:W-:Y:S01]  /*36b60*/  STL.64 [R1+0x33f8], R26 ;  /* 0x0033f81a01007387 */ /* 0x004fe20000100a00 */
[----:B---3--:R1:W-:Y:S03]  /*36b70*/  STL.64 [R1+0x33f0], R24 ;  /* 0x0033f01801007387 */ /* 0x0083e60000100a00 */
        /* <DEDUP_REMOVED lines=9> */
[----:B------:R-:W3:Y:S02]  /*36c10*/  LDL.LU R19, [R1+0x45c] ;  /* 0x00045c0001137983 */ /* 0x000ee40000300800 */
[----:B------:R0:W-:Y:S02]  /*36c20*/  STL.64 [R1+0x590], R12 ;  /* 0x0005900c01007387 */ /* 0x0001e40000100a00 */
[----:B0-----:R-:W-:-:S02]  /*36c30*/  IMAD.MOV.U32 R12, RZ, RZ, R22 ;  /* 0x000000ffff0c7224 */ /* 0x001fc400078e0016 */
[----:B------:R-:W0:Y:S04]  /*36c40*/  LDSM.16.MT88.4 R20, [R0+0xc300] ;  /* 0x00c300000014783b */ /* 0x000e280000004200 */
[----:B------:R-:W-:Y:S04]  /*36c50*/  STL.64 [R1+0x598], R14 ;  /* 0x0005980e01007387 */ /* 0x000fe80000100a00 */
[----:B0-----:R0:W-:Y:S01]  /*36c60*/  STL.64 [R1+0x3288], R22 ;  /* 0x0032881601007387 */ /* 0x0011e20000100a00 */
[----:B------:R-:W-:Y:S03]  /*36c70*/  STL.64 [R1+0x3280], R20 ;  /* 0x0032801401007387 */ /* 0x000fe60000100a00 */
[----:B0-----:R-:W4:Y:S01]  /*36c80*/  LDL R22, [R1+0x48] ;  /* 0x0000480001167983 */ /* 0x001f220000100800 */
[----:B------:R-:W-:-:S02]  /*36c90*/  IMAD.MOV.U32 R23, RZ, RZ, R28 ;  /* 0x000000ffff177224 */ /* 0x000fc400078e001c */
[----:B------:R-:W3:Y:S01]  /*36ca0*/  LDL.LU R28, [R1+0x3400] ;  /* 0x00340000011c7983 */ /* 0x000ee20000300800 */
[----:B--2---:R-:W-:Y:S01]  /*36cb0*/  HMMA.16816.F32.BF16 R8, R8, R6, R24 ;  /* 0x000000060808723c */ /* 0x004fe20000041818 */
[----:B------:R-:W4:Y:S01]  /*36cc0*/  LDL.LU.64 R26, [R1+0x33f8] ;  /* 0x0033f800011a7983 */ /* 0x000f220000300a00 */
[----:B------:R-:W4:Y:S02]  /*36cd0*/  LDL.LU.64 R24, [R1+0x33f0] ;  /* 0x0033f00001187983 */ /* 0x000f240000300a00 */
[----:B------:R-:W4:Y:S02]  /*36ce0*/  LDL.LU.64 R6, [R1+0x33e8] ;  /* 0x0033e80001067983 */ /* 0x000f240000300a00 */
[----:B------:R-:W4:Y:S11]  /*36cf0*/  LDL.LU.64 R4, [R1+0x33e0] ;  /* 0x0033e00001047983 */ /* 0x000f360000300a00 */
[----:B------:R-:W-:Y:S06]  /*36d00*/  @!UPT UIADD3 URZ, URZ, URZ, URZ ;  /* 0x0000003f3f3ff290 */ /* 0x000fec000fffe03f */
[----:B------:R-:W-:Y:S01]  /*36d10*/  STL.64 [R1+0x580], R8 ;  /* 0x0005800801007387 */ /* 0x000fe20000100a00 */
[----:B------:R-:W-:Y:S02]  /*36d20*/  STL.64 [R1+0x588], R10 ;  /* 0x0005880a01007387 */ /* 0x000fe40000100a00 */
[----:B------:R-:W0:Y:S02]  /*36d30*/  LDSM.16.MT88.4 R8, [R0+0xc380] ;  /* 0x00c380000008783b */ /* 0x000e240000004200 */
[----:B0-----:R0:W-:Y:S02]  /*36d40*/  STL.64 [R1+0x3218], R10 ;  /* 0x0032180a01007387 */ /* 0x0011e40000100a00 */
[----:B------:R1:W-:Y:S02]  /*36d50*/  STL.64 [R1+0x3210], R8 ;  /* 0x0032100801007387 */ /* 0x0003e40000100a00 */
[----:B0-----:R-:W2:Y:S01]  /*36d60*/  LDL.LU.64 R10, [R1+0x68] ;  /* 0x00006800010a7983 */ /* 0x001ea20000300a00 */
[C---:B----4-:R-:W-:Y:S03]  /*36d70*/  HMMA.16816.F32.BF16 R20, R4.reuse, R22, R24 ;  /* 0x000000160414723c */ /* 0x050fe60000041818 */
[----:B--2---:R0:W-:Y:S01]  /*36d80*/  STL.64 [R1+0x3380], R10 ;  /* 0x0033800a01007387 */ /* 0x0041e20000100a00 */
[----:B-1----:R-:W2:Y:S02]  /*36d90*/  LDL.LU R8, [R1+0x440] ;  /* 0x0004400001087983 */ /* 0x002ea40000300800 */
[----:B------:R-:W2:Y:S01]  /*36da0*/  LDL.LU R9, [R1+0x444] ;  /* 0x0004440001097983 */ /* 0x000ea20000300800 */
[----:B0-----:R-:W2:Y:S01]  /*36db0*/  LDL.LU R10, [R1+0x448] ;  /* 0x00044800010a7983 */ /* 0x001ea20000300800 */
[----:B------:R-:W2:Y:S02]  /*36dc0*/  LDL.LU R11, [R1+0x44c] ;  /* 0x00044c00010b7983 */ /* 0x000ea40000300800 */
[----:B------:R-:W3:Y:S11]  /*36dd0*/  LDL.LU.64 R26, [R1+0x33d8] ;  /* 0x0033d800011a7983 */ /* 0x000ef60000300a00 */
[----:B------:R-:W-:Y:S02]  /*36de0*/  @!UPT UIADD3 URZ, URZ, URZ, URZ ;  /* 0x0000003f3f3ff290 */ /* 0x000fe4000fffe03f */
[----:B------:R-:W-:Y:S01]  /*36df0*/  STL.64 [R1+0x570], R20 ;  /* 0x0005701401007387 */ /* 0x000fe20000100a00 */
[----:B------:R3:W-:Y:S02]  /*36e00*/  STL.64 [R1+0x578], R22 ;  /* 0x0005781601007387 */ /* 0x0007e40000100a00 */
[----:B---3--:R-:W-:Y:S02]  /*36e10*/  HMMA.16816.F32.BF16 R20, R4, R26, R16 ;  /* 0x0000001a0414723c */ /* 0x008fe40000041810 */
[----:B------:R-:W3:Y:S11]  /*36e20*/  LDL.LU R16, [R1+0x390] ;  /* 0x0003900001107983 */ /* 0x000ef60000300800 */
[----:B------:R-:W-:Y:S10]  /*36e30*/  @!UPT UIADD3 URZ, URZ, URZ, URZ ;  /* 0x0000003f3f3ff290 */ /* 0x000ff4000fffe03f */
[----:B------:R0:W-:Y:S01]  /*36e40*/  STL.64 [R1+0x560], R20 ;  /* 0x0005601401007387 */ /* 0x0001e20000100a00 */
[----:B------:R1:W-:Y:S02]  /*36e50*/  STL.64 [R1+0x568], R22 ;  /* 0x0005681601007387 */ /* 0x0003e40000100a00 */
[----:B------:R-:W3:Y:S02]  /*36e60*/  LDL.LU R17, [R1+0x394] ;  /* 0x0003940001117983 */ /* 0x000ee40000300800 */
[----:B------:R-:W4:Y:S01]  /*36e70*/  LDL.LU R18, [R1+0x398] ;  /* 0x0003980001127983 */ /* 0x000f220000300800 */
[----:B------:R-:W4:Y:S01]  /*36e80*/  LDL.LU R19, [R1+0x39c] ;  /* 0x00039c0001137983 */ /* 0x000f220000300800 */
[----:B------:R-:W2:Y:S03]  /*36e90*/  LDL.64 R26, [R1+0x38] ;  /* 0x00003800011a7983 */ /* 0x000ea60000100a00 */
[----:B--2---:R2:W-:Y:S01]  /*36ea0*/  STL.64 [R1+0x33b8], R26 ;  /* 0x0033b81a01007387 */ /* 0x0045e20000100a00 */
[----:B0-----:R-:W3:Y:S02]  /*36eb0*/  LDL.LU R20, [R1+0x410] ;  /* 0x0004100001147983 */ /* 0x001ee40000300800 */
[----:B------:R-:W3:Y:S02]  /*36ec0*/  LDL.LU R21, [R1+0x414] ;  /* 0x0004140001157983 */ /* 0x000ee40000300800 */
[----:B-1----:R-:W3:Y:S01]  /*36ed0*/  LDL.LU R22, [R1+0x418] ;  /* 0x0004180001167983 */ /* 0x002ee20000300800 */
[----:B------:R-:W3:Y:S04]  /*36ee0*/  LDL.LU R23, [R1+0x41c] ;  /* 0x00041c0001177983 */ /* 0x000ee80000300800 */
[----:B--2---:R-:W2:Y:S04]  /*36ef0*/  LDL.LU.64 R26, [R1+0x8] ;  /* 0x00000800011a7983 */ /* 0x004ea80000300a00 */
        /* <DEDUP_REMOVED lines=10> */
[----:B------:R-:W2:Y:S02]  /*36fa0*/  LDL.LU R22, [R1+0x438] ;  /* 0x0004380001167983 */ /* 0x000ea40000300800 */
[----:B------:R-:W2:Y:S01]  /*36fb0*/  LDL.LU R23, [R1+0x43c] ;  /* 0x00043c0001177983 */ /* 0x000ea20000300800 */
[----:B----4-:R0:W-:Y:S02]  /*36fc0*/  STL.64 [R1+0x3348], R18 ;  /* 0x0033481201007387 */ /* 0x0101e40000100a00 */
[----:B0-----:R-:W-:-:S02]  /*36fd0*/  IMAD.MOV.U32 R18, RZ, RZ, R2 ;  /* 0x000000ffff127224 */ /* 0x001fc400078e0002 */
[----:B------:R-:W-:-:S07]  /*36fe0*/  IMAD.MOV.U32 R19, RZ, RZ, R29 ;  /* 0x000000ffff137224 */ /* 0x000fce00078e001d */
[C---:B------:R-:W-:Y:S01]  /*36ff0*/  HMMA.16816.F32.BF16 R8, R4.reuse, R18, R8 ;  /* 0x000000120408723c */ /* 0x040fe20000041808 */
[----:B------:R-:W-:Y:S01]  /*37000*/  STL.64 [R1+0x3340], R16 ;  /* 0x0033401001007387 */ /* 0x000fe20000100a00 */
[----:B------:R-:W3:Y:S11]  /*37010*/  LDL.LU R2, [R1+0x33d0] ;  /* 0x0033d00001027983 */ /* 0x000ef60000300800 */
[----:B------:R-:W-:Y:S10]  /*37020*/  @!UPT UIADD3 URZ, URZ, URZ, URZ ;  /* 0x0000003f3f3ff290 */ /* 0x000ff4000fffe03f */
[----:B------:R-:W-:Y:S01]  /*37030*/  STL.64 [R1+0x550], R8 ;  /* 0x0005500801007387 */ /* 0x000fe20000100a00 */
[----:B------:R0:W-:Y:S02]  /*37040*/  STL.64 [R1+0x558], R10 ;  /* 0x0005580a01007387 */ /* 0x0001e40000100a00 */
[----:B0-----:R-:W-:Y:S02]  /*37050*/  IMAD.MOV.U32 R10, RZ, RZ, R12 ;  /* 0x000000ffff0a7224 */ /* 0x001fe400078e000c */
[----:B------:R-:W4:Y:S01]  /*37060*/  LDL.LU R12, [R1+0x3d0] ;  /* 0x0003d000010c7983 */ /* 0x000f220000300800 */
[----:B------:R-:W4:Y:S02]  /*37070*/  LDL.LU R13, [R1+0x3d4] ;  /* 0x0003d400010d7983 */ /* 0x000f240000300800 */
[----:B------:R-:W2:Y:S02]  /*37080*/  LDL.LU R14, [R1+0x3d8] ;  /* 0x0003d800010e7983 */ /* 0x000ea40000300800 */
[----:B------:R-:W2:Y:S02]  /*37090*/  LDL.LU R15, [R1+0x3dc] ;  /* 0x0003dc00010f7983 */ /* 0x000ea40000300800 */
[----:B--2---:R-:W-:Y:S01]  /*370a0*/  STL.64 [R1+0x3390], R14 ;  /* 0x0033900e01007387 */ /* 0x004fe20000100a00 */
[----:B----4-:R0:W-:Y:S03]  /*370b0*/  STL.64 [R1+0x3388], R12 ;  /* 0x0033880c01007387 */ /* 0x0101e60000100a00 */
[----:B0-----:R-:W2:Y:S01]  /*370c0*/  LDL.LU R12, [R1+0x400] ;  /* 0x00040000010c7983 */ /* 0x001ea20000300800 */
[----:B------:R-:W2:Y:S02]  /*370d0*/  LDL.LU R13, [R1+0x404] ;  /* 0x00040400010d7983 */ /* 0x000ea40000300800 */
[----:B------:R-:W2:Y:S02]  /*370e0*/  LDL.LU R14, [R1+0x408] ;  /* 0x00040800010e7983 */ /* 0x000ea40000300800 */
[----:B------:R-:W2:Y:S01]  /*370f0*/  LDL.LU R15, [R1+0x40c] ;  /* 0x00040c00010f7983 */ /* 0x000ea20000300800 */
[----:B------:R0:W-:Y:S01]  /*37100*/  STL.64 [R1+0x3358], R18 ;  /* 0x0033581201007387 */ /* 0x0001e20000100a00 */
[----:B------:R-:W4:Y:S02]  /*37110*/  LDL.LU R16, [R1+0x3b0] ;  /* 0x0003b00001107983 */ /* 0x000f240000300800 */
[----:B------:R-:W4:Y:S01]  /*37120*/  LDL.LU R17, [R1+0x3b4] ;  /* 0x0003b40001117983 */ /* 0x000f220000300800 */
[----:B0-----:R-:W2:Y:S01]  /*37130*/  LDL.LU R18, [R1+0x3b8] ;  /* 0x0003b80001127983 */ /* 0x001ea20000300800 */
[----:B------:R-:W2:Y:S01]  /*37140*/  LDL.LU R19, [R1+0x3bc] ;  /* 0x0003bc0001137983 */ /* 0x000ea20000300800 */
[----:B------:R-:W-:Y:S01]  /*37150*/  HMMA.16816.F32.BF16 R20, R4, R26, R20 ;  /* 0x0000001a0414723c */ /* 0x000fe20000041814 */
[----:B------:R-:W-:-:S02]  /*37160*/  IMAD.MOV.U32 R11, RZ, RZ, R3 ;  /* 0x000000ffff0b7224 */ /* 0x000fc400078e0003 */
[----:B------:R-:W-:Y:S01]  /*37170*/  IMAD.MOV.U32 R3, RZ, RZ, R27 ;  /* 0x000000ffff037224 */ /* 0x000fe200078e001b */
[----:B--2---:R0:W-:Y:S01]  /*37180*/  STL.64 [R1+0x3368], R18 ;  /* 0x0033681201007387 */ /* 0x0041e20000100a00 */
[----:B----4-:R1:W-:Y:S03]  /*37190*/  STL.64 [R1+0x3360], R16 ;  /* 0x0033601001007387 */ /* 0x0103e60000100a00 */
[----:B0-----:R-:W2:Y:S11]  /*371a0*/  LDL.64 R18, [R1+0x48] ;  /* 0x0000480001127983 */ /* 0x001eb60000100a00 */
[----:B------:R-:W-:Y:S04]  /*371b0*/  @!UPT UIADD3 URZ, URZ, URZ, URZ ;  /* 0x0000003f3f3ff290 */ /* 0x000fe8000fffe03f */
[----:B------:R-:W-:Y:S02]  /*371c0*/  STL.64 [R1+0x540], R20 ;  /* 0x0005401401007387 */ /* 0x000fe40000100a00 */
[----:B------:R0:W-:Y:S02]  /*371d0*/  STL.64 [R1+0x548], R22 ;  /* 0x0005481601007387 */ /* 0x0001e40000100a00 */
[----:B-1----:R-:W-:Y:S01]  /*371e0*/  IMAD.MOV.U32 R16, RZ, RZ, R26 ;  /* 0x000000ffff107224 */ /* 0x002fe200078e001a */
        /* <DEDUP_REMOVED lines=13> */
[----:B----4-:R-:W-:Y:S01]  /*372c0*/  HMMA.16816.F32.BF16 R20, R4, R26, R20 ;  /* 0x0000001a0414723c */ /* 0x010fe20000041814 */
[----:B------:R0:W-:Y:S01]  /*372d0*/  STL.64 [R1+0x3338], R26 ;  /* 0x0033381a01007387 */ /* 0x0001e20000100a00 */
[----:B--2---:R-:W-:Y:S11]  /*372e0*/  STL.64 [R1+0x3330], R24 ;  /* 0x0033301801007387 */ /* 0x004ff60000100a00 */
[----:B------:R-:W-:Y:S10]  /*372f0*/  @!UPT UIADD3 URZ, URZ, URZ, URZ ;  /* 0x0000003f3f3ff290 */ /* 0x000ff4000fffe03f */
[----:B------:R1:W-:Y:S01]  /*37300*/  STL.64 [R1+0x520], R20 ;  /* 0x0005201401007387 */ /* 0x0003e20000100a00 */
[----:B------:R2:W-:Y:S02]  /*37310*/  STL.64 [R1+0x528], R22 ;  /* 0x0005281601007387 */ /* 0x0005e40000100a00 */
[----:B0-----:R-:W4:Y:S01]  /*37320*/  LDL.64 R26, [R1+0x28] ;  /* 0x00002800011a7983 */ /* 0x001f220000100a00 */
[----:B-1----:R-:W3:Y:S01]  /*37330*/  LDL.LU R20, [R1+0x240] ;  /* 0x0002400001147983 */ /* 0x002ee20000300800 */
[----:B------:R-:W3:Y:S02]  /*37340*/  LDL.LU R21, [R1+0x244] ;  /* 0x0002440001157983 */ /* 0x000ee40000300800 */
[----:B--2---:R-:W2:Y:S02]  /*37350*/  LDL.LU R22, [R1+0x248] ;  /* 0x0002480001167983 */ /* 0x004ea40000300800 */
[----:B------:R-:W2:Y:S02]  /*37360*/  LDL.LU R23, [R1+0x24c] ;  /* 0x00024c0001177983 */ /* 0x000ea40000300800 */
[----:B--2---:R0:W-:Y:S02]  /*37370*/  STL.64 [R1+0x3298], R22 ;  /* 0x0032981601007387 */ /* 0x0041e40000100a00 */
[----:B0-----:R-:W-:-:S02]  /*37380*/  IMAD.MOV.U32 R22, RZ, RZ, R9 ;  /* 0x000000ffff167224 */ /* 0x001fc400078e0009 */
[----:B------:R-:W-:Y:S02]  /*37390*/  IMAD.MOV.U32 R23, RZ, RZ, R8 ;  /* 0x000000ffff177224 */ /* 0x000fe400078e0008 */
[C---:B------:R-:W-:Y:S01]  /*373a0*/  HMMA.16816.F32.BF16 R8, R4.reuse, R10, R12 ;  /* 0x0000000a0408723c */ /* 0x040fe2000004180c */
[----:B---3--:R0:W-:Y:S02]  /*373b0*/  STL.64 [R1+0x3290], R20 ;  /* 0x0032901401007387 */ /* 0x0081e40000100a00 */
[----:B------:R1:W-:Y:S02]  /*373c0*/  STL.64 [R1+0x3350], R22 ;  /* 0x0033501601007387 */ /* 0x0003e40000100a00 */
[----:B0-----:R-:W2:Y:S01]  /*373d0*/  LDL.LU R20, [R1+0x3a0] ;  /* 0x0003a00001147983 */ /* 0x001ea20000300800 */
[----:B------:R-:W2:Y:S02]  /*373e0*/  LDL.LU R21, [R1+0x3a4] ;  /* 0x0003a40001157983 */ /* 0x000ea40000300800 */
[----:B-1----:R-:W2:Y:S02]  /*373f0*/  LDL.LU R22, [R1+0x3a8] ;  /* 0x0003a80001167983 */ /* 0x002ea40000300800 */
[----:B------:R-:W2:Y:S01]  /*37400*/  LDL.LU R23, [R1+0x3ac] ;  /* 0x0003ac0001177983 */ /* 0x000ea20000300800 */
[----:B------:R-:W3:Y:S01]  /*37410*/  LDL.LU.64 R14, [R1+0x3390] ;  /* 0x00339000010e7983 */ /* 0x000ee20000300a00 */
[----:B------:R-:W3:Y:S11]  /*37420*/  LDL.LU.64 R12, [R1+0x3388] ;  /* 0x00338800010c7983 */ /* 0x000ef60000300a00 */
[----:B------:R-:W-:Y:S01]  /*37430*/  STL.64 [R1+0x3f0], R8 ;  /* 0x0003f00801007387 */ /* 0x000fe20000100a00 */
[----:B------:R0:W-:Y:S03]  /*37440*/  STL.64 [R1+0x3f8], R10 ;  /* 0x0003f80a01007387 */ /* 0x0001e60000100a00 */
[----:B0-----:R-:W3:Y:S02]  /*37450*/  LDL.LU.64 R10, [R1+0x3380] ;  /* 0x00338000010a7983 */ /* 0x001ee40000300a00 */
[----:B---3--:R-:W-:Y:S02]  /*37460*/  HMMA.16816.F32.BF16 R4, R4, R10, R12 ;  /* 0x0000000a0404723c */ /* 0x008fe4000004180c */
[----:B------:R-:W3:Y:S01]  /*37470*/  LDL.LU.64 R14, [R1+0x3378] ;  /* 0x00337800010e7983 */ /* 0x000ee20000300a00 */
[----:B------:R-:W3:Y:S02]  /*37480*/  LDL.LU.64 R12, [R1+0x3370] ;  /* 0x00337000010c7983 */ /* 0x000ee40000300a00 */
[----:B------:R0:W-:Y:S02]  /*37490*/  STL.64 [R1+0x3310], R10 ;  /* 0x0033100a01007387 */ /* 0x0001e40000100a00 */
[----:B------:R-:W3:Y:S11]  /*374a0*/  LDL.LU R8, [R1+0x3c0] ;  /* 0x0003c00001087983 */ /* 0x000ef60000300800 */
[----:B------:R-:W-:Y:S05]  /*374b0*/  @!UPT UIADD3 URZ, URZ, URZ, URZ ;  /* 0x0000003f3f3ff290 */ /* 0x000fea000fffe03f */
[----:B------:R-:W-:Y:S01]  /*374c0*/  STL.64 [R1+0x500], R4 ;  /* 0x0005000401007387 */ /* 0x000fe20000100a00 */
[----:B------:R1:W-:Y:S02]  /*374d0*/  STL.64 [R1+0x508], R6 ;  /* 0x0005080601007387 */ /* 0x0003e40000100a00 */
[----:B------:R-:W3:Y:S02]  /*374e0*/  LDL.LU R9, [R1+0x3c4] ;  /* 0x0003c40001097983 */ /* 0x000ee40000300800 */
[----:B0-----:R-:W3:Y:S01]  /*374f0*/  LDL.LU R10, [R1+0x3c8] ;  /* 0x0003c800010a7983 */ /* 0x001ee20000300800 */
[----:B------:R-:W3:Y:S01]  /*37500*/  LDL.LU R11, [R1+0x3cc] ;  /* 0x0003cc00010b7983 */ /* 0x000ee20000300800 */
[----:B-1----:R-:W-:Y:S02]  /*37510*/  IMAD.MOV.U32 R7, RZ, RZ, R3 ;  /* 0x000000ffff077224 */ /* 0x002fe400078e0003 */
[----:B------:R-:W-:Y:S02]  /*37520*/  IMAD.MOV.U32 R3, RZ, RZ, R19 ;  /* 0x000000ffff037224 */ /* 0x000fe400078e0013 */
[----:B------:R-:W-:Y:S01]  /*37530*/  IMAD.MOV.U32 R6, RZ, RZ, R16 ;  /* 0x000000ffff067224 */ /* 0x000fe200078e0010 */
[C---:B---3--:R-:W-:Y:S11]  /*37540*/  HMMA.16816.F32.BF16 R8, R12.reuse, R18, R8 ;  /* 0x000000120c08723c */ /* 0x048ff60000041808 */
[----:B------:R-:W-:Y:S11]  /*37550*/  @!UPT UIADD3 URZ, URZ, URZ, URZ ;  /* 0x0000003f3f3ff290 */ /* 0x000ff6000fffe03f */
[----:B------:R-:W-:Y:S01]  /*37560*/  @!UPT UIADD3 URZ, URZ, URZ, URZ ;  /* 0x0000003f3f3ff290 */ /* 0x000fe2000fffe03f */
[----:B------:R0:W-:Y:S01]  /*37570*/  STL.64 [R1+0x4f0], R8 ;  /* 0x0004f00801007387 */ /* 0x0001e20000100a00 */
[----:B------:R-:W-:Y:S02]  /*37580*/  STL.64 [R1+0x4f8], R10 ;  /* 0x0004f80a01007387 */ /* 0x000fe40000100a00 */
[----:B0-----:R-:W-:Y:S02]  /*37590*/  IMAD.MOV.U32 R8, RZ, RZ, R18 ;  /* 0x000000ffff087224 */ /* 0x001fe400078e0012 */
[----:B------:R-:W4:Y:S01]  /*375a0*/  LDL.LU.64 R18, [R1+0x3368] ;  /* 0x0033680001127983 */ /* 0x000f220000300a00 */
[----:B------:R-:W4:Y:S02]  /*375b0*/  LDL.LU.64 R16, [R1+0x3360] ;  /* 0x0033600001107983 */ /* 0x000f240000300a00 */
[C---:B----4-:R-:W-:Y:S11]  /*375c0*/  HMMA.16816.F32.BF16 R16, R12.reuse, R26, R16 ;  /* 0x0000001a0c10723c */ /* 0x050ff60000041810 */
[----:B------:R-:W-:Y:S11]  /*375d0*/  @!UPT UIADD3 URZ, URZ, URZ, URZ ;  /* 0x0000003f3f3ff290 */ /* 0x000ff6000fffe03f */
[----:B------:R-:W-:Y:S01]  /*375e0*/  @!UPT UIADD3 URZ, URZ, URZ, URZ ;  /* 0x0000003f3f3ff290 */ /* 0x000fe2000fffe03f */
[----:B------:R-:W-:Y:S01]  /*375f0*/  STL.64 [R1+0x4e0], R16 ;  /* 0x0004e01001007387 */ /* 0x000fe20000100a00 */
[----:B------:R0:W-:Y:S03]  /*37600*/  STL.64 [R1+0x4e8], R18 ;  /* 0x0004e81201007387 */ /* 0x0001e60000100a00 */
[----:B0-----:R-:W2:Y:S01]  /*37610*/  LDL.LU.64 R18, [R1+0x3358] ;  /* 0x0033580001127983 */ /* 0x001ea20000300a00 */
[----:B------:R-:W3:Y:S02]  /*37620*/  LDL.LU R24, [R1+0x380] ;  /* 0x0003800001187983 */ /* 0x000ee40000300800 */
[----:B------:R-:W-:Y:S02]  /*37630*/  IMAD.MOV.U32 R10, RZ, RZ, R26 ;  /* 0x000000ffff0a7224 */ /* 0x000fe400078e001a */
[----:B------:R-:W3:Y:S02]  /*37640*/  LDL.LU R25, [R1+0x384] ;  /* 0x0003840001197983 */ /* 0x000ee40000300800 */
[----:B------:R-:W-:Y:S01]  /*37650*/  IMAD.MOV.U32 R9, RZ, RZ, R27 ;  /* 0x000000ffff097224 */ /* 0x000fe200078e001b */
[----:B------:R-:W3:Y:S01]  /*37660*/  LDL.LU R26, [R1+0x388] ;  /* 0x00038800011a7983 */ /* 0x000ee20000300800 */
[----:B------:R-:W3:Y:S01]  /*37670*/  LDL.LU R27, [R1+0x38c] ;  /* 0x00038c00011b7983 */ /* 0x000ee20000300800 */
[C---:B--2---:R-:W-:Y:S02]  /*37680*/  HMMA.16816.F32.BF16 R16, R12.reuse, R18, R20 ;  /* 0x000000120c10723c */ /* 0x044fe40000041814 */
[----:B------:R-:W3:Y:S11]  /*37690*/  LDL.LU.64 R22, [R1+0x3350] ;  /* 0x0033500001167983 */ /* 0x000ef60000300a00 */
[----:B------:R-:W-:Y:S10]  /*376a0*/  @!UPT UIADD3 URZ, URZ, URZ, URZ ;  /* 0x0000003f3f3ff290 */ /* 0x000ff4000fffe03f */
[----:B------:R-:W-:Y:S01]  /*376b0*/  STL.64 [R1+0x4d0], R16 ;  /* 0x0004d01001007387 */ /* 0x000fe20000100a00 */
[----:B------:R0:W-:Y:S03]  /*376c0*/  STL.64 [R1+0x4d8], R18 ;  /* 0x0004d81201007387 */ /* 0x0001e60000100a00 */
[----:B0-----:R-:W2:Y:S01]  /*376d0*/  LDL.LU.64 R18, [R1+0x3348] ;  /* 0x0033480001127983 */ /* 0x001ea20000300a00 */
[----:B------:R-:W2:Y:S02]  /*376e0*/  LDL.LU.64 R16, [R1+0x3340] ;  /* 0x0033400001107983 */ /* 0x000ea40000300a00 */
[----:B------:R0:W-:Y:S02]  /*376f0*/  STL.64 [R1+0x32b8], R6 ;  /* 0x0032b80601007387 */ /* 0x0001e40000100a00 */
[----:B------:R-:W4:Y:S01]  /*37700*/  LDL.LU R4, [R1+0x270] ;  /* 0x0002700001047983 */ /* 0x000f220000300800 */
[----:B--2---:R-:W-:Y:S11]  /*37710*/  HMMA.16816.F32.BF16 R16, R12, R6, R16 ;  /* 0x000000060c10723c */ /* 0x004ff60000041810 */
[----:B------:R-:W-:Y:S11]  /*37720*/  @!UPT UIADD3 URZ, URZ, URZ, URZ ;  /* 0x0000003f3f3ff290 */ /* 0x000ff6000fffe03f */
[----:B------:R-:W-:Y:S01]  /*37730*/  @!UPT UIADD3 URZ, URZ, URZ, URZ ;  /* 0x0000003f3f3ff290 */ /* 0x000fe2000fffe03f */
[----:B------:R-:W-:Y:S01]  /*37740*/  STL.64 [R1+0x4c0], R16 ;  /* 0x0004c01001007387 */ /* 0x000fe20000100a00 */
[----:B------:R-:W-:Y:S02]  /*37750*/  STL.64 [R1+0x4c8], R18 ;  /* 0x0004c81201007387 */ /* 0x000fe40000100a00 */
[----:B------:R-:W4:Y:S02]  /*37760*/  LDL.LU R5, [R1+0x274] ;  /* 0x0002740001057983 */ /* 0x000f240000300800 */
[----:B0-----:R-:W2:Y:S01]  /*37770*/  LDL.LU R6, [R1+0x278] ;  /* 0x0002780001067983 */ /* 0x001ea20000300800 */
[----:B------:R-:W2:Y:S04]  /*37780*/  LDL.LU R7, [R1+0x27c] ;  /* 0x00027c0001077983 */ /* 0x000ea80000300800 */
[----:B--2---:R0:W-:Y:S01]  /*37790*/  STL.64 [R1+0x32d8], R6 ;  /* 0x0032d80601007387 */ /* 0x0041e20000100a00 */
[----:B----4-:R-:W-:Y:S02]  /*377a0*/  STL.64 [R1+0x32d0], R4 ;  /* 0x0032d00401007387 */ /* 0x010fe40000100a00 */
[----:B0-----:R-:W-:-:S02]  /*377b0*/  IMAD.MOV.U32 R6, RZ, RZ, R10 ;  /* 0x000000ffff067224 */ /* 0x001fc400078e000a */
[----:B------:R-:W-:-:S05]  /*377c0*/  IMAD.MOV.U32 R7, RZ, RZ, R9 ;  /* 0x000000ffff077224 */ /* 0x000fca00078e0009 */
[----:B------:R0:W-:Y:S02]  /*377d0*/  STL.64 [R1+0x32e8], R6 ;  /* 0x0032e80601007387 */ /* 0x0001e40000100a00 */
[----:B0-----:R-:W-:Y:S02]  /*377e0*/  IMAD.MOV.U32 R6, RZ, RZ, R8 ;  /* 0x000000ffff067224 */ /* 0x001fe400078e0008 */
[----:B------:R-:W-:-:S05]  /*377f0*/  IMAD.MOV.U32 R7, RZ, RZ, R3 ;  /* 0x000000ffff077224 */ /* 0x000fca00078e0003 */
[----:B------:R0:W-:Y:S01]  /*37800*/  STL.64 [R1+0x3318], R6 ;  /* 0x0033180601007387 */ /* 0x0001e20000100a00 */
[----:B------:R-:W2:Y:S02]  /*37810*/  LDL.LU R4, [R1+0x360] ;  /* 0x0003600001047983 */ /* 0x000ea40000300800 */
[----:B------:R-:W2:Y:S01]  /*37820*/  LDL.LU R5, [R1+0x364] ;  /* 0x0003640001057983 */ /* 0x000ea20000300800 */
[----:B0-----:R-:W4:Y:S01]  /*37830*/  LDL.LU R6, [R1+0x368] ;  /* 0x0003680001067983 */ /* 0x001f220000300800 */
[----:B------:R-:W4:Y:S01]  /*37840*/  LDL.LU R7, [R1+0x36c] ;  /* 0x00036c0001077983 */ /* 0x000f220000300800 */
[C---:B---3--:R-:W-:Y:S02]  /*37850*/  HMMA.16816.F32.BF16 R24, R12.reuse, R22, R24 ;  /* 0x000000160c18723c */ /* 0x048fe40000041818 */
[----:B----4-:R-:W-:Y:S01]  /*37860*/  STL.64 [R1+0x3328], R6 ;  /* 0x0033280601007387 */ /* 0x010fe20000100a00 */
[----:B--2---:R0:W-:Y:S03]  /*37870*/  STL.64 [R1+0x3320], R4 ;  /* 0x0033200401007387 */ /* 0x0041e60000100a00 */
[----:B0-----:R-:W2:Y:S01]  /*37880*/  LDL.LU R4, [R1+0x370] ;  /* 0x0003700001047983 */ /* 0x001ea20000300800 */
[----:B------:R-:W2:Y:S02]  /*37890*/  LDL.LU R5, [R1+0x374] ;  /* 0x0003740001057983 */ /* 0x000ea40000300800 */
[----:B------:R-:W2:Y:S02]  /*378a0*/  LDL.LU R6, [R1+0x378] ;  /* 0x0003780001067983 */ /* 0x000ea40000300800 */
[----:B------:R-:W2:Y:S01]  /*378b0*/  LDL.LU R7, [R1+0x37c] ;  /* 0x00037c0001077983 */ /* 0x000ea20000300800 */
[----:B------:R-:W3:Y:S01]  /*378c0*/  LDL.LU.64 R10, [R1+0x58] ;  /* 0x00005800010a7983 */ /* 0x000ee20000300a00 */
[----:B------:R-:W4:Y:S02]  /*378d0*/  LDL.LU R16, [R1+0x2a0] ;  /* 0x0002a00001107983 */ /* 0x000f240000300800 */
[----:B------:R-:W4:Y:S02]  /*378e0*/  LDL.LU R17, [R1+0x2a4] ;  /* 0x0002a40001117983 */ /* 0x000f240000300800 */
[----:B------:R-:W4:Y:S01]  /*378f0*/  LDL.LU R18, [R1+0x2a8] ;  /* 0x0002a80001127983 */ /* 0x000f220000300800 */
[----:B------:R-:W4:Y:S05]  /*37900*/  LDL.LU R19, [R1+0x2ac] ;  /* 0x0002ac0001137983 */ /* 0x000f2a0000300800 */
[----:B------:R-:W-:Y:S02]  /*37910*/  STL.64 [R1+0x4b0], R24 ;  /* 0x0004b01801007387 */ /* 0x000fe40000100a00 */
[----:B------:R0:W-:Y:S02]  /*37920*/  STL.64 [R1+0x4b8], R26 ;  /* 0x0004b81a01007387 */ /* 0x0001e40000100a00 */
[----:B0-----:R-:W2:Y:S01]  /*37930*/  LDL.LU.64 R26, [R1+0x3338] ;  /* 0x00333800011a7983 */ /* 0x001ea20000300a00 */
[----:B------:R-:W2:Y:S02]  /*37940*/  LDL.LU.64 R24, [R1+0x3330] ;  /* 0x0033300001187983 */ /* 0x000ea40000300a00 */
[----:B------:R0:W-:Y:S02]  /*37950*/  STL.64 [R1+0x32b0], R22 ;  /* 0x0032b01601007387 */ /* 0x0001e40000100a00 */
[----:B------:R-:W2:Y:S01]  /*37960*/  LDL.LU R20, [R1+0x260] ;  /* 0x0002600001147983 */ /* 0x000ea20000300800 */
[----:B------:R-:W2:Y:S04]  /*37970*/  LDL.LU R21, [R1+0x264] ;  /* 0x0002640001157983 */ /* 0x000ea80000300800 */
[----:B0-----:R-:W2:Y:S01]  /*37980*/  LDL.LU R22, [R1+0x268] ;  /* 0x0002680001167983 */ /* 0x001ea20000300800 */
[----:B------:R-:W2:Y:S03]  /*37990*/  LDL.LU R23, [R1+0x26c] ;  /* 0x00026c0001177983 */ /* 0x000ea60000300800 */
[----:B--2---:R0:W-:Y:S01]  /*379a0*/  STL.64 [R1+0x32c8], R22 ;  /* 0x0032c81601007387 */ /* 0x0041e20000100a00 */
[----:B------:R1:W-:Y:S03]  /*379b0*/  STL.64 [R1+0x32c0], R20 ;  /* 0x0032c01401007387 */ /* 0x0003e60000100a00 */
[----:B0-----:R-:W2:Y:S01]  /*379c0*/  LDL.LU.64 R22, [R1+0x18] ;  /* 0x0000180001167983 */ /* 0x001ea20000300a00 */
[----:B------:R-:W-:Y:S03]  /*379d0*/  HMMA.16816.F32.BF16 R4, R12, R26, R4 ;  /* 0x0000001a0c04723c */ /* 0x000fe60000041804 */
[----:B--2---:R0:W-:Y:S01]  /*379e0*/  STL.64 [R1+0x32e0], R22 ;  /* 0x0032e01601007387 */ /* 0x0041e20000100a00 */
[----:B-1----:R-:W2:Y:S02]  /*379f0*/  LDL.LU R20, [R1+0x280] ;  /* 0x0002800001147983 */ /* 0x002ea40000300800 */
[----:B------:R-:W2:Y:S01]  /*37a00*/  LDL.LU R21, [R1+0x284] ;  /* 0x0002840001157983 */ /* 0x000ea20000300800 */
[----:B0-----:R-:W2:Y:S01]  /*37a10*/  LDL.LU R22, [R1+0x288] ;  /* 0x0002880001167983 */ /* 0x001ea20000300800 */
[----:B------:R-:W2:Y:S03]  /*37a20*/  LDL.LU R23, [R1+0x28c] ;  /* 0x00028c0001177983 */ /* 0x000ea60000300800 */
[----:B--2---:R-:W-:Y:S01]  /*37a30*/  STL.64 [R1+0x32f8], R22 ;  /* 0x0032f81601007387 */ /* 0x004fe20000100a00 */
[----:B------:R0:W-:Y:S03]  /*37a40*/  STL.64 [R1+0x32f0], R20 ;  /* 0x0032f01401007387 */ /* 0x0001e60000100a00 */
[----:B0-----:R-:W2:Y:S01]  /*37a50*/  LDL.LU R20, [R1+0x290] ;  /* 0x0002900001147983 */ /* 0x001ea20000300800 */
[----:B------:R-:W2:Y:S02]  /*37a60*/  LDL.LU R21, [R1+0x294] ;  /* 0x0002940001157983 */ /* 0x000ea40000300800 */
[----:B------:R-:W2:Y:S02]  /*37a70*/  LDL.LU R22, [R1+0x298] ;  /* 0x0002980001167983 */ /* 0x000ea40000300800 */
[----:B------:R-:W2:Y:S03]  /*37a80*/  LDL.LU R23, [R1+0x29c] ;  /* 0x00029c0001177983 */ /* 0x000ea60000300800 */
[----:B------:R-:W-:Y:S01]  /*37a90*/  STL.64 [R1+0x4a0], R4 ;  /* 0x0004a00401007387 */ /* 0x000fe20000100a00 */
[----:B------:R0:W-:Y:S03]  /*37aa0*/  STL.64 [R1+0x4a8], R6 ;  /* 0x0004a80601007387 */ /* 0x0001e60000100a00 */
[----:B0-----:R-:W2:Y:S01]  /*37ab0*/  LDL.LU.64 R6, [R1+0x3328] ;  /* 0x0033280001067983 */ /* 0x001ea20000300a00 */
[----:B------:R-:W2:Y:S02]  /*37ac0*/  LDL.LU.64 R4, [R1+0x3320] ;  /* 0x0033200001047983 */ /* 0x000ea40000300a00 */
[----:B------:R-:W-:Y:S02]  /*37ad0*/  STL.64 [R1+0x32a8], R26 ;  /* 0x0032a81a01007387 */ /* 0x000fe40000100a00 */
[----:B------:R0:W-:Y:S02]  /*37ae0*/  STL.64 [R1+0x32a0], R24 ;  /* 0x0032a01801007387 */ /* 0x0001e40000100a00 */
[----:B---3--:R-:W-:Y:S01]  /*37af0*/  IMAD.MOV.U32 R3, RZ, RZ, R10 ;  /* 0x000000ffff037224 */ /* 0x008fe200078e000a */
[----:B0-----:R-:W3:Y:S01]  /*37b00*/  LDL.LU R24, [R1+0x250] ;  /* 0x0002500001187983 */ /* 0x001ee20000300800 */
[----:B------:R-:W3:Y:S02]  /*37b10*/  LDL.LU R25, [R1+0x254] ;  /* 0x0002540001197983 */ /* 0x000ee40000300800 */
[----:B------:R-:W3:Y:S02]  /*37b20*/  LDL.LU R26, [R1+0x258] ;  /* 0x00025800011a7983 */ /* 0x000ee40000300800 */
[----:B------:R-:W-:-:S02]  /*37b30*/  IMAD.MOV.U32 R27, RZ, RZ, R2 ;  /* 0x000000ffff1b7224 */ /* 0x000fc400078e0002 */
[----:B------:R-:W-:Y:S01]  /*37b40*/  IMAD.MOV.U32 R2, RZ, RZ, R11 ;  /* 0x000000ffff027224 */ /* 0x000fe200078e000b */
[C---:B--2---:R-:W-:Y:S11]  /*37b50*/  HMMA.16816.F32.BF16 R4, R12.reuse, R10, R4 ;  /* 0x0000000a0c04723c */ /* 0x044ff60000041804 */
[----:B------:R-:W-:Y:S11]  /*37b60*/  @!UPT UIADD3 URZ, URZ, URZ, URZ ;  /* 0x0000003f3f3ff290 */ /* 0x000ff6000fffe03f */
[----:B------:R-:W-:Y:S01]  /*37b70*/  @!UPT UIADD3 URZ, URZ, URZ, URZ ;  /* 0x0000003f3f3ff290 */ /* 0x000fe2000fffe03f */
[----:B------:R-:W-:Y:S01]  /*37b80*/  STL.64 [R1+0x490], R4 ;  /* 0x0004900401007387 */ /* 0x000fe20000100a00 */
[----:B------:R0:W-:Y:S03]  /*37b90*/  STL.64 [R1+0x498], R6 ;  /* 0x0004980601007387 */ /* 0x0001e60000100a00 */
[----:B0-----:R-:W2:Y:S01]  /*37ba0*/  LDL.LU.64 R6, [R1+0x3318] ;  /* 0x0033180001067983 */ /* 0x001ea20000300a00 */
[----:B------:R-:W4:Y:S02]  /*37bb0*/  LDL.LU.64 R10, [R1+0x3310] ;  /* 0x00331000010a7983 */ /* 0x000f240000300a00 */
[----:B----4-:R-:W-:Y:S01]  /*37bc0*/  HMMA.16816.F32.BF16 R12, R12, R10, R16 ;  /* 0x0000000a0c0c723c */ /* 0x010fe20000041810 */
[----:B------:R-:W2:Y:S01]  /*37bd0*/  LDL.LU.64 R18, [R1+0x3308] ;  /* 0x0033080001127983 */ /* 0x000ea20000300a00 */
[----:B------:R-:W2:Y:S11]  /*37be0*/  LDL.LU.64 R16, [R1+0x3300] ;  /* 0x0033000001107983 */ /* 0x000eb60000300a00 */
[----:B------:R-:W-:Y:S10]  /*37bf0*/  @!UPT UIADD3 URZ, URZ, URZ, URZ ;  /* 0x0000003f3f3ff290 */ /* 0x000ff4000fffe03f */
[----:B------:R-:W-:Y:S01]  /*37c00*/  STL.64 [R1+0x2a0], R12 ;  /* 0x0002a00c01007387 */ /* 0x000fe20000100a00 */
[----:B------:R-:W-:Y:S01]  /*37c10*/  STL.64 [R1+0x2a8], R14 ;  /* 0x0002a80e01007387 */ /* 0x000fe20000100a00 */
[C---:B--2---:R-:W-:Y:S02]  /*37c20*/  HMMA.16816.F32.BF16 R4, R16.reuse, R6, R20 ;  /* 0x000000061004723c */ /* 0x044fe40000041814 */
[----:B------:R-:W2:Y:S01]  /*37c30*/  LDL.LU.64 R22, [R1+0x32f8] ;  /* 0x0032f80001167983 */ /* 0x000ea20000300a00 */
[----:B------:R-:W2:Y:S11]  /*37c40*/  LDL.LU.64 R20, [R1+0x32f0] ;  /* 0x0032f00001147983 */ /* 0x000eb60000300a00 */
[----:B------:R-:W-:Y:S09]  /*37c50*/  @!UPT UIADD3 URZ, URZ, URZ, URZ ;  /* 0x0000003f3f3ff290 */ /* 0x000ff2000fffe03f */
[----:B------:R-:W-:Y:S01]  /*37c60*/  STL.64 [R1+0x290], R4 ;  /* 0x0002900401007387 */ /* 0x000fe20000100a00 */
[----:B------:R0:W-:Y:S03]  /*37c70*/  STL.64 [R1+0x298], R6 ;  /* 0x0002980601007387 */ /* 0x0001e60000100a00 */
[----:B0-----:R-:W2:Y:S02]  /*37c80*/  LDL.LU.64 R6, [R1+0x32e8] ;  /* 0x0032e80001067983 */ /* 0x001ea40000300a00 */
[----:B--2---:R-:W-:Y:S02]  /*37c90*/  HMMA.16816.F32.BF16 R4, R16, R6, R20 ;  /* 0x000000061004723c */ /* 0x004fe40000041814 */
[----:B------:R-:W2:Y:S11]  /*37ca0*/  LDL.LU.64 R22, [R1+0x32e0] ;  /* 0x0032e00001167983 */ /* 0x000eb60000300a00 */
[----:B------:R-:W-:Y:S10]  /*37cb0*/  @!UPT UIADD3 URZ, URZ, URZ, URZ ;  /* 0x0000003f3f3ff290 */ /* 0x000ff4000fffe03f */
[----:B------:R-:W-:Y:S01]  /*37cc0*/  STL.64 [R1+0x280], R4 ;  /* 0x0002800401007387 */ /* 0x000fe20000100a00 */
[----:B------:R0:W-:Y:S03]  /*37cd0*/  STL.64 [R1+0x288], R6 ;  /* 0x0002880601007387 */ /* 0x0001e60000100a00 */
[----:B0-----:R-:W4:Y:S01]  /*37ce0*/  LDL.LU.64 R6, [R1+0x32d8] ;  /* 0x0032d80001067983 */ /* 0x001f220000300a00 */
[----:B------:R-:W4:Y:S02]  /*37cf0*/  LDL.LU.64 R4, [R1+0x32d0] ;  /* 0x0032d00001047983 */ /* 0x000f240000300a00 */
[----:B------:R-:W-:Y:S02]  /*37d00*/  IMAD.MOV.U32 R14, RZ, RZ, R3 ;  /* 0x000000ffff0e7224 */ /* 0x000fe400078e0003 */
[----:B------:R-:W-:Y:S02]  /*37d10*/  IMAD.MOV.U32 R15, RZ, RZ, R2 ;  /* 0x000000ffff0f7224 */ /* 0x000fe400078e0002 */
[----:B--2---:R-:W-:-:S02]  /*37d20*/  IMAD.MOV.U32 R29, RZ, RZ, R22 ;  /* 0x000000ffff1d7224 */ /* 0x004fc400078e0016 */
[----:B------:R-:W-:Y:S01]  /*37d30*/  IMAD.MOV.U32 R3, RZ, RZ, R23 ;  /* 0x000000ffff037224 */ /* 0x000fe200078e0017 */
[C---:B----4-:R-:W-:Y:S01]  /*37d40*/  HMMA.16816.F32.BF16 R4, R16.reuse, R22, R4 ;  /* 0x000000161004723c */ /* 0x050fe20000041804 */
[----:B------:R-:W2:Y:S01]  /*37d50*/  LDL.LU.64 R22, [R1+0x32c8] ;  /* 0x0032c80001167983 */ /* 0x000ea20000300a00 */
[----:B------:R-:W2:Y:S11]  /*37d60*/  LDL.LU.64 R20, [R1+0x32c0] ;  /* 0x0032c00001147983 */ /* 0x000eb60000300a00 */
[----:B------:R-:W-:Y:S10]  /*37d70*/  @!UPT UIADD3 URZ, URZ, URZ, URZ ;  /* 0x0000003f3f3ff290 */ /* 0x000ff4000fffe03f */
[----:B------:R-:W-:Y:S01]  /*37d80*/  STL.64 [R1+0x270], R4 ;  /* 0x0002700401007387 */ /* 0x000fe20000100a00 */
[----:B------:R0:W-:Y:S02]  /*37d90*/  STL [R1+0x278], R6 ;  /* 0x0002780601007387 */ /* 0x0001e40000100800 */
[----:B------:R-:W-:Y:S02]  /*37da0*/  IMAD.MOV.U32 R2, RZ, RZ, R7 ;  /* 0x000000ffff027224 */ /* 0x000fe400078e0007 */
[----:B0-----:R-:W2:Y:S03]  /*37db0*/  LDL.LU.64 R6, [R1+0x32b8] ;  /* 0x0032b80001067983 */ /* 0x001ea60000300a00 */
[----:B------:R-:W-:Y:S01]  /*37dc0*/  STL [R1+0x2f50], R2 ;  /* 0x002f500201007387 */ /* 0x000fe20000100800 */
[C---:B--2---:R-:W-:Y:S11]  /*37dd0*/  HMMA.16816.F32.BF16 R20, R16.reuse, R6, R20 ;  /* 0x000000061014723c */ /* 0x044ff60000041814 */
[----:B------:R-:W-:Y:S11]  /*37de0*/  @!UPT UIADD3 URZ, URZ, URZ, URZ ;  /* 0x0000003f3f3ff290 */ /* 0x000ff6000fffe03f */
[----:B------:R-:W-:Y:S01]  /*37df0*/  @!UPT UIADD3 URZ, URZ, URZ, URZ ;  /* 0x0000003f3f3ff290 */ /* 0x000fe2000fffe03f */
[----:B------:R-:W-:Y:S01]  /*37e00*/  STL.64 [R1+0x260], R20 ;  /* 0x0002601401007387 */ /* 0x000fe20000100a00 */
[----:B------:R0:W-:Y:S03]  /*37e10*/  STL.64 [R1+0x268], R22 ;  /* 0x0002681601007387 */ /* 0x0001e60000100a00 */
[----:B0-----:R-:W3:Y:S01]  /*37e20*/  LDL.LU.64 R22, [R1+0x32b0] ;  /* 0x0032b00001167983 */ /* 0x001ee20000300a00 */
[----:B------:R0:W-:Y:S02]  /*37e30*/  STL.64 [R1+0x3258], R6 ;  /* 0x0032580601007387 */ /* 0x0001e40000100a00 */
[----:B------:R-:W2:Y:S02]  /*37e40*/  LDL.LU R4, [R1+0x180] ;  /* 0x0001800001047983 */ /* 0x000ea40000300800 */
[----:B------:R-:W2:Y:S01]  /*37e50*/  LDL.LU R5, [R1+0x184] ;  /* 0x0001840001057983 */ /* 0x000ea20000300800 */
[----:B0-----:R-:W2:Y:S01]  /*37e60*/  LDL.LU R6, [R1+0x188] ;  /* 0x0001880001067983 */ /* 0x001ea20000300800 */
[----:B------:R-:W2:Y:S01]  /*37e70*/  LDL.LU R7, [R1+0x18c] ;  /* 0x00018c0001077983 */ /* 0x000ea20000300800 */
[C---:B---3--:R-:W-:Y:S02]  /*37e80*/  HMMA.16816.F32.BF16 R20, R16.reuse, R22, R24 ;  /* 0x000000161014723c */ /* 0x048fe40000041818 */
[----:B------:R-:W3:Y:S01]  /*37e90*/  LDL.LU.64 R26, [R1+0x32a8] ;  /* 0x0032a800011a7983 */ /* 0x000ee20000300a00 */
[----:B------:R-:W4:Y:S11]  /*37ea0*/  LDL.LU.64 R24, [R1+0x32a0] ;  /* 0x0032a00001187983 */ /* 0x000f360000300a00 */
[----:B------:R-:W-:Y:S09]  /*37eb0*/  @!UPT UIADD3 URZ, URZ, URZ, URZ ;  /* 0x0000003f3f3ff290 */ /* 0x000ff2000fffe03f */
[----:B------:R-:W-:Y:S01]  /*37ec0*/  STL.64 [R1+0x250], R20 ;  /* 0x0002501401007387 */ /* 0x000fe20000100a00 */
[----:B------:R0:W-:Y:S02]  /*37ed0*/  STL [R1+0x258], R22 ;  /* 0x0002581601007387 */ /* 0x0001e40000100800 */
[----:B------:R-:W-:Y:S02]  /*37ee0*/  IMAD.MOV.U32 R2, RZ, RZ, R23 ;  /* 0x000000ffff027224 */ /* 0x000fe400078e0017 */
[----:B0-----:R-:W3:Y:S01]  /*37ef0*/  LDL.LU.64 R22, [R1+0x3298] ;  /* 0x0032980001167983 */ /* 0x001ee20000300a00 */
[----:B------:R-:W3:Y:S02]  /*37f00*/  LDL.LU.64 R20, [R1+0x3290] ;  /* 0x0032900001147983 */ /* 0x000ee40000300a00 */
[----:B------:R-:W-:Y:S01]  /*37f10*/  STL [R1+0x3108], R2 ;  /* 0x0031080201007387 */ /* 0x000fe20000100800 */
[C---:B---3--:R-:W-:Y:S11]  /*37f20*/  HMMA.16816.F32.BF16 R20, R16.reuse, R26, R20 ;  /* 0x0000001a1014723c */ /* 0x048ff60000041814 */
[----:B------:R-:W-:Y:S11]  /*37f30*/  @!UPT UIADD3 URZ, URZ, URZ, URZ ;  /* 0x0000003f3f3ff290 */ /* 0x000ff6000fffe03f */
[----:B------:R-:W-:Y:S01]  /*37f40*/  @!UPT UIADD3 URZ, URZ, URZ, URZ ;  /* 0x0000003f3f3ff290 */ /* 0x000fe2000fffe03f */
[----:B------:R-:W-:Y:S01]  /*37f50*/  STL.64 [R1+0x240], R20 ;  /* 0x0002401401007387 */ /* 0x000fe20000100a00 */
[----:B------:R0:W-:Y:S03]  /*37f60*/  STL.64 [R1+0x248], R22 ;  /* 0x0002481601007387 */ /* 0x0001e60000100a00 */
[----:B0-----:R-:W3:Y:S01]  /*37f70*/  LDL.LU.64 R22, [R1+0x3288] ;  /* 0x0032880001167983 */ /* 0x001ee20000300a00 */
[----:B------:R-:W3:Y:S02]  /*37f80*/  LDL.LU.64 R20, [R1+0x3280] ;  /* 0x0032800001147983 */ /* 0x000ee40000300a00 */
[----:B------:R-:W-:Y:S02]  /*37f90*/  STL.64 [R1+0x3248], R26 ;  /* 0x0032481a01007387 */ /* 0x000fe40000100a00 */
[----:B----4-:R0:W-:Y:S02]  /*37fa0*/  STL.64 [R1+0x3240], R24 ;  /* 0x0032401801007387 */ /* 0x0101e40000100a00 */
[----:B0-----:R-:W4:Y:S01]  /*37fb0*/  LDL.LU R24, [R1+0x230] ;  /* 0x0002300001187983 */ /* 0x001f220000300800 */
[----:B------:R-:W4:Y:S02]  /*37fc0*/  LDL.LU R25, [R1+0x234] ;  /* 0x0002340001197983 */ /* 0x000f240000300800 */
[----:B------:R-:W4:Y:S02]  /*37fd0*/  LDL.LU R26, [R1+0x238] ;  /* 0x00023800011a7983 */ /* 0x000f240000300800 */
[----:B------:R-:W4:Y:S01]  /*37fe0*/  LDL.LU R27, [R1+0x23c] ;  /* 0x00023c00011b7983 */ /* 0x000f220000300800 */
[C---:B--2---:R-:W-:Y:S01]  /*37ff0*/  HMMA.16816.F32.BF16 R4, R16.reuse, R10, R4 ;  /* 0x0000000a1004723c */ /* 0x044fe20000041804 */
[----:B------:R0:W-:Y:S07]  /*38000*/  STL.64 [R1+0x3250], R14 ;  /* 0x0032500e01007387 */ /* 0x0001ee0000100a00 */
[----:B----4-:R-:W-:Y:S11]  /*38010*/  HMMA.16816.F32.BF16 R24, R16, R14, R24 ;  /* 0x0000000e1018723c */ /* 0x010ff60000041818 */
[----:B------:R-:W-:Y:S11]  /*38020*/  @!UPT UIADD3 URZ, URZ, URZ, URZ ;  /* 0x0000003f3f3ff290 */ /* 0x000ff6000fffe03f */
[----:B------:R-:W-:Y:S01]  /*38030*/  @!UPT UIADD3 URZ, URZ, URZ, URZ ;  /* 0x0000003f3f3ff290 */ /* 0x000fe2000fffe03f */
[----:B------:R-:W-:Y:S01]  /*38040*/  STL.64 [R1+0x230], R24 ;  /* 0x0002301801007387 */ /* 0x000fe20000100a00 */
[----:B------:R1:W-:Y:S02]  /*38050*/  STL.64 [R1+0x238], R26 ;  /* 0x0002381a01007387 */ /* 0x0003e40000100a00 */
[----:B------:R-:W3:Y:S02]  /*38060*/  LDL.LU R12, [R1+0x170] ;  /* 0x00017000010c7983 */ /* 0x000ee40000300800 */
[----:B------:R2:W-:Y:S01]  /*38070*/  STL.64 [R1+0x180], R4 ;  /* 0x0001800401007387 */ /* 0x0005e20000100a00 */
[----:B------:R4:W-:Y:S01]  /*38080*/  STL.64 [R1+0x188], R6 ;  /* 0x0001880601007387 */ /* 0x0009e20000100a00 */
[----:B------:R-:W3:Y:S02]  /*38090*/  LDL.LU R13, [R1+0x174] ;  /* 0x00017400010d7983 */ /* 0x000ee40000300800 */
[----:B0-----:R-:W3:Y:S02]  /*380a0*/  LDL.LU R14, [R1+0x178] ;  /* 0x00017800010e7983 */ /* 0x001ee40000300800 */
[----:B------:R-:W3:Y:S01]  /*380b0*/  LDL.LU R15, [R1+0x17c] ;  /* 0x00017c00010f7983 */ /* 0x000ee20000300800 */
[----:B-1----:R-:W3:Y:S01]  /*380c0*/  LDL.LU.64 R26, [R1+0x48] ;  /* 0x00004800011a7983 */ /* 0x002ee20000300a00 */
[----:B--2---:R-:W2:Y:S02]  /*380d0*/  LDL.LU R4, [R1+0x150] ;  /* 0x0001500001047983 */ /* 0x004ea40000300800 */
[----:B------:R-:W2:Y:S02]  /*380e0*/  LDL.LU R5, [R1+0x154] ;  /* 0x0001540001057983 */ /* 0x000ea40000300800 */
[----:B----4-:R-:W4:Y:S01]  /*380f0*/  LDL.LU R6, [R1+0x158] ;  /* 0x0001580001067983 */ /* 0x010f220000300800 */
[----:B------:R-:W4:Y:S04]  /*38100*/  LDL.LU R7, [R1+0x15c] ;  /* 0x00015c0001077983 */ /* 0x000f280000300800 */
[----:B----4-:R0:W-:Y:S01]  /*38110*/  STL.64 [R1+0x3268], R6 ;  /* 0x0032680601007387 */ /* 0x0101e20000100a00 */
[----:B--2---:R-:W-:Y:S03]  /*38120*/  STL.64 [R1+0x3260], R4 ;  /* 0x0032600401007387 */ /* 0x004fe60000100a00 */
[----:B0-----:R-:W2:Y:S01]  /*38130*/  LDL.LU.64 R6, [R1+0x28] ;  /* 0x0000280001067983 */ /* 0x001ea20000300a00 */
[----:B------:R0:W-:Y:S02]  /*38140*/  STL.64 [R1+0x3228], R10 ;  /* 0x0032280a01007387 */ /* 0x0001e40000100a00 */
[----:B------:R-:W4:Y:S02]  /*38150*/  LDL.LU R8, [R1+0x140] ;  /* 0x0001400001087983 */ /* 0x000f240000300800 */
[----:B------:R-:W4:Y:S01]  /*38160*/  LDL.LU R9, [R1+0x144] ;  /* 0x0001440001097983 */ /* 0x000f220000300800 */
[----:B0-----:R-:W2:Y:S01]  /*38170*/  LDL.LU R10, [R1+0x148] ;  /* 0x00014800010a7983 */ /* 0x001ea20000300800 */
[----:B------:R-:W2:Y:S03]  /*38180*/  LDL.LU R11, [R1+0x14c] ;  /* 0x00014c00010b7983 */ /* 0x000ea60000300800 */
[----:B--2---:R-:W-:Y:S01]  /*38190*/  STL.64 [R1+0x3278], R10 ;  /* 0x0032780a01007387 */ /* 0x004fe20000100a00 */
[----:B----4-:R0:W-:Y:S03]  /*381a0*/  STL.64 [R1+0x3270], R8 ;  /* 0x0032700801007387 */ /* 0x0101e60000100a00 */
        /* <DEDUP_REMOVED lines=8> */
[C---:B---3--:R-:W-:Y:S01]  /*38230*/  HMMA.16816.F32.BF16 R12, R20.reuse, R26, R12 ;  /* 0x0000001a140c723c */ /* 0x048fe2000004180c */
[----:B--2---:R-:W-:Y:S01]  /*38240*/  STL.64 [R1+0x31b8], R18 ;  /* 0x0031b81201007387 */ /* 0x004fe20000100a00 */
[----:B----4-:R0:W-:Y:S03]  /*38250*/  STL.64 [R1+0x31b0], R16 ;  /* 0x0031b01001007387 */ /* 0x0101e60000100a00 */
[----:B0-----:R-:W2:Y:S01]  /*38260*/  LDL.LU R16, [R1+0x220] ;  /* 0x0002200001107983 */ /* 0x001ea20000300800 */
[----:B------:R-:W2:Y:S02]  /*38270*/  LDL.LU R17, [R1+0x224] ;  /* 0x0002240001117983 */ /* 0x000ea40000300800 */
[----:B------:R-:W3:Y:S02]  /*38280*/  LDL.LU R18, [R1+0x228] ;  /* 0x0002280001127983 */ /* 0x000ee40000300800 */
[----:B------:R-:W3:Y:S01]  /*38290*/  LDL.LU R19, [R1+0x22c] ;  /* 0x00022c0001137983 */ /* 0x000ee20000300800 */
[----:B------:R-:W-:Y:S01]  /*382a0*/  HMMA.16816.F32.BF16 R8, R20, R6, R8 ;  /* 0x000000061408723c */ /* 0x000fe20000041808 */
[----:B------:R-:W-:-:S02]  /*382b0*/  IMAD.MOV.U32 R2, RZ, RZ, R27 ;  /* 0x000000ffff027224 */ /* 0x000fc400078e001b */
[----:B------:R-:W-:Y:S02]  /*382c0*/  IMAD.MOV.U32 R25, RZ, RZ, R6 ;  /* 0x000000ffff197224 */ /* 0x000fe400078e0006 */
[----:B------:R-:W-:Y:S01]  /*382d0*/  IMAD.MOV.U32 R24, RZ, RZ, R7 ;  /* 0x000000ffff187224 */ /* 0x000fe200078e0007 */
[----:B---3--:R0:W-:Y:S01]  /*382e0*/  STL.64 [R1+0x31c8], R18 ;  /* 0x0031c81201007387 */ /* 0x0081e20000100a00 */
[----:B--2---:R-:W-:Y:S05]  /*382f0*/  STL.64 [R1+0x31c0], R16 ;  /* 0x0031c01001007387 */ /* 0x004fea0000100a00 */
[----:B------:R1:W-:Y:S02]  /*38300*/  STL.64 [R1+0x170], R12 ;  /* 0x0001700c01007387 */ /* 0x0003e40000100a00 */
[----:B------:R2:W-:Y:S02]  /*38310*/  STL.64 [R1+0x178], R14 ;  /* 0x0001780e01007387 */ /* 0x0005e40000100a00 */
[----:B0-----:R-:W-:Y:S01]  /*38320*/  IMAD.MOV.U32 R19, RZ, RZ, R3 ;  /* 0x000000ffff137224 */ /* 0x001fe200078e0003 */
[----:B-1----:R-:W3:Y:S01]  /*38330*/  LDL.LU R12, [R1+0x130] ;  /* 0x00013000010c7983 */ /* 0x002ee20000300800 */
[----:B------:R-:W3:Y:S02]  /*38340*/  LDL.LU R13, [R1+0x134] ;  /* 0x00013400010d7983 */ /* 0x000ee40000300800 */
[----:B--2---:R-:W3:Y:S02]  /*38350*/  LDL.LU R14, [R1+0x138] ;  /* 0x00013800010e7983 */ /* 0x004ee40000300800 */
[----:B------:R-:W-:Y:S01]  /*38360*/  IMAD.MOV.U32 R3, RZ, RZ, R26 ;  /* 0x000000ffff037224 */ /* 0x000fe200078e001a */
[----:B------:R-:W3:Y:S01]  /*38370*/  LDL.LU R15, [R1+0x13c] ;  /* 0x00013c00010f7983 */ /* 0x000ee20000300800 */
[----:B------:R-:W3:Y:S02]  /*38380*/  LDL.LU.64 R26, [R1+0x38] ;  /* 0x00003800011a7983 */ /* 0x000ee40000300a00 */
[----:B------:R-:W-:Y:S02]  /*38390*/  STL.64 [R1+0x160], R8 ;  /* 0x0001600801007387 */ /* 0x000fe40000100a00 */
[----:B------:R0:W-:Y:S02]  /*383a0*/  STL.64 [R1+0x168], R10 ;  /* 0x0001680a01007387 */ /* 0x0001e40000100a00 */
[----:B0-----:R-:W2:Y:S01]  /*383b0*/  LDL.LU.64 R10, [R1+0x3278] ;  /* 0x00327800010a7983 */ /* 0x001ea20000300a00 */
[----:B------:R-:W2:Y:S02]  /*383c0*/  LDL.LU.64 R8, [R1+0x3270] ;  /* 0x0032700001087983 */ /* 0x000ea40000300a00 */
[----:B------:R-:W4:Y:S02]  /*383d0*/  LDL.LU.64 R6, [R1+0x3268] ;  /* 0x0032680001067983 */ /* 0x000f240000300a00 */
[----:B------:R-:W4:Y:S02]  /*383e0*/  LDL.LU.64 R4, [R1+0x3260] ;  /* 0x0032600001047983 */ /* 0x000f240000300a00 */
[----:B------:R-:W-:-:S07]  /*383f0*/  IMAD.MOV.U32 R18, RZ, RZ, R29 ;  /* 0x000000ffff127224 */ /* 0x000fce00078e001d */
[C---:B----4-:R-:W-:Y:S11]  /*38400*/  HMMA.16816.F32.BF16 R4, R20.reuse, R18, R4 ;  /* 0x000000121404723c */ /* 0x050ff60000041804 */
[----:B------:R-:W-:Y:S11]  /*38410*/  @!UPT UIADD3 URZ, URZ, URZ, URZ ;  /* 0x0000003f3f3ff290 */ /* 0x000ff6000fffe03f */
[----:B------:R-:W-:Y:S01]  /*38420*/  @!UPT UIADD3 URZ, URZ, URZ, URZ ;  /* 0x0000003f3f3ff290 */ /* 0x000fe2000fffe03f */
[----:B------:R-:W-:Y:S01]  /*38430*/  STL.64 [R1+0x150], R4 ;  /* 0x0001500401007387 */ /* 0x000fe20000100a00 */
[----:B------:R0:W-:Y:S03]  /*38440*/  STL.64 [R1+0x158], R6 ;  /* 0x0001580601007387 */ /* 0x0001e60000100a00 */
[----:B0-----:R-:W2:Y:S01]  /*38450*/  LDL.LU.64 R6, [R1+0x3258] ;  /* 0x0032580001067983 */ /* 0x001ea20000300a00 */
[----:B------:R2:W-:Y:S02]  /*38460*/  STL.64 [R1+0x3220], R18 ;  /* 0x0032201201007387 */ /* 0x0005e40000100a00 */
[C---:B--2---:R-:W-:Y:S01]  /*38470*/  HMMA.16816.F32.BF16 R16, R20.reuse, R6, R8 ;  /* 0x000000061410723c */ /* 0x044fe20000041808 */
[----:B------:R-:W2:Y:S11]  /*38480*/  LDL.LU R8, [R1+0x110] ;  /* 0x0001100001087983 */ /* 0x000eb60000300800 */
[----:B------:R-:W-:Y:S11]  /*38490*/  @!UPT UIADD3 URZ, URZ, URZ, URZ ;  /* 0x0000003f3f3ff290 */ /* 0x000ff6000fffe03f */
[----:B------:R-:W-:Y:S01]  /*384a0*/  STL.64 [R1+0x140], R16 ;  /* 0x0001401001007387 */ /* 0x000fe20000100a00 */
[----:B------:R-:W-:Y:S02]  /*384b0*/  STL.64 [R1+0x148], R18 ;  /* 0x0001481201007387 */ /* 0x000fe40000100a00 */
[----:B------:R-:W2:Y:S02]  /*384c0*/  LDL.LU R9, [R1+0x114] ;  /* 0x0001140001097983 */ /* 0x000ea40000300800 */
[----:B------:R-:W4:Y:S01]  /*384d0*/  LDL.LU R10, [R1+0x118] ;  /* 0x00011800010a7983 */ /* 0x000f220000300800 */
[----:B------:R-:W4:Y:S01]  /*384e0*/  LDL.LU R11, [R1+0x11c] ;  /* 0x00011c00010b7983 */ /* 0x000f220000300800 */
[----:B---3--:R-:W-:Y:S03]  /*384f0*/  HMMA.16816.F32.BF16 R12, R20, R26, R12 ;  /* 0x0000001a140c723c */ /* 0x008fe6000004180c */
[----:B----4-:R-:W-:Y:S01]  /*38500*/  STL.64 [R1+0x3238], R10 ;  /* 0x0032380a01007387 */ /* 0x010fe20000100a00 */
[----:B--2---:R0:W-:Y:S03]  /*38510*/  STL.64 [R1+0x3230], R8 ;  /* 0x0032300801007387 */ /* 0x0041e60000100a00 */
[----:B0-----:R-:W2:Y:S01]  /*38520*/  LDL.LU R8, [R1+0x120] ;  /* 0x0001200001087983 */ /* 0x001ea20000300800 */
[----:B------:R-:W2:Y:S02]  /*38530*/  LDL.LU R9, [R1+0x124] ;  /* 0x0001240001097983 */ /* 0x000ea40000300800 */
[----:B------:R-:W2:Y:S02]  /*38540*/  LDL.LU R10, [R1+0x128] ;  /* 0x00012800010a7983 */ /* 0x000ea40000300800 */
[----:B------:R-:W2:Y:S01]  /*38550*/  LDL.LU R11, [R1+0x12c] ;  /* 0x00012c00010b7983 */ /* 0x000ea20000300800 */
[----:B------:R-:W3:Y:S01]  /*38560*/  LDL.LU R16, [R1+0xb0] ;  /* 0x0000b00001107983 */ /* 0x000ee20000300800 */
[----:B------:R-:W3:Y:S02]  /*38570*/  LDL.LU R17, [R1+0xb4] ;  /* 0x0000b40001117983 */ /* 0x000ee40000300800 */
[----:B------:R-:W3:Y:S02]  /*38580*/  LDL.LU R18, [R1+0xb8] ;  /* 0x0000b80001127983 */ /* 0x000ee40000300800 */
[----:B------:R-:W3:Y:S01]  /*38590*/  LDL.LU R19, [R1+0xbc] ;  /* 0x0000bc0001137983 */ /* 0x000ee20000300800 */
[----:B------:R0:W-:Y:S01]  /*385a0*/  STL.64 [R1+0x31d0], R6 ;  /* 0x0031d00601007387 */ /* 0x0001e20000100a00 */
[----:B------:R-:W4:Y:S02]  /*385b0*/  LDL.LU R4, [R1+0x80] ;  /* 0x0000800001047983 */ /* 0x000f240000300800 */
[----:B------:R-:W4:Y:S01]  /*385c0*/  LDL.LU R5, [R1+0x84] ;  /* 0x0000840001057983 */ /* 0x000f220000300800 */
[----:B0-----:R-:W2:Y:S01]  /*385d0*/  LDL.LU R6, [R1+0x88] ;  /* 0x0000880001067983 */ /* 0x001ea20000300800 */
[----:B------:R-:W2:Y:S03]  /*385e0*/  LDL.LU R7, [R1+0x8c] ;  /* 0x00008c0001077983 */ /* 0x000ea60000300800 */
[----:B--2---:R0:W-:Y:S01]  /*385f0*/  STL.64 [R1+0x31e0], R6 ;  /* 0x0031e00601007387 */ /* 0x0041e20000100a00 */
[----:B----4-:R-:W-:Y:S02]  /*38600*/  STL.64 [R1+0x31d8], R4 ;  /* 0x0031d80401007387 */ /* 0x010fe40000100a00 */
[----:B0-----:R-:W-:-:S02]  /*38610*/  IMAD.MOV.U32 R6, RZ, RZ, R25 ;  /* 0x000000ffff067224 */ /* 0x001fc400078e0019 */
[----:B------:R-:W-:-:S05]  /*38620*/  IMAD.MOV.U32 R7, RZ, RZ, R24 ;  /* 0x000000ffff077224 */ /* 0x000fca00078e0018 */
[----:B------:R-:W-:Y:S01]  /*38630*/  STL.64 [R1+0x31f8], R6 ;  /* 0x0031f80601007387 */ /* 0x000fe20000100a00 */
[----:B------:R0:W-:Y:S02]  /*38640*/  STL.64 [R1+0x130], R12 ;  /* 0x0001300c01007387 */ /* 0x0001e40000100a00 */
[----:B------:R1:W-:Y:S02]  /*38650*/  STL.64 [R1+0x138], R14 ;  /* 0x0001380e01007387 */ /* 0x0003e40000100a00 */
[----:B0-----:R-:W-:Y:S01]  /*38660*/  IMAD.MOV.U32 R13, RZ, RZ, R26 ;  /* 0x000000ffff0d7224 */ /* 0x001fe200078e001a */
[----:B-1----:R-:W2:Y:S01]  /*38670*/  LDL.LU.64 R14, [R1+0x3250] ;  /* 0x00325000010e7983 */ /* 0x002ea20000300a00 */
[----:B------:R-:W-:Y:S02]  /*38680*/  IMAD.MOV.U32 R12, RZ, RZ, R27 ;  /* 0x000000ffff0c7224 */ /* 0x000fe400078e001b */
[----:B------:R-:W4:Y:S02]  /*38690*/  LDL.LU.64 R26, [R1+0x3248] ;  /* 0x00324800011a7983 */ /* 0x000f240000300a00 */
[----:B------:R-:W2:Y:S01]  /*386a0*/  LDL.LU.64 R24, [R1+0x3240] ;  /* 0x0032400001187983 */ /* 0x000ea20000300a00 */
        /* <DEDUP_REMOVED lines=19> */
[----:B------:R-:W2:Y:S11]  /*387e0*/  LDL.LU R27, [R1+0xac] ;  /* 0x0000ac00011b7983 */ /* 0x000eb60000300800 */
[----:B------:R-:W-:Y:S02]  /*387f0*/  @!UPT UIADD3 URZ, URZ, URZ, URZ ;  /* 0x0000003f3f3ff290 */ /* 0x000fe4000fffe03f */
[----:B------:R-:W-:Y:S01]  /*38800*/  STL.64 [R1+0x110], R8 ;  /* 0x0001100801007387 */ /* 0x000fe20000100a00 */
[----:B------:R0:W-:Y:S03]  /*38810*/  STL.64 [R1+0x118], R10 ;  /* 0x0001180a01007387 */ /* 0x0001e60000100a00 */
[----:B0-----:R-:W3:Y:S01]  /*38820*/  LDL.LU.64 R10, [R1+0x3228] ;  /* 0x00322800010a7983 */ /* 0x001ee20000300a00 */
[----:B------:R-:W-:Y:S01]  /*38830*/  IMAD.MOV.U32 R6, RZ, RZ, R3 ;  /* 0x000000ffff067224 */ /* 0x000fe200078e0003 */
[----:B---3--:R-:W-:Y:S02]  /*38840*/  HMMA.16816.F32.BF16 R20, R20, R10, R16 ;  /* 0x0000000a1414723c */ /* 0x008fe40000041810 */
[----:B------:R-:W3:Y:S01]  /*38850*/  LDL.LU.64 R18, [R1+0x3220] ;  /* 0x0032200001127983 */ /* 0x000ee20000300a00 */
[----:B------:R-:W-:Y:S02]  /*38860*/  IMAD.MOV.U32 R29, RZ, RZ, R10 ;  /* 0x000000ffff1d7224 */ /* 0x000fe400078e000a */
[----:B------:R-:W-:Y:S11]  /*38870*/  IMAD.MOV.U32 R3, RZ, RZ, R11 ;  /* 0x000000ffff037224 */ /* 0x000ff600078e000b */
[----:B------:R-:W-:Y:S07]  /*38880*/  @!UPT UIADD3 URZ, URZ, URZ, URZ ;  /* 0x0000003f3f3ff290 */ /* 0x000fee000fffe03f */
[----:B------:R0:W-:Y:S01]  /*38890*/  STL.64 [R1+0xb0], R20 ;  /* 0x0000b01401007387 */ /* 0x0001e20000100a00 */
[----:B------:R1:W-:Y:S02]  /*388a0*/  STL.64 [R1+0xb8], R22 ;  /* 0x0000b81601007387 */ /* 0x0003e40000100a00 */
[----:B------:R-:W2:Y:S02]  /*388b0*/  LDL.LU.64 R10, [R1+0x3218] ;  /* 0x00321800010a7983 */ /* 0x000ea40000300a00 */
[----:B------:R-:W2:Y:S02]  /*388c0*/  LDL.LU.64 R8, [R1+0x3210] ;  /* 0x0032100001087983 */ /* 0x000ea40000300a00 */
[----:B------:R-:W-:Y:S01]  /*388d0*/  IMAD.MOV.U32 R7, RZ, RZ, R2 ;  /* 0x000000ffff077224 */ /* 0x000fe200078e0002 */
[----:B0-----:R-:W4:Y:S01]  /*388e0*/  LDL.LU R20, [R1+0x70] ;  /* 0x0000700001147983 */ /* 0x001f220000300800 */
[----:B------:R-:W4:Y:S02]  /*388f0*/  LDL.LU R21, [R1+0x74] ;  /* 0x0000740001157983 */ /* 0x000f240000300800 */
[----:B-1----:R-:W4:Y:S02]  /*38900*/  LDL.LU R22, [R1+0x78] ;  /* 0x0000780001167983 */ /* 0x002f240000300800 */
[----:B------:R-:W4:Y:S01]  /*38910*/  LDL.LU R23, [R1+0x7c] ;  /* 0x00007c0001177983 */ /* 0x000f220000300800 */
[C---:B--2---:R-:W-:Y:S01]  /*38920*/  HMMA.16816.F32.BF16 R4, R8.reuse, R6, R24 ;  /* 0x000000060804723c */ /* 0x044fe20000041818 */
[----:B------:R-:W2:Y:S01]  /*38930*/  LDL.LU.64 R26, [R1+0x3208] ;  /* 0x00320800011a7983 */ /* 0x000ea20000300a00 */
[----:B------:R-:W2:Y:S11]  /*38940*/  LDL.LU.64 R24, [R1+0x3200] ;  /* 0x0032000001187983 */ /* 0x000eb60000300a00 */
[----:B------:R-:W-:Y:S10]  /*38950*/  @!UPT UIADD3 URZ, URZ, URZ, URZ ;  /* 0x0000003f3f3ff290 */ /* 0x000ff4000fffe03f */
[----:B------:R-:W-:Y:S01]  /*38960*/  STL.64 [R1+0xa0], R4 ;  /* 0x0000a00401007387 */ /* 0x000fe20000100a00 */
[----:B------:R0:W-:Y:S03]  /*38970*/  STL.64 [R1+0xa8], R6 ;  /* 0x0000a80601007387 */ /* 0x0001e60000100a00 */
[----:B0-----:R-:W2:Y:S04]  /*38980*/  LDL.LU.64 R6, [R1+0x31f8] ;  /* 0x0031f80001067983 */ /* 0x001ea80000300a00 */
[----:B------:R-:W0:Y:S04]  /*38990*/  S2R R2, SR_TID.X ;  /* 0x0000000000027919 */ /* 0x000e280000002100 */
[----:B------:R-:W1:Y:S01]  /*389a0*/  S2R R17, SR_TID.X ;  /* 0x0000000000117919 */ /* 0x000e620000002100 */
[----:B--2---:R-:W-:Y:S03]  /*389b0*/  HMMA.16816.F32.BF16 R4, R8, R6, R24 ;  /* 0x000000060804723c */ /* 0x004fe60000041818 */
[----:B------:R-:W2:Y:S01]  /*389c0*/  LDL.LU.64 R26, [R1+0x31f0] ;  /* 0x0031f000011a7983 */ /* 0x000ea20000300a00 */
[----:B------:R-:W2:Y:S11]  /*389d0*/  LDL.LU.64 R24, [R1+0x31e8] ;  /* 0x0031e80001187983 */ /* 0x000eb60000300a00 */
[----:B------:R-:W-:Y:S08]  /*389e0*/  @!UPT UIADD3 URZ, URZ, URZ, URZ ;  /* 0x0000003f3f3ff290 */ /* 0x000ff0000fffe03f */
[----:B------:R-:W-:Y:S01]  /*389f0*/  STL.64 [R1+0x90], R4 ;  /* 0x0000900401007387 */ /* 0x000fe20000100a00 */
[----:B------:R0:W-:Y:S03]  /*38a00*/  STL.64 [R1+0x98], R6 ;  /* 0x0000980601007387 */ /* 0x0001e60000100a00 */
[----:B0-----:R-:W3:Y:S01]  /*38a10*/  LDL.LU.64 R6, [R1+0x31e0] ;  /* 0x0031e00001067983 */ /* 0x001ee20000300a00 */
[----:B------:R-:W3:Y:S01]  /*38a20*/  LDL.LU.64 R4, [R1+0x31d8] ;  /* 0x0031d80001047983 */ /* 0x000ee20000300a00 */
[----:B------:R-:W-:Y:S01]  /*38a30*/  LOP3.LUT R2, R2, 0x7, RZ, 0xc0, !PT ;  /* 0x0000000702027812 */ /* 0x000fe200078ec0ff */
[----:B-1----:R-:W-:-:S04]  /*38a40*/  IMAD.SHL.U32 R17, R17, 0x2, RZ ;  /* 0x0000000211117824 */ /* 0x002fc800078e00ff */
[----:B------:R-:W-:-:S05]  /*38a50*/  IMAD R2, R2, 0x110, RZ ;  /* 0x0000011002027824 */ /* 0x000fca00078e02ff */
[----:B------:R-:W-:Y:S02]  /*38a60*/  LOP3.LUT R2, R2, 0x30, R17, 0x78, !PT ;  /* 0x0000003002027812 */ /* 0x000fe400078e7811 */
[C---:B---3--:R-:W-:Y:S01]  /*38a70*/  HMMA.16816.F32.BF16 R16, R8.reuse, R18, R4 ;  /* 0x000000120810723c */ /* 0x048fe20000041804 */
[----:B------:R-:W4:Y:S11]  /*38a80*/  LDL.LU.64 R6, [R1+0x31d0] ;  /* 0x0031d00001067983 */ /* 0x000f360000300a00 */
[----:B------:R-:W-:Y:S11]  /*38a90*/  @!UPT UIADD3 URZ, URZ, URZ, URZ ;  /* 0x0000003f3f3ff290 */ /* 0x000ff6000fffe03f */
[----:B------:R-:W-:Y:S01]  /*38aa0*/  STL.64 [R1+0x480], R16 ;  /* 0x0004801001007387 */ /* 0x000fe20000100a00 */
[----:B------:R0:W-:Y:S03]  /*38ab0*/  STL.64 [R1+0x488], R18 ;  /* 0x0004881201007387 */ /* 0x0001e60000100a00 */
[----:B0-----:R-:W3:Y:S01]  /*38ac0*/  LDL.LU.64 R18, [R1+0x31c8] ;  /* 0x0031c80001127983 */ /* 0x001ee20000300a00 */
[----:B------:R-:W3:Y:S01]  /*38ad0*/  LDL.LU.64 R16, [R1+0x31c0] ;  /* 0x0031c00001107983 */ /* 0x000ee20000300a00 */
[----:B----4-:R-:W-:Y:S02]  /*38ae0*/  HMMA.16816.F32.BF16 R20, R8, R6, R20 ;  /* 0x000000060814723c */ /* 0x010fe40000041814 */
[----:B------:R-:W0:Y:S04]  /*38af0*/  LDSM.16.MT88.4 R4, [R0+0x10000] ;  /* 0x010000000004783b */ /* 0x000e280000004200 */
[----:B0-----:R0:W-:Y:S11]  /*38b00*/  STL.64 [R1+0x3180], R6 ;  /* 0x0031800601007387 */ /* 0x0011f60000100a00 */
[----:B------:R-:W-:Y:S06]  /*38b10*/  @!UPT UIADD3 URZ, URZ, URZ, URZ ;  /* 0x0000003f3f3ff290 */ /* 0x000fec000fffe03f */
[----:B------:R-:W-:Y:S02]  /*38b20*/  STL.64 [R1+0x470], R20 ;  /* 0x0004701401007387 */ /* 0x000fe40000100a00 */
[----:B------:R-:W-:Y:S02]  /*38b30*/  STL.64 [R1+0x478], R22 ;  /* 0x0004781601007387 */ /* 0x000fe40000100a00 */
[----:B------:R3:W-:Y:S01]  /*38b40*/  STL.64 [R1+0x3178], R4 ;  /* 0x0031780401007387 */ /* 0x0007e20000100a00 */
[----:B------:R-:W-:Y:S01]  /*38b50*/  LDSM.16.M88.4 R20, [R2+0x20080] ;  /* 0x020080000214783b */ /* 0x000fe20000000200 */
[----:B0-----:R-:W-:Y:S02]  /*38b60*/  IMAD.MOV.U32 R6, RZ, RZ, R13 ;  /* 0x000000ffff067224 */ /* 0x001fe400078e000d */
[----:B------:R-:W-:-:S07]  /*38b70*/  IMAD.MOV.U32 R7, RZ, RZ, R12 ;  /* 0x000000ffff077224 */ /* 0x000fce00078e000c */
[C---:B---3--:R-:W-:Y:S01]  /*38b80*/  HMMA.16816.F32.BF16 R4, R8.reuse, R6, R16 ;  /* 0x000000060804723c */ /* 0x048fe20000041810 */
[----:B------:R-:W3:Y:S01]  /*38b90*/  LDL.LU.64 R18, [R1+0x31b8] ;  /* 0x0031b80001127983 */ /* 0x000ee20000300a00 */
[----:B------:R-:W3:Y:S11]  /*38ba0*/  LDL.LU.64 R16, [R1+0x31b0] ;  /* 0x0031b00001107983 */ /* 0x000ef60000300a00 */
[----:B------:R-:W-:Y:S10]  /*38bb0*/  @!UPT UIADD3 URZ, URZ, URZ, URZ ;  /* 0x0000003f3f3ff290 */ /* 0x000ff4000fffe03f */
[----:B------:R-:W-:Y:S01]  /*38bc0*/  STL.64 [R1+0x220], R4 ;  /* 0x0002200401007387 */ /* 0x000fe20000100a00 */
[----:B------:R-:W-:Y:S02]  /*38bd0*/  STL.64 [R1+0x228], R6 ;  /* 0x0002280601007387 */ /* 0x000fe40000100a00 */
[----:B------:R-:W0:Y:S02]  /*38be0*/  LDSM.16.M88.4 R4, [R2+0x20880] ;  /* 0x020880000204783b */ /* 0x000e240000000200 */
[----:B0-----:R-:W-:Y:S02]  /*38bf0*/  STL.64 [R1+0x30], R4 ;  /* 0x0000300401007387 */ /* 0x001fe40000100a00 */
[----:B------:R-:W-:Y:S02]  /*38c00*/  IMAD.MOV.U32 R13, RZ, RZ, R4 ;  /* 0x000000ffff0d7224 */ /* 0x000fe400078e0004 */
[----:B------:R3:W-:Y:S02]  /*38c10*/  STL.64 [R1+0x38], R6 ;  /* 0x0000380601007387 */ /* 0x0007e40000100a00 */
[----:B------:R-:W-:Y:S01]  /*38c20*/  IMAD.MOV.U32 R12, RZ, RZ, R5 ;  /* 0x000000ffff0c7224 */ /* 0x000fe200078e0005 */
[----:B------:R-:W-:Y:S04]  /*38c30*/  STL.64 [R1+0x31a0], R14 ;  /* 0x0031a00e01007387 */ /* 0x000fe80000100a00 */
[----:B------:R-:W-:Y:S01]  /*38c40*/  STL.64 [R1+0x3198], R12 ;  /* 0x0031980c01007387 */ /* 0x000fe20000100a00 */
[----:B--2---:R-:W-:Y:S02]  /*38c50*/  STL.64 [R1+0x3188], R24 ;  /* 0x0031881801007387 */ /* 0x004fe40000100a00 */
[----:B------:R-:W-:Y:S02]  /*38c60*/  STL.64 [R1+0x40], R20 ;  /* 0x0000401401007387 */ /* 0x000fe40000100a00 */
[----:B------:R-:W0:Y:S01]  /*38c70*/  LDSM.16.M88.4 R12, [R2+0x21880] ;  /* 0x02188000020c783b */ /* 0x000e220000000200 */
[----:B---3--:R-:W-:Y:S11]  /*38c80*/  HMMA.16816.F32.BF16 R4, R8, R26, R16 ;  /* 0x0000001a0804723c */ /* 0x008ff60000041810 */
[----:B------:R-:W-:Y:S11]  /*38c90*/  @!UPT UIADD3 URZ, URZ, URZ, URZ ;  /* 0x0000003f3f3ff290 */ /* 0x000ff6000fffe03f */
[----:B------:R-:W-:Y:S01]  /*38ca0*/  @!UPT UIADD3 URZ, URZ, URZ, URZ ;  /* 0x0000003f3f3ff290 */ /* 0x000fe2000fffe03f */
[----:B------:R-:W-:Y:S01]  /*38cb0*/  STL.64 [R1+0x340], R4 ;  /* 0x0003400401007387 */ /* 0x000fe20000100a00 */
[----:B------:R1:W-:Y:S02]  /*38cc0*/  STL.64 [R1+0x348], R6 ;  /* 0x0003480601007387 */ /* 0x0003e40000100a00 */
[----:B------:R-:W-:Y:S02]  /*38cd0*/  STL.64 [R1+0x48], R22 ;  /* 0x0000481601007387 */ /* 0x000fe40000100a00 */
[----:B------:R-:W2:Y:S01]  /*38ce0*/  LDL.LU R16, [R1+0x2d0] ;  /* 0x0002d00001107983 */ /* 0x000ea20000300800 */
[----:B------:R-:W2:Y:S01]  /*38cf0*/  LDL.LU R17, [R1+0x2d4] ;  /* 0x0002d40001117983 */ /* 0x000ea20000300800 */
[----:B------:R-:W3:Y:S02]  /*38d00*/  LDL.LU R18, [R1+0x2d8] ;  /* 0x0002d80001127983 */ /* 0x000ee40000300800 */
[----:B------:R-:W3:Y:S02]  /*38d10*/  LDL.LU R19, [R1+0x2dc] ;  /* 0x0002dc0001137983 */ /* 0x000ee40000300800 */
[----:B-1----:R-:W-:-:S02]  /*38d20*/  IMAD.MOV.U32 R6, RZ, RZ, R29 ;  /* 0x000000ffff067224 */ /* 0x002fc400078e001d */
[----:B------:R-:W-:Y:S01]  /*38d30*/  IMAD.MOV.U32 R7, RZ, RZ, R3 ;  /* 0x000000ffff077224 */ /* 0x000fe200078e0003 */
[----:B------:R-:W4:Y:S01]  /*38d40*/  LDL.LU R29, [R1+0x31ac] ;  /* 0x0031ac00011d7983 */ /* 0x000f220000300800 */
[----:B------:R-:W4:Y:S03]  /*38d50*/  LDL.LU R3, [R1+0x31a8] ;  /* 0x0031a80001037983 */ /* 0x000f260000300800 */
[----:B------:R1:W-:Y:S01]  /*38d60*/  STL.64 [R1+0x3190], R6 ;  /* 0x0031900601007387 */ /* 0x0003e20000100a00 */
[----:B------:R-:W4:Y:S02]  /*38d70*/  LDL.LU R24, [R1+0x330] ;  /* 0x0003300001187983 */ /* 0x000f240000300800 */
[----:B------:R-:W4:Y:S02]  /*38d80*/  LDL.LU R25, [R1+0x334] ;  /* 0x0003340001197983 */ /* 0x000f240000300800 */
[----:B------:R-:W4:Y:S01]  /*38d90*/  LDL.LU R26, [R1+0x338] ;  /* 0x00033800011a7983 */ /* 0x000f220000300800 */
[----:B------:R-:W4:Y:S01]  /*38da0*/  LDL.LU R27, [R1+0x33c] ;  /* 0x00033c00011b7983 */ /* 0x000f220000300800 */
[----:B------:R-:W4:Y:S02]  /*38db0*/  LDL.LU R4, [R1+0x350] ;  /* 0x0003500001047983 */ /* 0x000f240000300800 */
[----:B------:R-:W4:Y:S01]  /*38dc0*/  LDL.LU R5, [R1+0x354] ;  /* 0x0003540001057983 */ /* 0x000f220000300800 */
        /* <DEDUP_REMOVED lines=13> */
[----:B----4-:R-:W-:-:S02]  /*38ea0*/  IMAD.MOV.U32 R19, RZ, RZ, R3 ;  /* 0x000000ffff137224 */ /* 0x010fc400078e0003 */
[----:B0-----:R-:W-:-:S03]  /*38eb0*/  IMAD.MOV.U32 R22, RZ, RZ, R12 ;  /* 0x000000ffff167224 */ /* 0x001fc600078e000c */
[----:B---3--:R-:W-:Y:S01]  /*38ec0*/  STL.64 [R1+0x3148], R18 ;  /* 0x0031481201007387 */ /* 0x008fe20000100a00 */
[----:B--2---:R-:W-:Y:S02]  /*38ed0*/  STL.64 [R1+0x3140], R16 ;  /* 0x0031401001007387 */ /* 0x004fe40000100a00 */
[----:B------:R-:W0:Y:S04]  /*38ee0*/  LDSM.16.M88.4 R16, [R2+0x21080] ;  /* 0x021080000210783b */ /* 0x000e280000000200 */
[----:B0-----:R-:W-:-:S05]  /*38ef0*/  IMAD.MOV.U32 R3, RZ, RZ, R19 ;  /* 0x000000ffff037224 */ /* 0x001fca00078e0013 */
[----:B------:R0:W-:Y:S01]  /*38f00*/  STL [R1+0x2e08], R3 ;  /* 0x002e080301007387 */ /* 0x0001e20000100800 */
[----:B------:R-:W-:Y:S02]  /*38f10*/  STL.64 [R1], R12 ;  /* 0x0000000c01007387 */ /* 0x000fe40000100a00 */
[----:B------:R1:W-:Y:S02]  /*38f20*/  STL.64 [R1+0x8], R14 ;  /* 0x0000080e01007387 */ /* 0x0003e40000100a00 */
[----:B0-----:R-:W-:Y:S01]  /*38f30*/  IMAD.MOV.U32 R3, RZ, RZ, R13 ;  /* 0x000000ffff037224 */ /* 0x001fe200078e000d */
[----:B-1----:R-:W2:Y:S01]  /*38f40*/  LDL.LU.64 R14, [R1+0x31a0] ;  /* 0x0031a000010e7983 */ /* 0x002ea20000300a00 */
[----:B------:R-:W3:Y:S02]  /*38f50*/  LDL.LU.64 R12, [R1+0x3198] ;  /* 0x00319800010c7983 */ /* 0x000ee40000300a00 */
[----:B------:R-:W-:Y:S02]  /*38f60*/  STL.64 [R1+0x10], R16 ;  /* 0x0000101001007387 */ /* 0x000fe40000100a00 */
[----:B------:R-:W-:Y:S01]  /*38f70*/  STL.64 [R1+0x18], R18 ;  /* 0x0000181201007387 */ /* 0x000fe20000100a00 */
[----:B------:R3:W-:Y:S02]  /*38f80*/  STL.64 [R1+0x3158], R16 ;  /* 0x0031581001007387 */ /* 0x0007e40000100a00 */
[----:B---3--:R-:W-:-:S02]  /*38f90*/  IMAD.MOV.U32 R16, RZ, RZ, R13 ;  /* 0x000000ffff107224 */ /* 0x008fc400078e000d */
[----:B------:R-:W-:-:S05]  /*38fa0*/  IMAD.MOV.U32 R17, RZ, RZ, R12 ;  /* 0x000000ffff117224 */ /* 0x000fca00078e000c */
[----:B------:R0:W-:Y:S01]  /*38fb0*/  STL.64 [R1+0x3170], R16 ;  /* 0x0031701001007387 */ /* 0x0001e20000100a00 */
[C---:B--2---:R-:W-:Y:S03]  /*38fc0*/  HMMA.16816.F32.BF16 R12, R8.reuse, R14, R4 ;  /* 0x0000000e080c723c */ /* 0x044fe60000041804 */
[----:B0-----:R-:W2:Y:S01]  /*38fd0*/  LDL.LU R16, [R1+0x320] ;  /* 0x0003200001107983 */ /* 0x001ea20000300800 */
[----:B------:R-:W2:Y:S02]  /*38fe0*/  LDL.LU R17, [R1+0x324] ;  /* 0x0003240001117983 */ /* 0x000ea40000300800 */
[----:B------:R-:W2:Y:S02]  /*38ff0*/  LDL.LU R18, [R1+0x328] ;  /* 0x0003280001127983 */ /* 0x000ea40000300800 */
[----:B------:R-:W2:Y:S01]  /*39000*/  LDL.LU R19, [R1+0x32c] ;  /* 0x00032c0001137983 */ /* 0x000ea20000300800 */
[----:B------:R-:W3:Y:S11]  /*39010*/  LDL.LU.64 R6, [R1+0x3190] ;  /* 0x0031900001067983 */ /* 0x000ef60000300a00 */
[----:B------:R-:W-:Y:S03]  /*39020*/  @!UPT UIADD3 URZ, URZ, URZ, URZ ;  /* 0x0000003f3f3ff290 */ /* 0x000fe6000fffe03f */
[----:B------:R-:W-:Y:S01]  /*39030*/  STL.64 [R1+0x460], R12 ;  /* 0x0004600c01007387 */ /* 0x000fe20000100a00 */
[----:B------:R-:W-:Y:S02]  /*39040*/  STL.64 [R1+0x468], R14 ;  /* 0x0004680e01007387 */ /* 0x000fe40000100a00 */
[----:B------:R-:W-:Y:S01]  /*39050*/  LDSM.16.M88.4 R12, [R2+0x22080] ;  /* 0x02208000020c783b */ /* 0x000fe20000000200 */
[----:B---3--:R-:W-:Y:S01]  /*39060*/  HMMA.16816.F32.BF16 R8, R8, R6, R24 ;  /* 0x000000060808723c */ /* 0x008fe20000041818 */
[----:B------:R-:W3:Y:S02]  /*39070*/  LDL.LU.64 R24, [R1+0x3188] ;  /* 0x0031880001187983 */ /* 0x000ee40000300a00 */
[----:B------:R-:W2:Y:S02]  /*39080*/  LDL.LU.64 R6, [R1+0x3180] ;  /* 0x0031800001067983 */ /* 0x000ea40000300a00 */
[----:B------:R-:W2:Y:S11]  /*39090*/  LDL.LU.64 R4, [R1+0x3178] ;  /* 0x0031780001047983 */ /* 0x000eb60000300a00 */
[----:B------:R-:W-:Y:S07]  /*390a0*/  @!UPT UIADD3 URZ, URZ, URZ, URZ ;  /* 0x0000003f3f3ff290 */ /* 0x000fee000fffe03f */
[----:B------:R0:W-:Y:S01]  /*390b0*/  STL.64 [R1+0x330], R8 ;  /* 0x0003300801007387 */ /* 0x0001e20000100a00 */
[----:B------:R-:W-:Y:S02]  /*390c0*/  STL.64 [R1+0x338], R10 ;  /* 0x0003380a01007387 */ /* 0x000fe40000100a00 */
[----:B0-----:R-:W-:Y:S02]  /*390d0*/  IMAD.MOV.U32 R8, RZ, RZ, R22 ;  /* 0x000000ffff087224 */ /* 0x001fe400078e0016 */
[----:B------:R-:W-:-:S05]  /*390e0*/  IMAD.MOV.U32 R9, RZ, RZ, R3 ;  /* 0x000000ffff097224 */ /* 0x000fca00078e0003 */
[----:B------:R0:W-:Y:S04]  /*390f0*/  STL.64 [R1+0x3150], R8 ;  /* 0x0031500801007387 */ /* 0x0001e80000100a00 */
[----:B0-----:R-:W4:Y:S01]  /*39100*/  LDL.LU R8, [R1+0x300] ;  /* 0x0003000001087983 */ /* 0x001f220000300800 */
[----:B------:R-:W4:Y:S02]  /*39110*/  LDL.LU R9, [R1+0x304] ;  /* 0x0003040001097983 */ /* 0x000f240000300800 */
[----:B------:R-:W3:Y:S02]  /*39120*/  LDL.LU R10, [R1+0x308] ;  /* 0x00030800010a7983 */ /* 0x000ee40000300800 */
[----:B------:R-:W3:Y:S01]  /*39130*/  LDL.LU R11, [R1+0x30c] ;  /* 0x00030c00010b7983 */ /* 0x000ee20000300800 */
[----:B--2---:R-:W-:Y:S01]  /*39140*/  HMMA.16816.F32.BF16 R20, R4, R20, R16 ;  /* 0x000000140414723c */ /* 0x004fe20000041810 */
[----:B---3--:R0:W-:Y:S02]  /*39150*/  STL.64 [R1+0x3168], R10 ;  /* 0x0031680a01007387 */ /* 0x0081e40000100a00 */
[----:B0-----:R-:W-:-:S02]  /*39160*/  IMAD.MOV.U32 R10, RZ, RZ, R25 ;  /* 0x000000ffff0a7224 */ /* 0x001fc400078e0019 */
[----:B------:R-:W-:Y:S02]  /*39170*/  IMAD.MOV.U32 R11, RZ, RZ, R24 ;  /* 0x000000ffff0b7224 */ /* 0x000fe400078e0018 */
[----:B------:R-:W0:Y:S04]  /*39180*/  LDSM.16.M88.4 R24, [R2+0x22880] ;  /* 0x022880000218783b */ /* 0x000e280000000200 */
[----:B----4-:R1:W-:Y:S04]  /*39190*/  STL.64 [R1+0x3160], R8 ;  /* 0x0031600801007387 */ /* 0x0103e80000100a00 */
[----:B-1----:R-:W2:Y:S01]  /*391a0*/  LDL.LU R8, [R1+0x310] ;  /* 0x0003100001087983 */ /* 0x002ea20000300800 */
[----:B------:R-:W2:Y:S03]  /*391b0*/  LDL.LU R9, [R1+0x314] ;  /* 0x0003140001097983 */ /* 0x000ea60000300800 */
[----:B0-----:R-:W-:Y:S01]  /*391c0*/  STL [R1+0x2d3c], R26 ;  /* 0x002d3c1a01007387 */ /* 0x001fe20000100800 */
[----:B------:R-:W-:Y:S02]  /*391d0*/  STL.64 [R1+0x20], R12 ;  /* 0x0000200c01007387 */ /* 0x000fe40000100a00 */
[----:B------:R-:W-:Y:S02]  /*391e0*/  STL.64 [R1+0x28], R14 ;  /* 0x0000280e01007387 */ /* 0x000fe40000100a00 */
[----:B------:R-:W-:Y:S01]  /*391f0*/  STL [R1+0x2d38], R27 ;  /* 0x002d381b01007387 */ /* 0x000fe20000100800 */
[----:B------:R-:W2:Y:S01]  /*39200*/  LDL.LU.64 R16, [R1+0x3170] ;  /* 0x0031700001107983 */ /* 0x000ea20000300a00 */
[----:B------:R-:W-:Y:S02]  /*39210*/  STL.64 [R1+0x320], R20 ;  /* 0x0003201401007387 */ /* 0x000fe40000100a00 */
[----:B------:R-:W-:Y:S02]  /*39220*/  STL.64 [R1+0x328], R22 ;  /* 0x0003281601007387 */ /* 0x000fe40000100a00 */
[----:B------:R-:W-:Y:S01]  /*39230*/  LDSM.16.M88.4 R20, [R2+0x23080] ;  /* 0x023080000214783b */ /* 0x000fe20000000200 */
[----:B--2---:R-:W-:Y:S03]  /*39240*/  HMMA.16816.F32.BF16 R16, R4, R16, R8 ;  /* 0x000000100410723c */ /* 0x004fe60000041808 */
[----:B------:R-:W2:Y:S01]  /*39250*/  LDL.LU.64 R10, [R1+0x3168] ;  /* 0x00316800010a7983 */ /* 0x000ea20000300a00 */
[----:B------:R-:W2:Y:S11]  /*39260*/  LDL.LU.64 R8, [R1+0x3160] ;  /* 0x0031600001087983 */ /* 0x000eb60000300a00 */
[----:B------:R-:W-:Y:S08]  /*39270*/  @!UPT UIADD3 URZ, URZ, URZ, URZ ;  /* 0x0000003f3f3ff290 */ /* 0x000ff0000fffe03f */
[----:B------:R-:W-:Y:S01]  /*39280*/  STL.64 [R1+0x310], R16 ;  /* 0x0003101001007387 */ /* 0x000fe20000100a00 */
[----:B------:R-:W-:Y:S02]  /*39290*/  STL.64 [R1+0x318], R18 ;  /* 0x0003181201007387 */ /* 0x000fe40000100a00 */
[----:B------:R-:W0:Y:S02]  /*392a0*/  LDSM.16.M88.4 R16, [R2+0x23880] ;  /* 0x023880000210783b */ /* 0x000e240000000200 */
[----:B0-----:R0:W-:Y:S02]  /*392b0*/  STL.64 [R1+0x80], R16 ;  /* 0x0000801001007387 */ /* 0x0011e40000100a00 */
[----:B------:R-:W-:Y:S02]  /*392c0*/  IMAD.MOV.U32 R27, RZ, RZ, R16 ;  /* 0x000000ffff1b7224 */ /* 0x000fe400078e0010 */
[----:B------:R-:W-:Y:S02]  /*392d0*/  STL.64 [R1+0x88], R18 ;  /* 0x0000881201007387 */ /* 0x000fe40000100a00 */
[----:B------:R-:W-:-:S02]  /*392e0*/  IMAD.MOV.U32 R26, RZ, RZ, R17 ;  /* 0x000000ffff1a7224 */ /* 0x000fc400078e0011 */
[----:B0-----:R-:W2:Y:S02]  /*392f0*/  LDL.LU.64 R16, [R1+0x3158] ;  /* 0x0031580001107983 */ /* 0x001ea40000300a00 */
[C---:B--2---:R-:W-:Y:S01]  /*39300*/  HMMA.16816.F32.BF16 R8, R4.reuse, R16, R8 ;  /* 0x000000100408723c */ /* 0x044fe20000041808 */
[----:B------:R-:W-:Y:S11]  /*39310*/  IMAD.MOV.U32 R2, RZ, RZ, R17 ;  /* 0x000000ffff027224 */ /* 0x000ff600078e0011 */
[----:B------:R-:W-:Y:S11]  /*39320*/  @!UPT UIADD3 URZ, URZ, URZ, URZ ;  /* 0x0000003f3f3ff290 */ /* 0x000ff6000fffe03f */
[----:B------:R0:W-:Y:S01]  /*39330*/  STL.64 [R1+0x300], R8 ;  /* 0x0003000801007387 */ /* 0x0001e20000100a00 */
[----:B------:R1:W-:Y:S03]  /*39340*/  STL.64 [R1+0x308], R10 ;  /* 0x0003080a01007387 */ /* 0x0003e60000100a00 */
[----:B0-----:R-:W1:Y:S01]  /*39350*/  LDL.LU.64 R8, [R1+0x3150] ;  /* 0x0031500001087983 */ /* 0x001e620000300a00 */
[----:B------:R-:W1:Y:S02]  /*39360*/  LDL.LU.64 R18, [R1+0x3148] ;  /* 0x0031480001127983 */ /* 0x000e640000300a00 */
[----:B------:R-:W1:Y:S02]  /*39370*/  LDL.LU.64 R16, [R1+0x3140] ;  /* 0x0031400001107983 */ /* 0x000e640000300a00 */
[----:B------:R-:W-:Y:S01]  /*39380*/  STL.64 [R1+0x70], R20 ;  /* 0x0000701401007387 */ /* 0x000fe20000100a00 */
[----:B------:R-:W-:Y:S01]  /*39390*/  STL.64 [R1+0x78], R22 ;  /* 0x0000781601007387 */ /* 0x000fe20000100a00 */
[C---:B-1----:R-:W-:Y:S03]  /*393a0*/  HMMA.16816.F32.BF16 R8, R4.reuse, R8, R16 ;  /* 0x000000080408723c */ /* 0x042fe60000041810 */
[----:B------:R-:W2:Y:S01]  /*393b0*/  LDL.LU.64 R18, [R1+0x3138] ;  /* 0x0031380001127983 */ /* 0x000ea20000300a00 */
[----:B------:R-:W2:Y:S11]  /*393c0*/  LDL.LU.64 R16, [R1+0x3130] ;  /* 0x0031300001107983 */ /* 0x000eb60000300a00 */
[----:B------:R-:W-:Y:S08]  /*393d0*/  @!UPT UIADD3 URZ, URZ, URZ, URZ ;  /* 0x0000003f3f3ff290 */ /* 0x000ff0000fffe03f */
[----:B------:R-:W-:Y:S01]  /*393e0*/  STL.64 [R1+0x2f0], R8 ;  /* 0x0002f00801007387 */ /* 0x000fe20000100a00 */
[----:B------:R-:W-:Y:S02]  /*393f0*/  STL [R1+0x2fc], R11 ;  /* 0x0002fc0b01007387 */ /* 0x000fe40000100800 */
[----:B------:R-:W-:Y:S02]  /*39400*/  IMAD.MOV.U32 R3, RZ, RZ, R10 ;  /* 0x000000ffff037224 */ /* 0x000fe400078e000a */
[----:B------:R-:W0:Y:S04]  /*39410*/  LDSM.16.MT88.4 R8, [R0+0x10080] ;  /* 0x010080000008783b */ /* 0x000e280000004200 */
[----:B------:R-:W-:Y:S04]  /*39420*/  STL [R1+0x2e0c], R3 ;  /* 0x002e0c0301007387 */ /* 0x000fe80000100800 */
[----:B0-----:R-:W-:Y:S01]  /*39430*/  STL.64 [R1+0x3118], R10 ;  /* 0x0031180a01007387 */ /* 0x001fe20000100a00 */
[----:B------:R0:W-:Y:S03]  /*39440*/  STL.64 [R1+0x3110], R8 ;  /* 0x0031100801007387 */ /* 0x0001e60000100a00 */
[----:B0-----:R-:W3:Y:S01]  /*39450*/  LDL.LU R8, [R1+0x2c0] ;  /* 0x0002c00001087983 */ /* 0x001ee20000300800 */
[----:B------:R-:W3:Y:S02]  /*39460*/  LDL.LU R9, [R1+0x2c4] ;  /* 0x0002c40001097983 */ /* 0x000ee40000300800 */
[----:B------:R-:W3:Y:S02]  /*39470*/  LDL.LU R10, [R1+0x2c8] ;  /* 0x0002c800010a7983 */ /* 0x000ee40000300800 */
[----:B------:R-:W3:Y:S01]  /*39480*/  LDL.LU R11, [R1+0x2cc] ;  /* 0x0002cc00010b7983 */ /* 0x000ee20000300800 */
[C---:B--2---:R-:W-:Y:S01]  /*39490*/  HMMA.16816.F32.BF16 R12, R4.reuse, R12, R16 ;  /* 0x0000000c040c723c */ /* 0x044fe20000041810 */
[----:B------:R-:W2:Y:S01]  /*394a0*/  LDL.LU.64 R18, [R1+0x3128] ;  /* 0x0031280001127983 */ /* 0x000ea20000300a00 */
[----:B------:R-:W2:Y:S11]  /*394b0*/  LDL.LU.64 R16, [R1+0x3120] ;  /* 0x0031200001107983 */ /* 0x000eb60000300a00 */
[----:B------:R-:W-:Y:S10]  /*394c0*/  @!UPT UIADD3 URZ, URZ, URZ, URZ ;  /* 0x0000003f3f3ff290 */ /* 0x000ff4000fffe03f */
[----:B------:R-:W-:Y:S01]  /*394d0*/  STL.64 [R1+0x2e0], R12 ;  /* 0x0002e00c01007387 */ /* 0x000fe20000100a00 */
[----:B------:R-:W-:Y:S02]  /*394e0*/  STL.64 [R1+0x2e8], R14 ;  /* 0x0002e80e01007387 */ /* 0x000fe40000100a00 */
[----:B------:R-:W0:Y:S02]  /*394f0*/  LDSM.16.MT88.4 R12, [R0+0x10100] ;  /* 0x01010000000c783b */ /* 0x000e240000004200 */
[----:B0-----:R-:W-:Y:S02]  /*39500*/  STL.64 [R1+0x3098], R14 ;  /* 0x0030980e01007387 */ /* 0x001fe40000100a00 */
[----:B------:R-:W-:Y:S01]  /*39510*/  STL.64 [R1+0x3090], R12 ;  /* 0x0030900c01007387 */ /* 0x000fe20000100a00 */
[C---:B---3--:R-:W-:Y:S08]  /*39520*/  HMMA.16816.F32.BF16 R20, R4.reuse, R20, R8 ;  /* 0x000000140414723c */ /* 0x048ff00000041808 */
[----:B--2---:R-:W-:Y:S11]  /*39530*/  HMMA.16816.F32.BF16 R16, R4, R24, R16 ;  /* 0x000000180410723c */ /* 0x004ff60000041810 */
[----:B------:R-:W-:Y:S11]  /*39540*/  @!UPT UIADD3 URZ, URZ, URZ, URZ ;  /* 0x0000003f3f3ff290 */ /* 0x000ff6000fffe03f */
[----:B------:R-:W-:Y:S01]  /*39550*/  @!UPT UIADD3 URZ, URZ, URZ, URZ ;  /* 0x0000003f3f3ff290 */ /* 0x000fe2000fffe03f */
[----:B------:R-:W-:Y:S01]  /*39560*/  STL.64 [R1+0x2d0], R16 ;  /* 0x0002d01001007387 */ /* 0x000fe20000100a00 */
[----:B------:R-:W-:Y:S02]  /*39570*/  STL [R1+0x2d8], R18 ;  /* 0x0002d81201007387 */ /* 0x000fe40000100800 */
[----:B------:R-:W-:Y:S02]  /*39580*/  IMAD.MOV.U32 R3, RZ, RZ, R19 ;  /* 0x000000ffff037224 */ /* 0x000fe400078e0013 */
[----:B------:R-:W0:Y:S04]  /*39590*/  LDSM.16.MT88.4 R16, [R0+0x10180] ;  /* 0x010180000010783b */ /* 0x000e280000004200 */
[----:B------:R-:W-:Y:S04]  /*395a0*/  STL [R1+0x2ed0], R3 ;  /* 0x002ed00301007387 */ /* 0x000fe80000100800 */
[----:B0-----:R-:W-:Y:S01]  /*395b0*/  STL.64 [R1+0x3028], R18 ;  /* 0x0030281201007387 */ /* 0x001fe20000100a00 */
[----:B------:R0:W-:Y:S03]  /*395c0*/  STL.64 [R1+0x3020], R16 ;  /* 0x0030201001007387 */ /* 0x0001e60000100a00 */
[----:B0-----:R-:W2:Y:S01]  /*395d0*/  LDL.LU R16, [R1+0x210] ;  /* 0x0002100001107983 */ /* 0x001ea20000300800 */
[----:B------:R-:W2:Y:S02]  /*395e0*/  LDL.LU R17, [R1+0x214] ;  /* 0x0002140001117983 */ /* 0x000ea40000300800 */
[----:B------:R-:W3:Y:S02]  /*395f0*/  LDL.LU.64 R10, [R1+0x3118] ;  /* 0x00311800010a7983 */ /* 0x000ee40000300a00 */
[----:B------:R-:W3:Y:S01]  /*39600*/  LDL.LU.64 R8, [R1+0x3110] ;  /* 0x0031100001087983 */ /* 0x000ee20000300a00 */
[----:B------:R-:W-:Y:S01]  /*39610*/  STL.64 [R1+0x2c0], R20 ;  /* 0x0002c01401007387 */ /* 0x000fe20000100a00 */
[----:B------:R-:W-:Y:S02]  /*39620*/  STL.64 [R1+0x2c8], R22 ;  /* 0x0002c81601007387 */ /* 0x000fe40000100a00 */
[----:B------:R-:W0:Y:S02]  /*39630*/  LDSM.16.MT88.4 R20, [R0+0x10200] ;  /* 0x010200000014783b */ /* 0x000e240000004200 */
[----:B0-----:R-:W-:Y:S02]  /*39640*/  STL.64 [R1+0x2fb0], R22 ;  /* 0x002fb01601007387 */ /* 0x001fe40000100a00 */
[----:B------:R0:W-:Y:S02]  /*39650*/  STL.64 [R1+0x2fa8], R20 ;  /* 0x002fa81401007387 */ /* 0x0001e40000100a00 */
[----:B0-----:R-:W4:Y:S01]  /*39660*/  LDL.64 R20, [R1+0x70] ;  /* 0x0000700001147983 */ /* 0x001f220000100a00 */
[----:B------:R-:W-:-:S02]  /*39670*/  IMAD.MOV.U32 R12, RZ, RZ, R27 ;  /* 0x000000ffff0c7224 */ /* 0x000fc400078e001b */
[----:B------:R-:W-:Y:S02]  /*39680*/  IMAD.MOV.U32 R13, RZ, RZ, R26 ;  /* 0x000000ffff0d7224 */ /* 0x000fe400078e001a */
[----:B------:R-:W-:Y:S02]  /*39690*/  IMAD.MOV.U32 R18, RZ, RZ, R29 ;  /* 0x000000ffff127224 */ /* 0x000fe400078e001d */
[----:B------:R-:W-:-:S07]  /*396a0*/  IMAD.MOV.U32 R19, RZ, RZ, R28 ;  /* 0x000000ffff137224 */ /* 0x000fce00078e001c */
[----:B--2---:R-:W-:Y:S01]  /*396b0*/  HMMA.16816.F32.BF16 R12, R4, R12, R16 ;  /* 0x0000000c040c723c */ /* 0x004fe20000041810 */
[----:B------:R-:W0:Y:S11]  /*396c0*/  LDSM.16.MT88.4 R4, [R0+0x10280] ;  /* 0x010280000004783b */ /* 0x000e360000004200 */
[----:B------:R-:W-:Y:S11]  /*396d0*/  @!UPT UIADD3 URZ, URZ, URZ, URZ ;  /* 0x0000003f3f3ff290 */ /* 0x000ff6000fffe03f */
[----:B------:R-:W-:Y:S01]  /*396e0*/  @!UPT UIADD3 URZ, URZ, URZ, URZ ;  /* 0x0000003f3f3ff290 */ /* 0x000fe2000fffe03f */
[----:B------:R-:W-:Y:S02]  /*396f0*/  IMAD.MOV.U32 R26, RZ, RZ, R12 ;  /* 0x000000ffff1a7224 */ /* 0x000fe400078e000c */
[----:B------:R-:W-:Y:S01]  /*39700*/  IMAD.MOV.U32 R27, RZ, RZ, R13 ;  /* 0x000000ffff1b7224 */ /* 0x000fe200078e000d */
[----:B----4-:R-:W-:Y:S04]  /*39710*/  STL.64 [R1+0x30a8], R20 ;  /* 0x0030a81401007387 */ /* 0x010fe80000100a00 */
[----:B------:R-:W-:Y:S02]  /*39720*/  STL.64 [R1+0x30b8], R26 ;  /* 0x0030b81a01007387 */ /* 0x000fe40000100a00 */
[----:B------:R1:W-:Y:S02]  /*39730*/  STL.64 [R1+0x30b0], R24 ;  /* 0x0030b01801007387 */ /* 0x0003e40000100a00 */
[----:B-1----:R-:W2:Y:S01]  /*39740*/  LDL.LU R24, [R1+0x1c0] ;  /* 0x0001c00001187983 */ /* 0x002ea20000300800 */
[----:B------:R-:W2:Y:S02]  /*39750*/  LDL.LU R25, [R1+0x1c4] ;  /* 0x0001c40001197983 */ /* 0x000ea40000300800 */
[----:B------:R-:W4:Y:S02]  /*39760*/  LDL.LU R26, [R1+0x1c8] ;  /* 0x0001c800011a7983 */ /* 0x000f240000300800 */
[----:B------:R-:W4:Y:S02]  /*39770*/  LDL.LU R27, [R1+0x1cc] ;  /* 0x0001cc00011b7983 */ /* 0x000f240000300800 */
[----:B----4-:R-:W-:Y:S01]  /*39780*/  STL.64 [R1+0x30c8], R26 ;  /* 0x0030c81a01007387 */ /* 0x010fe20000100a00 */
[----:B--2---:R1:W-:Y:S03]  /*39790*/  STL.64 [R1+0x30c0], R24 ;  /* 0x0030c01801007387 */ /* 0x0043e60000100a00 */
[----:B-1----:R-:W2:Y:S04]  /*397a0*/  LDL R24, [R1] ;  /* 0x0000000001187983 */ /* 0x002ea80000100800 */
[----:B------:R-:W2:Y:S04]  /*397b0*/  LDL R25, [R1+0x4] ;  /* 0x0000040001197983 */ /* 0x000ea80000100800 */
[----:B--2---:R1:W-:Y:S01]  /*397c0*/  STL.64 [R1+0x30e0], R24 ;  /* 0x0030e01801007387 */ /* 0x0043e20000100a00 */
[----:B------:R-:W2:Y:S02]  /*397d0*/  LDL.LU R16, [R1+0x2b0] ;  /* 0x0002b00001107983 */ /* 0x000ea40000300800 */
[----:B------:R-:W2:Y:S02]  /*397e0*/  LDL.LU R17, [R1+0x2b4] ;  /* 0x0002b40001117983 */ /* 0x000ea40000300800 */
[----:B------:R-:W4:Y:S01]  /*397f0*/  LDL.LU R18, [R1+0x2b8] ;  /* 0x0002b80001127983 */ /* 0x000f220000300800 */
[----:B------:R-:W4:Y:S01]  /*39800*/  LDL.LU R19, [R1+0x2bc] ;  /* 0x0002bc0001137983 */ /* 0x000f220000300800 */
[----:B------:R-:W2:Y:S02]  /*39810*/  LDL R12, [R1+0x30] ;  /* 0x00003000010c7983 */ /* 0x000ea40000100800 */
[----:B------:R-:W2:Y:S02]  /*39820*/  LDL R13, [R1+0x34] ;  /* 0x00003400010d7983 */ /* 0x000ea40000100800 */
[----:B--2---:R-:W-:Y:S01]  /*39830*/  STL.64 [R1+0x30f8], R12 ;  /* 0x0030f80c01007387 */ /* 0x004fe20000100a00 */
[----:B-1----:R-:W2:Y:S02]  /*39840*/  LDL R24, [R1+0x10] ;  /* 0x0000100001187983 */ /* 0x002ea40000100800 */
[----:B------:R-:W-:-:S02]  /*39850*/  IMAD.MOV.U32 R25, RZ, RZ, R2 ;  /* 0x000000ffff197224 */ /* 0x000fc400078e0002 */
[----:B------:R-:W3:Y:S04]  /*39860*/  LDL.LU R2, [R1+0x3108] ;  /* 0x0031080001027983 */ /* 0x000ee80000300800 */
[----:B--2---:R1:W-:Y:S04]  /*39870*/  STL.64 [R1+0x3100], R24 ;  /* 0x0031001801007387 */ /* 0x0043e80000100a00 */
[----:B-1----:R-:W3:Y:S01]  /*39880*/  LDL.LU R24, [R1+0x200] ;  /* 0x0002000001187983 */ /* 0x002ee20000300800 */
[----:B------:R-:W3:Y:S02]  /*39890*/  LDL.LU R25, [R1+0x204] ;  /* 0x0002040001197983 */ /* 0x000ee40000300800 */
[----:B------:R-:W3:Y:S02]  /*398a0*/  LDL.LU R26, [R1+0x208] ;  /* 0x00020800011a7983 */ /* 0x000ee40000300800 */
[----:B------:R-:W3:Y:S01]  /*398b0*/  LDL.LU R27, [R1+0x20c] ;  /* 0x00020c00011b7983 */ /* 0x000ee20000300800 */
[----:B------:R-:W3:Y:S01]  /*398c0*/  LDL.64 R12, [R1+0x40] ;  /* 0x00004000010c7983 */ /* 0x000ee20000100a00 */
[----:B------:R-:W2:Y:S02]  /*398d0*/  LDL.LU R20, [R1+0x1b0] ;  /* 0x0001b00001147983 */ /* 0x000ea40000300800 */
[----:B------:R-:W2:Y:S02]  /*398e0*/  LDL.LU R21, [R1+0x1b4] ;  /* 0x0001b40001157983 */ /* 0x000ea40000300800 */
[----:B------:R-:W2:Y:S01]  /*398f0*/  LDL.LU R22, [R1+0x1b8] ;  /* 0x0001b80001167983 */ /* 0x000ea20000300800 */
[----:B------:R-:W2:Y:S04]  /*39900*/  LDL.LU R23, [R1+0x1bc] ;  /* 0x0001bc0001177983 */ /* 0x000ea80000300800 */
[----:B--2---:R-:W-:Y:S01]  /*39910*/  STL.64 [R1+0x30d8], R22 ;  /* 0x0030d81601007387 */ /* 0x004fe20000100a00 */
[----:B------:R1:W-:Y:S03]  /*39920*/  STL.64 [R1+0x30d0], R20 ;  /* 0x0030d01401007387 */ /* 0x0003e60000100a00 */
[----:B-1----:R-:W2:Y:S01]  /*39930*/  LDL.LU R20, [R1+0x1d0] ;  /* 0x0001d00001147983 */ /* 0x002ea20000300800 */
[----:B------:R-:W2:Y:S02]  /*39940*/  LDL.LU R21, [R1+0x1d4] ;  /* 0x0001d40001157983 */ /* 0x000ea40000300800 */
[----:B------:R-:W2:Y:S02]  /*39950*/  LDL.LU R22, [R1+0x1d8] ;  /* 0x0001d80001167983 */ /* 0x000ea40000300800 */
[----:B------:R-:W2:Y:S02]  /*39960*/  LDL.LU R23, [R1+0x1dc] ;  /* 0x0001dc0001177983 */ /* 0x000ea40000300800 */
[----:B------:R-:W-:-:S02]  /*39970*/  IMAD.MOV.U32 R28, RZ, RZ, R15 ;  /* 0x000000ffff1c7224 */ /* 0x000fc400078e000f */
[----:B------:R-:W-:Y:S01]  /*39980*/  IMAD.MOV.U32 R29, RZ, RZ, R14 ;  /* 0x000000ffff1d7224 */ /* 0x000fe200078e000e */
[----:B---3--:R-:W-:Y:S01]  /*39990*/  HMMA.16816.F32.BF16 R24, R8, R12, R24 ;  /* 0x0000000c0818723c */ /* 0x008fe20000041818 */
[----:B--2---:R-:W-:Y:S01]  /*399a0*/  STL.64 [R1+0x30f0], R22 ;  /* 0x0030f01601007387 */ /* 0x004fe20000100a00 */
[----:B------:R1:W-:Y:S03]  /*399b0*/  STL.64 [R1+0x30e8], R20 ;  /* 0x0030e81401007387 */ /* 0x0003e60000100a00 */
[----:B-1----:R-:W2:Y:S01]  /*399c0*/  LDL.LU R20, [R1+0x1e0] ;  /* 0x0001e00001147983 */ /* 0x002ea20000300800 */
[----:B------:R-:W2:Y:S02]  /*399d0*/  LDL.LU R21, [R1+0x1e4] ;  /* 0x0001e40001157983 */ /* 0x000ea40000300800 */
[----:B------:R-:W2:Y:S02]  /*399e0*/  LDL.LU R22, [R1+0x1e8] ;  /* 0x0001e80001167983 */ /* 0x000ea40000300800 */
[----:B------:R-:W2:Y:S01]  /*399f0*/  LDL.LU R23, [R1+0x1ec] ;  /* 0x0001ec0001177983 */ /* 0x000ea20000300800 */
[----:B----4-:R-:W-:Y:S01]  /*39a00*/  STL.64 [R1+0x3040], R18 ;  /* 0x0030401201007387 */ /* 0x010fe20000100a00 */
[----:B------:R1:W-:Y:S03]  /*39a10*/  STL.64 [R1+0x3038], R16 ;  /* 0x0030381001007387 */ /* 0x0003e60000100a00 */
[----:B-1----:R-:W3:Y:S01]  /*39a20*/  LDL.64 R16, [R1+0x20] ;  /* 0x0000200001107983 */ /* 0x002ee20000100a00 */
[----:B------:R-:W-:Y:S02]  /*39a30*/  STL [R1+0x2dfc], R28 ;  /* 0x002dfc1c01007387 */ /* 0x000fe40000100800 */
[----:B------:R-:W-:Y:S02]  /*39a40*/  STL [R1+0x2df8], R29 ;  /* 0x002df81d01007387 */ /* 0x000fe40000100800 */
[----:B0-----:R-:W-:Y:S01]  /*39a50*/  STL.64 [R1+0x2f28], R6 ;  /* 0x002f280601007387 */ /* 0x001fe20000100a00 */
[----:B------:R0:W-:Y:S04]  /*39a60*/  STL.64 [R1+0x2f20], R4 ;  /* 0x002f200401007387 */ /* 0x0001e80000100a00 */
[----:B0-----:R-:W4:Y:S01]  /*39a70*/  LDL.64 R4, [R1+0x80] ;  /* 0x0000800001047983 */ /* 0x001f220000100a00 */
[----:B------:R-:W-:-:S02]  /*39a80*/  IMAD.MOV.U32 R28, RZ, RZ, R12 ;  /* 0x000000ffff1c7224 */ /* 0x000fc400078e000c */
[----:B------:R-:W-:Y:S01]  /*39a90*/  IMAD.MOV.U32 R3, RZ, RZ, R13 ;  /* 0x000000ffff037224 */ /* 0x000fe200078e000d */
[----:B----4-:R0:W-:Y:S04]  /*39aa0*/  STL.64 [R1+0x30a0], R4 ;  /* 0x0030a00401007387 */ /* 0x0101e80000100a00 */
[----:B0-----:R-:W4:Y:S01]  /*39ab0*/  LDL.LU R4, [R1+0x1f0] ;  /* 0x0001f00001047983 */ /* 0x001f220000300800 */
[----:B------:R-:W4:Y:S02]  /*39ac0*/  LDL.LU R5, [R1+0x1f4] ;  /* 0x0001f40001057983 */ /* 0x000f240000300800 */
[----:B------:R-:W4:Y:S02]  /*39ad0*/  LDL.LU R6, [R1+0x1f8] ;  /* 0x0001f80001067983 */ /* 0x000f240000300800 */
[----:B------:R-:W4:Y:S01]  /*39ae0*/  LDL.LU R7, [R1+0x1fc] ;  /* 0x0001fc0001077983 */ /* 0x000f220000300800 */
[----:B------:R0:W-:Y:S01]  /*39af0*/  STL.64 [R1+0x200], R24 ;  /* 0x0002001801007387 */ /* 0x0001e20000100a00 */
[----:B------:R2:W-:Y:S03]  /*39b00*/  STL.64 [R1+0x208], R26 ;  /* 0x0002081a01007387 */ /* 0x0005e60000100a00 */
[----:B0-----:R-:W2:Y:S01]  /*39b10*/  LDL.LU.64 R24, [R1+0x3100] ;  /* 0x0031000001187983 */ /* 0x001ea20000300a00 */
[----:B------:R-:W4:Y:S02]  /*39b20*/  LDL.LU.64 R12, [R1+0x30f8] ;  /* 0x0030f800010c7983 */ /* 0x000f240000300a00 */
[C---:B----4-:R-:W-:Y:S08]  /*39b30*/  HMMA.16816.F32.BF16 R12, R8.reuse, R12, R4 ;  /* 0x0000000c080c723c */ /* 0x050ff00000041804 */
[C---:B--2---:R-:W-:Y:S01]  /*39b40*/  HMMA.16816.F32.BF16 R24, R8.reuse, R24, R20 ;  /* 0x000000180818723c */ /* 0x044fe20000041814 */
[----:B------:R-:W2:Y:S11]  /*39b50*/  LDL.LU R4, [R1+0x1a0] ;  /* 0x0001a00001047983 */ /* 0x000eb60000300800 */
[----:B------:R-:W-:Y:S03]  /*39b60*/  @!UPT UIADD3 URZ, URZ, URZ, URZ ;  /* 0x0000003f3f3ff290 */ /* 0x000fe6000fffe03f */
[----:B------:R0:W-:Y:S01]  /*39b70*/  STL.64 [R1+0x1f0], R12 ;  /* 0x0001f00c01007387 */ /* 0x0001e20000100a00 */
[----:B------:R1:W-:Y:S02]  /*39b80*/  STL.64 [R1+0x1f8], R14 ;  /* 0x0001f80e01007387 */ /* 0x0003e40000100a00 */
[----:B------:R-:W2:Y:S02]  /*39b90*/  LDL.LU R5, [R1+0x1a4] ;  /* 0x0001a40001057983 */ /* 0x000ea40000300800 */
[----:B------:R-:W2:Y:S01]  /*39ba0*/  LDL.LU R6, [R1+0x1a8] ;  /* 0x0001a80001067983 */ /* 0x000ea20000300800 */
[----:B------:R-:W2:Y:S04]  /*39bb0*/  LDL.LU R7, [R1+0x1ac] ;  /* 0x0001ac0001077983 */ /* 0x000ea80000300800 */
[----:B0-----:R-:W4:Y:S01]  /*39bc0*/  LDL.LU R12, [R1+0x100] ;  /* 0x00010000010c7983 */ /* 0x001f220000300800 */
[----:B------:R-:W4:Y:S02]  /*39bd0*/  LDL.LU R13, [R1+0x104] ;  /* 0x00010400010d7983 */ /* 0x000f240000300800 */
[----:B-1----:R-:W4:Y:S02]  /*39be0*/  LDL.LU R14, [R1+0x108] ;  /* 0x00010800010e7983 */ /* 0x002f240000300800 */
[----:B------:R-:W4:Y:S01]  /*39bf0*/  LDL.LU R15, [R1+0x10c] ;  /* 0x00010c00010f7983 */ /* 0x000f220000300800 */
[----:B------:R-:W2:Y:S01]  /*39c00*/  LDL.LU.64 R22, [R1+0x30f0] ;  /* 0x0030f00001167983 */ /* 0x000ea20000300a00 */
[----:B------:R-:W2:Y:S02]  /*39c10*/  LDL.LU.64 R20, [R1+0x30e8] ;  /* 0x0030e80001147983 */ /* 0x000ea40000300a00 */
[----:B------:R0:W-:Y:S02]  /*39c20*/  STL.64 [R1+0x1e0], R24 ;  /* 0x0001e01801007387 */ /* 0x0001e40000100a00 */
[----:B------:R2:W-:Y:S01]  /*39c30*/  STL.64 [R1+0x1e8], R26 ;  /* 0x0001e81a01007387 */ /* 0x0005e20000100a00 */
[----:B0-----:R-:W2:Y:S02]  /*39c40*/  LDL.LU.64 R24, [R1+0x30e0] ;  /* 0x0030e00001187983 */ /* 0x001ea40000300a00 */
[C---:B--2---:R-:W-:Y:S02]  /*39c50*/  HMMA.16816.F32.BF16 R24, R8.reuse, R24, R20 ;  /* 0x000000180818723c */ /* 0x044fe40000041814 */
[----:B------:R-:W2:Y:S01]  /*39c60*/  LDL.LU.64 R22, [R1+0x30d8] ;  /* 0x0030d80001167983 */ /* 0x000ea20000300a00 */
[----:B------:R-:W2:Y:S11]  /*39c70*/  LDL.LU.64 R20, [R1+0x30d0] ;  /* 0x0030d00001147983 */ /* 0x000eb60000300a00 */
[----:B------:R-:W-:Y:S09]  /*39c80*/  @!UPT UIADD3 URZ, URZ, URZ, URZ ;  /* 0x0000003f3f3ff290 */ /* 0x000ff2000fffe03f */
[----:B------:R-:W-:Y:S01]  /*39c90*/  STL.64 [R1+0x1d0], R24 ;  /* 0x0001d01801007387 */ /* 0x000fe20000100a00 */
[----:B------:R0:W-:Y:S03]  /*39ca0*/  STL.64 [R1+0x1d8], R26 ;  /* 0x0001d81a01007387 */ /* 0x0001e60000100a00 */
[----:B0-----:R-:W3:Y:S01]  /*39cb0*/  LDL.LU.64 R26, [R1+0x30c8] ;  /* 0x0030c800011a7983 */ /* 0x001ee20000300a00 */
[----:B------:R-:W3:Y:S02]  /*39cc0*/  LDL.LU.64 R24, [R1+0x30c0] ;  /* 0x0030c00001187983 */ /* 0x000ee40000300a00 */
[C---:B---3--:R-:W-:Y:S11]  /*39cd0*/  HMMA.16816.F32.BF16 R24, R8.reuse, R16, R24 ;  /* 0x000000100818723c */ /* 0x048ff60000041818 */
[----:B------:R-:W-:Y:S11]  /*39ce0*/  @!UPT UIADD3 URZ, URZ, URZ, URZ ;  /* 0x0000003f3f3ff290 */ /* 0x000ff6000fffe03f */
[----:B------:R-:W-:Y:S01]  /*39cf0*/  @!UPT UIADD3 URZ, URZ, URZ, URZ ;  /* 0x0000003f3f3ff290 */ /* 0x000fe2000fffe03f */
[----:B------:R-:W-:Y:S01]  /*39d00*/  STL.64 [R1+0x1c0], R24 ;  /* 0x0001c01801007387 */ /* 0x000fe20000100a00 */
[----:B------:R0:W-:Y:S03]  /*39d10*/  STL.64 [R1+0x1c8], R26 ;  /* 0x0001c81a01007387 */ /* 0x0001e60000100a00 */
[----:B0-----:R-:W3:Y:S01]  /*39d20*/  LDL.LU.64 R26, [R1+0x30b8] ;  /* 0x0030b800011a7983 */ /* 0x001ee20000300a00 */
[----:B------:R-:W2:Y:S02]  /*39d30*/  LDL.LU.64 R24, [R1+0x30b0] ;  /* 0x0030b00001187983 */ /* 0x000ea40000300a00 */
[----:B------:R0:W-:Y:S02]  /*39d40*/  STL.64 [R1+0x3048], R16 ;  /* 0x0030481001007387 */ /* 0x0001e40000100a00 */
[----:B0-----:R-:W2:Y:S01]  /*39d50*/  LDL.LU R16, [R1+0xc0] ;  /* 0x0000c00001107983 */ /* 0x001ea20000300800 */
[----:B------:R-:W2:Y:S02]  /*39d60*/  LDL.LU R17, [R1+0xc4] ;  /* 0x0000c40001117983 */ /* 0x000ea40000300800 */
[----:B------:R-:W2:Y:S02]  /*39d70*/  LDL.LU R18, [R1+0xc8] ;  /* 0x0000c80001127983 */ /* 0x000ea40000300800 */
[----:B------:R-:W2:Y:S02]  /*39d80*/  LDL.LU R19, [R1+0xcc] ;  /* 0x0000cc0001137983 */ /* 0x000ea40000300800 */
[----:B--2---:R-:W-:Y:S01]  /*39d90*/  STL.64 [R1+0x3058], R18 ;  /* 0x0030581201007387 */ /* 0x004fe20000100a00 */
[----:B------:R0:W-:Y:S03]  /*39da0*/  STL.64 [R1+0x3050], R16 ;  /* 0x0030501001007387 */ /* 0x0001e60000100a00 */
[----:B0-----:R-:W2:Y:S01]  /*39db0*/  LDL.64 R16, [R1+0x10] ;  /* 0x0000100001107983 */ /* 0x001ea20000100a00 */
[C---:B------:R-:W-:Y:S03]  /*39dc0*/  HMMA.16816.F32.BF16 R20, R8.reuse, R24, R20 ;  /* 0x000000180814723c */ /* 0x040fe60000041814 */
[----:B--2---:R0:W-:Y:S04]  /*39dd0*/  STL.64 [R1+0x3070], R16 ;  /* 0x0030701001007387 */ /* 0x0041e80000100a00 */
[----:B0-----:R-:W2:Y:S04]  /*39de0*/  LDL.64 R16, [R1+0x30] ;  /* 0x0000300001107983 */ /* 0x001ea80000100a00 */
[----:B--2---:R-:W-:Y:S11]  /*39df0*/  STL.64 [R1+0x3078], R16 ;  /* 0x0030781001007387 */ /* 0x004ff60000100a00 */
[----:B------:R-:W-:Y:S01]  /*39e00*/  @!UPT UIADD3 URZ, URZ, URZ, URZ ;  /* 0x0000003f3f3ff290 */ /* 0x000fe2000fffe03f */
[----:B------:R0:W-:Y:S02]  /*39e10*/  STL.64 [R1+0x1b0], R20 ;  /* 0x0001b01401007387 */ /* 0x0001e40000100a00 */
[----:B------:R-:W-:Y:S01]  /*39e20*/  STL.64 [R1+0x1b8], R22 ;  /* 0x0001b81601007387 */ /* 0x000fe20000100a00 */
[----:B0-----:R-:W2:Y:S01]  /*39e30*/  LDL.LU.64 R20, [R1+0x30a8] ;  /* 0x0030a80001147983 */ /* 0x001ea20000300a00 */
[----:B---3--:R-:W-:Y:S02]  /*39e40*/  STL.64 [R1+0x3068], R26 ;  /* 0x0030681a01007387 */ /* 0x008fe40000100a00 */
[----:B------:R0:W-:Y:S02]  /*39e50*/  STL.64 [R1+0x3060], R24 ;  /* 0x0030601801007387 */ /* 0x0001e40000100a00 */
[----:B0-----:R-:W3:Y:S01]  /*39e60*/  LDL.LU R24, [R1+0xd0] ;  /* 0x0000d00001187983 */ /* 0x001ee20000300800 */
[----:B------:R-:W3:Y:S02]  /*39e70*/  LDL.LU R25, [R1+0xd4] ;  /* 0x0000d40001197983 */ /* 0x000ee40000300800 */
[----:B------:R-:W3:Y:S02]  /*39e80*/  LDL.LU R26, [R1+0xd8] ;  /* 0x0000d800011a7983 */ /* 0x000ee40000300800 */
[----:B------:R-:W3:Y:S01]  /*39e90*/  LDL.LU R27, [R1+0xdc] ;  /* 0x0000dc00011b7983 */ /* 0x000ee20000300800 */
[C---:B--2---:R-:W-:Y:S01]  /*39ea0*/  HMMA.16816.F32.BF16 R4, R8.reuse, R20, R4 ;  /* 0x000000140804723c */ /* 0x044fe20000041804 */
[----:B---3--:R-:W-:Y:S01]  /*39eb0*/  STL.64 [R1+0x3088], R26 ;  /* 0x0030881a01007387 */ /* 0x008fe20000100a00 */
        /* <DEDUP_REMOVED lines=8> */
[----:B0-----:R-:W4:Y:S01]  /*39f40*/  LDL.LU.64 R4, [R1+0x30a0] ;  /* 0x0030a00001047983 */ /* 0x001f220000300a00 */
[----:B------:R-:W-:Y:S02]  /*39f50*/  IMAD.MOV.U32 R16, RZ, RZ, R28 ;  /* 0x000000ffff107224 */ /* 0x000fe400078e001c */
[----:B------:R-:W-:Y:S01]  /*39f60*/  IMAD.MOV.U32 R17, RZ, RZ, R3 ;  /* 0x000000ffff117224 */ /* 0x000fe200078e0003 */
[----:B----4-:R-:W-:Y:S01]  /*39f70*/  HMMA.16816.F32.BF16 R8, R8, R4, R12 ;  /* 0x000000040808723c */ /* 0x010fe2000004180c */
[----:B------:R-:W2:Y:S01]  /*39f80*/  LDL.LU.64 R14, [R1+0x3098] ;  /* 0x00309800010e7983 */ /* 0x000ea20000300a00 */
[----:B------:R-:W2:Y:S02]  /*39f90*/  LDL.LU.64 R12, [R1+0x3090] ;  /* 0x00309000010c7983 */ /* 0x000ea40000300a00 */
[----:B------:R0:W-:Y:S02]  /*39fa0*/  STL.64 [R1+0x3030], R4 ;  /* 0x0030300401007387 */ /* 0x0001e40000100a00 */
[----:B0-----:R-:W3:Y:S11]  /*39fb0*/  LDL.LU R4, [R1+0xe0] ;  /* 0x0000e00001047983 */ /* 0x001ef60000300800 */
[----:B------:R-:W-:Y:S06]  /*39fc0*/  @!UPT UIADD3 URZ, URZ, URZ, URZ ;  /* 0x0000003f3f3ff290 */ /* 0x000fec000fffe03f */
[----:B------:R0:W-:Y:S01]  /*39fd0*/  STL.64 [R1+0x100], R8 ;  /* 0x0001000801007387 */ /* 0x0001e20000100a00 */
[----:B------:R-:W-:Y:S02]  /*39fe0*/  STL.64 [R1+0x108], R10 ;  /* 0x0001080a01007387 */ /* 0x000fe40000100a00 */
[----:B------:R-:W3:Y:S02]  /*39ff0*/  LDL.LU R5, [R1+0xe4] ;  /* 0x0000e40001057983 */ /* 0x000ee40000300800 */
[----:B------:R-:W3:Y:S01]  /*3a000*/  LDL.LU R6, [R1+0xe8] ;  /* 0x0000e80001067983 */ /* 0x000ee20000300800 */
[----:B------:R-:W3:Y:S04]  /*3a010*/  LDL.LU R7, [R1+0xec] ;  /* 0x0000ec0001077983 */ /* 0x000ee80000300800 */
[----:B0-----:R-:W4:Y:S01]  /*3a020*/  LDL.64 R8, [R1] ;  /* 0x0000000001087983 */ /* 0x001f220000100a00 */
[C---:B--2---:R-:W-:Y:S03]  /*3a030*/  HMMA.16816.F32.BF16 R16, R12.reuse, R16, R24 ;  /* 0x000000100c10723c */ /* 0x044fe60000041818 */
[----:B------:R-:W2:Y:S01]  /*3a040*/  LDL.LU.64 R26, [R1+0x3088] ;  /* 0x00308800011a7983 */ /* 0x000ea20000300a00 */
[----:B------:R-:W2:Y:S11]  /*3a050*/  LDL.LU.64 R24, [R1+0x3080] ;  /* 0x0030800001187983 */ /* 0x000eb60000300a00 */
[----:B------:R-:W-:Y:S08]  /*3a060*/  @!UPT UIADD3 URZ, URZ, URZ, URZ ;  /* 0x0000003f3f3ff290 */ /* 0x000ff0000fffe03f */
[----:B------:R0:W-:Y:S01]  /*3a070*/  STL.64 [R1+0xf0], R16 ;  /* 0x0000f01001007387 */ /* 0x0001e20000100a00 */
[----:B------:R-:W-:Y:S03]  /*3a080*/  STL.64 [R1+0xf8], R18 ;  /* 0x0000f81201007387 */ /* 0x000fe60000100a00 */
[----:B0-----:R-:W3:Y:S02]  /*3a090*/  LDL.LU.64 R16, [R1+0x3078] ;  /* 0x0030780001107983 */ /* 0x001ee40000300a00 */
        /* <DEDUP_REMOVED lines=15> */
[----:B------:R-:W3:Y:S02]  /*3a190*/  LDL.LU.64 R24, [R1+0x3060] ;  /* 0x0030600001187983 */ /* 0x000ee40000300a00 */
[----:B------:R-:W4:Y:S02]  /*3a1a0*/  LDL.LU.64 R18, [R1+0x3058] ;  /* 0x0030580001127983 */ /* 0x000f240000300a00 */
[----:B------:R-:W4:Y:S02]  /*3a1b0*/  LDL.LU.64 R16, [R1+0x3050] ;  /* 0x0030500001107983 */ /* 0x000f240000300a00 */
[----:B----4-:R-:W-:Y:S11]  /*3a1c0*/  HMMA.16816.F32.BF16 R16, R12, R8, R16 ;  /* 0x000000080c10723c */ /* 0x010ff60000041810 */
[----:B------:R-:W-:Y:S11]  /*3a1d0*/  @!UPT UIADD3 URZ, URZ, URZ, URZ ;  /* 0x0000003f3f3ff290 */ /* 0x000ff6000fffe03f */
[----:B------:R-:W-:Y:S01]  /*3a1e0*/  @!UPT UIADD3 URZ, URZ, URZ, URZ ;  /* 0x0000003f3f3ff290 */ /* 0x000fe2000fffe03f */
[----:B------:R0:W-:Y:S01]  /*3a1f0*/  STL.64 [R1+0xc0], R16 ;  /* 0x0000c01001007387 */ /* 0x0001e20000100a00 */
[----:B------:R-:W-:Y:S03]  /*3a200*/  STL.64 [R1+0xc8], R18 ;  /* 0x0000c81201007387 */ /* 0x000fe60000100a00 */
[----:B0-----:R-:W4:Y:S01]  /*3a210*/  LDL.LU.64 R16, [R1+0x3048] ;  /* 0x0030480001107983 */ /* 0x001f220000300a00 */
[----:B------:R0:W-:Y:S02]  /*3a220*/  STL.64 [R1+0x2fd8], R8 ;  /* 0x002fd80801007387 */ /* 0x0001e40000100a00 */
[----:B0-----:R-:W-:Y:S02]  /*3a230*/  IMAD.MOV.U32 R8, RZ, RZ, R6 ;  /* 0x000000ffff087224 */ /* 0x001fe400078e0006 */
[----:B------:R-:W-:-:S05]  /*3a240*/  IMAD.MOV.U32 R9, RZ, RZ, R3 ;  /* 0x000000ffff097224 */ /* 0x000fca00078e0003 */
[----:B------:R0:W-:Y:S04]  /*3a250*/  STL.64 [R1+0x2ff0], R8 ;  /* 0x002ff00801007387 */ /* 0x0001e80000100a00 */
[----:B0-----:R-:W2:Y:S01]  /*3a260*/  LDL.LU R8, [R1+0x190] ;  /* 0x0001900001087983 */ /* 0x001ea20000300800 */
[----:B------:R-:W2:Y:S02]  /*3a270*/  LDL.LU R9, [R1+0x194] ;  /* 0x0001940001097983 */ /* 0x000ea40000300800 */
[----:B------:R-:W2:Y:S02]  /*3a280*/  LDL.LU R10, [R1+0x198] ;  /* 0x00019800010a7983 */ /* 0x000ea40000300800 */
[----:B------:R-:W2:Y:S02]  /*3a290*/  LDL.LU R11, [R1+0x19c] ;  /* 0x00019c00010b7983 */ /* 0x000ea40000300800 */
[----:B----4-:R-:W-:Y:S01]  /*3a2a0*/  IMAD.MOV.U32 R3, RZ, RZ, R17 ;  /* 0x000000ffff037224 */ /* 0x010fe200078e0011 */
[----:B--2---:R-:W-:Y:S11]  /*3a2b0*/  HMMA.16816.F32.BF16 R8, R12, R16, R8 ;  /* 0x000000100c08723c */ /* 0x004ff60000041808 */
[----:B------:R-:W-:Y:S11]  /*3a2c0*/  @!UPT UIADD3 URZ, URZ, URZ, URZ ;  /* 0x0000003f3f3ff290 */ /* 0x000ff6000fffe03f */
[----:B------:R-:W-:Y:S01]  /*3a2d0*/  @!UPT UIADD3 URZ, URZ, URZ, URZ ;  /* 0x0000003f3f3ff290 */ /* 0x000fe2000fffe03f */
[----:B------:R-:W-:Y:S01]  /*3a2e0*/  STL.64 [R1+0x190], R8 ;  /* 0x0001900801007387 */ /* 0x000fe20000100a00 */
[----:B------:R0:W-:Y:S02]  /*3a2f0*/  STL.64 [R1+0x198], R10 ;  /* 0x0001980a01007387 */ /* 0x0001e40000100a00 */
[----:B------:R-:W3:Y:S02]  /*3a300*/  LDL.LU.64 R18, [R1+0x3040] ;  /* 0x0030400001127983 */ /* 0x000ee40000300a00 */
[----:B0-----:R-:W-:Y:S02]  /*3a310*/  IMAD.MOV.U32 R10, RZ, RZ, R16 ;  /* 0x000000ffff0a7224 */ /* 0x001fe400078e0010 */
[----:B------:R-:W3:Y:S01]  /*3a320*/  LDL.LU.64 R16, [R1+0x3038] ;  /* 0x0030380001107983 */ /* 0x000ee20000300a00 */
[----:B------:R-:W-:Y:S02]  /*3a330*/  IMAD.MOV.U32 R8, RZ, RZ, R5 ;  /* 0x000000ffff087224 */ /* 0x000fe400078e0005 */
[----:B------:R-:W-:-:S02]  /*3a340*/  IMAD.MOV.U32 R9, RZ, RZ, R4 ;  /* 0x000000ffff097224 */ /* 0x000fc400078e0004 */
[----:B------:R-:W2:Y:S01]  /*3a350*/  LDL.LU R4, [R1+0x590] ;  /* 0x0005900001047983 */ /* 0x000ea20000300800 */
[----:B------:R-:W2:Y:S02]  /*3a360*/  LDL.LU R5, [R1+0x594] ;  /* 0x0005940001057983 */ /* 0x000ea40000300800 */
[----:B------:R-:W2:Y:S02]  /*3a370*/  LDL.LU R6, [R1+0x598] ;  /* 0x0005980001067983 */ /* 0x000ea40000300800 */
[----:B------:R-:W2:Y:S01]  /*3a380*/  LDL.LU R7, [R1+0x59c] ;  /* 0x00059c0001077983 */ /* 0x000ea20000300800 */
[----:B------:R-:W-:Y:S01]  /*3a390*/  STL.64 [R1+0x3008], R8 ;  /* 0x0030080801007387 */ /* 0x000fe20000100a00 */
[C---:B---3--:R-:W-:Y:S11]  /*3a3a0*/  HMMA.16816.F32.BF16 R16, R12.reuse, R24, R16 ;  /* 0x000000180c10723c */ /* 0x048ff60000041810 */
        /* <DEDUP_REMOVED lines=8> */
[----:B------:R-:W4:Y:S01]  /*3a430*/  LDL.64 R8, [R1+0x40] ;  /* 0x0000400001087983 */ /* 0x000f220000100a00 */
[----:B------:R-:W-:Y:S02]  /*3a440*/  STL.64 [R1+0x2fd0], R26 ;  /* 0x002fd01a01007387 */ /* 0x000fe40000100a00 */
[----:B------:R0:W-:Y:S02]  /*3a450*/  STL.64 [R1+0x2fc8], R24 ;  /* 0x002fc81801007387 */ /* 0x0001e40000100a00 */
        /* <DEDUP_REMOVED lines=23> */
[----:B------:R0:W-:Y:S01]  /*3a5d0*/  STL.64 [R1+0x3e0], R4 ;  /* 0x0003e00401007387 */ /* 0x0001e20000100a00 */
[----:B------:R-:W-:Y:S03]  /*3a5e0*/  STL.64 [R1+0x3e8], R6 ;  /* 0x0003e80601007387 */ /* 0x000fe60000100a00 */
[----:B0-----:R-:W3:Y:S01]  /*3a5f0*/  LDL.LU.64 R4, [R1+0x3030] ;  /* 0x0030300001047983 */ /* 0x001ee20000300a00 */
[----:B------:R0:W-:Y:S03]  /*3a600*/  STL.64 [R1+0x2fc0], R20 ;  /* 0x002fc01401007387 */ /* 0x0001e60000100a00 */
[----:B0-----:R-:W2:Y:S01]  /*3a610*/  LDL.LU R20, [R1+0x520] ;  /* 0x0005200001147983 */ /* 0x001ea20000300800 */
[----:B------:R-:W2:Y:S02]  /*3a620*/  LDL.LU R21, [R1+0x524] ;  /* 0x0005240001157983 */ /* 0x000ea40000300800 */
[----:B------:R-:W2:Y:S02]  /*3a630*/  LDL.LU R22, [R1+0x528] ;  /* 0x0005280001167983 */ /* 0x000ea40000300800 */
[----:B------:R-:W2:Y:S01]  /*3a640*/  LDL.LU R23, [R1+0x52c] ;  /* 0x00052c0001177983 */ /* 0x000ea20000300800 */
[----:B---3--:R-:W-:Y:S01]  /*3a650*/  HMMA.16816.F32.BF16 R12, R12, R4, R16 ;  /* 0x000000040c0c723c */ /* 0x008fe20000041810 */
[----:B------:R-:W2:Y:S01]  /*3a660*/  LDL.LU.64 R18, [R1+0x3028] ;  /* 0x0030280001127983 */ /* 0x000ea20000300a00 */
[----:B------:R-:W2:Y:S02]  /*3a670*/  LDL.LU.64 R16, [R1+0x3020] ;  /* 0x0030200001107983 */ /* 0x000ea40000300a00 */
[----:B------:R0:W-:Y:S02]  /*3a680*/  STL.64 [R1+0x2fb8], R4 ;  /* 0x002fb80401007387 */ /* 0x0001e40000100a00 */
[----:B0-----:R-:W3:Y:S11]  /*3a690*/  LDL.LU R4, [R1+0x540] ;  /* 0x0005400001047983 */ /* 0x001ef60000300800 */
[----:B------:R-:W-:Y:S06]  /*3a6a0*/  @!UPT UIADD3 URZ, URZ, URZ, URZ ;  /* 0x0000003f3f3ff290 */ /* 0x000fec000fffe03f */
[----:B------:R0:W-:Y:S01]  /*3a6b0*/  STL.64 [R1+0x3d0], R12 ;  /* 0x0003d00c01007387 */ /* 0x0001e20000100a00 */
[----:B------:R4:W-:Y:S02]  /*3a6c0*/  STL.64 [R1+0x3d8], R14 ;  /* 0x0003d80e01007387 */ /* 0x0009e40000100a00 */
[----:B------:R-:W3:Y:S02]  /*3a6d0*/  LDL.LU R5, [R1+0x544] ;  /* 0x0005440001057983 */ /* 0x000ee40000300800 */
[----:B------:R-:W3:Y:S01]  /*3a6e0*/  LDL.LU R6, [R1+0x548] ;  /* 0x0005480001067983 */ /* 0x000ee20000300800 */
[----:B------:R-:W3:Y:S01]  /*3a6f0*/  LDL.LU R7, [R1+0x54c] ;  /* 0x00054c0001077983 */ /* 0x000ee20000300800 */
[----:B0-----:R-:W-:Y:S02]  /*3a700*/  IMAD.MOV.U32 R13, RZ, RZ, R3 ;  /* 0x000000ffff0d7224 */ /* 0x001fe400078e0003 */
[----:B----4-:R-:W-:Y:S02]  /*3a710*/  IMAD.MOV.U32 R14, RZ, RZ, R8 ;  /* 0x000000ffff0e7224 */ /* 0x010fe400078e0008 */
[----:B------:R-:W-:Y:S01]  /*3a720*/  IMAD.MOV.U32 R3, RZ, RZ, R9 ;  /* 0x000000ffff037224 */ /* 0x000fe200078e0009 */
        /* <DEDUP_REMOVED lines=22> */
[----:B0-----:R-:W3:Y:S02]  /*3a890*/  LDL.LU.64 R8, [R1+0x2fd8] ;  /* 0x002fd80001087983 */ /* 0x001ee40000300a00 */
        /* <DEDUP_REMOVED lines=9> */
[----:B------:R0:W-:Y:S04]  /*3a930*/  STL.64 [R1+0x2f88], R8 ;  /* 0x002f880801007387 */ /* 0x0001e80000100a00 */
[----:B0-----:R-:W4:Y:S01]  /*3a940*/  LDL.LU R8, [R1+0x4e0] ;  /* 0x0004e00001087983 */ /* 0x001f220000300800 */
[----:B------:R-:W4:Y:S02]  /*3a950*/  LDL.LU R9, [R1+0x4e4] ;  /* 0x0004e40001097983 */ /* 0x000f240000300800 */
[----:B------:R-:W3:Y:S02]  /*3a960*/  LDL.LU R10, [R1+0x4e8] ;  /* 0x0004e800010a7983 */ /* 0x000ee40000300800 */
[----:B------:R-:W3:Y:S01]  /*3a970*/  LDL.LU R11, [R1+0x4ec] ;  /* 0x0004ec00010b7983 */ /* 0x000ee20000300800 */
[C---:B--2---:R-:W-:Y:S01]  /*3a980*/  HMMA.16816.F32.BF16 R24, R16.reuse, R12, R24 ;  /* 0x0000000c1018723c */ /* 0x044fe20000041818 */
[----:B---3--:R-:W-:Y:S01]  /*3a990*/  STL.64 [R1+0x2f98], R10 ;  /* 0x002f980a01007387 */ /* 0x008fe20000100a00 */
[----:B----4-:R-:W-:Y:S11]  /*3a9a0*/  STL.64 [R1+0x2f90], R8 ;  /* 0x002f900801007387 */ /* 0x010ff60000100a00 */
[----:B------:R-:W-:Y:S10]  /*3a9b0*/  @!UPT UIADD3 URZ, URZ, URZ, URZ ;  /* 0x0000003f3f3ff290 */ /* 0x000ff4000fffe03f */
[----:B------:R-:W-:Y:S02]  /*3a9c0*/  STL.64 [R1+0x410], R24 ;  /* 0x0004101801007387 */ /* 0x000fe40000100a00 */
[----:B------:R0:W-:Y:S02]  /*3a9d0*/  STL.64 [R1+0x418], R26 ;  /* 0x0004181a01007387 */ /* 0x0001e40000100a00 */
[----:B0-----:R-:W2:Y:S01]  /*3a9e0*/  LDL.LU.64 R26, [R1+0x2fd0] ;  /* 0x002fd000011a7983 */ /* 0x001ea20000300a00 */
[----:B------:R-:W3:Y:S02]  /*3a9f0*/  LDL.LU.64 R24, [R1+0x2fc8] ;  /* 0x002fc80001187983 */ /* 0x000ee40000300a00 */
[----:B------:R0:W-:Y:S02]  /*3aa00*/  STL.64 [R1+0x2f70], R12 ;  /* 0x002f700c01007387 */ /* 0x0001e40000100a00 */
[----:B------:R-:W-:Y:S01]  /*3aa10*/  IMAD.MOV.U32 R8, RZ, RZ, R14 ;  /* 0x000000ffff087224 */ /* 0x000fe200078e000e */
[----:B0-----:R-:W4:Y:S01]  /*3aa20*/  LDL.LU R12, [R1+0x500] ;  /* 0x00050000010c7983 */ /* 0x001f220000300800 */
[----:B------:R-:W4:Y:S02]  /*3aa30*/  LDL.LU R13, [R1+0x504] ;  /* 0x00050400010d7983 */ /* 0x000f240000300800 */
[----:B------:R-:W4:Y:S02]  /*3aa40*/  LDL.LU R14, [R1+0x508] ;  /* 0x00050800010e7983 */ /* 0x000f240000300800 */
[----:B------:R-:W4:Y:S01]  /*3aa50*/  LDL.LU R15, [R1+0x50c] ;  /* 0x00050c00010f7983 */ /* 0x000f220000300800 */
[C---:B---3--:R-:W-:Y:S11]  /*3aa60*/  HMMA.16816.F32.BF16 R20, R16.reuse, R24, R20 ;  /* 0x000000181014723c */ /* 0x048ff60000041814 */
[----:B------:R-:W-:Y:S11]  /*3aa70*/  @!UPT UIADD3 URZ, URZ, URZ, URZ ;  /* 0x0000003f3f3ff290 */ /* 0x000ff6000fffe03f */
[----:B------:R-:W-:Y:S01]  /*3aa80*/  @!UPT UIADD3 URZ, URZ, URZ, URZ ;  /* 0x0000003f3f3ff290 */ /* 0x000fe2000fffe03f */
[----:B------:R0:W-:Y:S01]  /*3aa90*/  STL.64 [R1+0x400], R20 ;  /* 0x0004001401007387 */ /* 0x0001e20000100a00 */
[----:B------:R-:W-:Y:S03]  /*3aaa0*/  STL.64 [R1+0x408], R22 ;  /* 0x0004081601007387 */ /* 0x000fe60000100a00 */
[----:B0-----:R-:W3:Y:S01]  /*3aab0*/  LDL.LU.64 R20, [R1+0x2fc0] ;  /* 0x002fc00001147983 */ /* 0x001ee20000300a00 */
[----:B--2---:R-:W-:Y:S02]  /*3aac0*/  STL.64 [R1+0x2f68], R26 ;  /* 0x002f681a01007387 */ /* 0x004fe40000100a00 */
        /* <DEDUP_REMOVED lines=8> */
[----:B---3--:R-:W-:Y:S03]  /*3ab50*/  HMMA.16816.F32.BF16 R4, R16, R20, R4 ;  /* 0x000000141004723c */ /* 0x008fe60000041804 */
[----:B--2---:R0:W-:Y:S04]  /*3ab60*/  STL.64 [R1+0x2fa0], R24 ;  /* 0x002fa01801007387 */ /* 0x0041e80000100a00 */
[----:B0-----:R-:W2:Y:S01]  /*3ab70*/  LDL.LU R24, [R1+0x4f0] ;  /* 0x0004f00001187983 */ /* 0x001ea20000300800 */
[----:B------:R-:W2:Y:S02]  /*3ab80*/  LDL.LU R25, [R1+0x4f4] ;  /* 0x0004f40001197983 */ /* 0x000ea40000300800 */
[----:B------:R-:W2:Y:S02]  /*3ab90*/  LDL.LU R26, [R1+0x4f8] ;  /* 0x0004f800011a7983 */ /* 0x000ea40000300800 */
[----:B------:R-:W2:Y:S11]  /*3aba0*/  LDL.LU R27, [R1+0x4fc] ;  /* 0x0004fc00011b7983 */ /* 0x000eb60000300800 */
[----:B------:R0:W-:Y:S01]  /*3abb0*/  STL.64 [R1+0x3f0], R4 ;  /* 0x0003f00401007387 */ /* 0x0001e20000100a00 */
[----:B------:R1:W-:Y:S03]  /*3abc0*/  STL.64 [R1+0x3f8], R6 ;  /* 0x0003f80601007387 */ /* 0x0003e60000100a00 */
[----:B0-----:R-:W4:Y:S01]  /*3abd0*/  LDL.LU.64 R4, [R1+0x2fb8] ;  /* 0x002fb80001047983 */ /* 0x001f220000300a00 */
[----:B-1----:R-:W-:-:S02]  /*3abe0*/  IMAD.MOV.U32 R7, RZ, RZ, R20 ;  /* 0x000000ffff077224 */ /* 0x002fc400078e0014 */
[----:B------:R-:W-:Y:S02]  /*3abf0*/  IMAD.MOV.U32 R6, RZ, RZ, R21 ;  /* 0x000000ffff067224 */ /* 0x000fe400078e0015 */
[----:B------:R-:W2:Y:S01]  /*3ac00*/  LDL.LU.64 R22, [R1+0x2fb0] ;  /* 0x002fb00001167983 */ /* 0x000ea20000300a00 */
[----:B------:R-:W2:Y:S01]  /*3ac10*/  LDL.LU.64 R20, [R1+0x2fa8] ;  /* 0x002fa80001147983 */ /* 0x000ea20000300a00 */
[----:B----4-:R-:W-:Y:S03]  /*3ac20*/  HMMA.16816.F32.BF16 R12, R16, R4, R12 ;  /* 0x00000004100c723c */ /* 0x010fe6000004180c */
[----:B------:R-:W-:Y:S01]  /*3ac30*/  STL.64 [R1+0x2f38], R4 ;  /* 0x002f380401007387 */ /* 0x000fe20000100a00 */
[----:B------:R-:W3:Y:S11]  /*3ac40*/  LDL.LU R16, [R1+0x260] ;  /* 0x0002600001107983 */ /* 0x000ef60000300800 */
[----:B------:R-:W-:Y:S08]  /*3ac50*/  @!UPT UIADD3 URZ, URZ, URZ, URZ ;  /* 0x0000003f3f3ff290 */ /* 0x000ff0000fffe03f */
[----:B------:R0:W-:Y:S01]  /*3ac60*/  STL.64 [R1+0x3c0], R12 ;  /* 0x0003c00c01007387 */ /* 0x0001e20000100a00 */
[----:B------:R1:W-:Y:S02]  /*3ac70*/  STL.64 [R1+0x3c8], R14 ;  /* 0x0003c80e01007387 */ /* 0x0003e40000100a00 */
[----:B------:R-:W3:Y:S02]  /*3ac80*/  LDL.LU R17, [R1+0x264] ;  /* 0x0002640001117983 */ /* 0x000ee40000300800 */
[----:B------:R-:W4:Y:S01]  /*3ac90*/  LDL.LU R18, [R1+0x268] ;  /* 0x0002680001127983 */ /* 0x000f220000300800 */
[----:B------:R-:W4:Y:S01]  /*3aca0*/  LDL.LU R19, [R1+0x26c] ;  /* 0x00026c0001137983 */ /* 0x000f220000300800 */
[----:B------:R-:W-:-:S07]  /*3acb0*/  IMAD.MOV.U32 R9, RZ, RZ, R3 ;  /* 0x000000ffff097224 */ /* 0x000fce00078e0003 */
[C---:B--2---:R-:W-:Y:S01]  /*3acc0*/  HMMA.16816.F32.BF16 R8, R20.reuse, R8, R24 ;  /* 0x000000081408723c */ /* 0x044fe20000041818 */
[----:B0-----:R-:W2:Y:S01]  /*3acd0*/  LDL.LU R12, [R1+0x4c0] ;  /* 0x0004c000010c7983 */ /* 0x001ea20000300800 */
[----:B------:R-:W2:Y:S02]  /*3ace0*/  LDL.LU R13, [R1+0x4c4] ;  /* 0x0004c400010d7983 */ /* 0x000ea40000300800 */
[----:B-1----:R-:W2:Y:S02]  /*3acf0*/  LDL.LU R14, [R1+0x4c8] ;  /* 0x0004c800010e7983 */ /* 0x002ea40000300800 */
[----:B------:R-:W2:Y:S01]  /*3ad00*/  LDL.LU R15, [R1+0x4cc] ;  /* 0x0004cc00010f7983 */ /* 0x000ea20000300800 */
[----:B----4-:R-:W-:Y:S01]  /*3ad10*/  STL.64 [R1+0x2ef0], R18 ;  /* 0x002ef01201007387 */ /* 0x010fe20000100a00 */
[----:B---3--:R0:W-:Y:S03]  /*3ad20*/  STL.64 [R1+0x2ee8], R16 ;  /* 0x002ee81001007387 */ /* 0x0081e60000100a00 */
[----:B0-----:R-:W3:Y:S01]  /*3ad30*/  LDL.64 R16, [R1+0x10] ;  /* 0x0000100001107983 */ /* 0x001ee20000100a00 */
[----:B------:R-:W4:Y:S11]  /*3ad40*/  LDL.LU.64 R24, [R1+0x2fa0] ;  /* 0x002fa00001187983 */ /* 0x000f360000300a00 */
[----:B------:R-:W-:Y:S02]  /*3ad50*/  STL.64 [R1+0x3b0], R8 ;  /* 0x0003b00801007387 */ /* 0x000fe40000100a00 */
[----:B------:R0:W-:Y:S02]  /*3ad60*/  STL.64 [R1+0x3b8], R10 ;  /* 0x0003b80a01007387 */ /* 0x0001e40000100a00 */
[----:B0-----:R-:W4:Y:S01]  /*3ad70*/  LDL.LU.64 R10, [R1+0x2f98] ;  /* 0x002f9800010a7983 */ /* 0x001f220000300a00 */
[----:B------:R-:W4:Y:S02]  /*3ad80*/  LDL.LU.64 R8, [R1+0x2f90] ;  /* 0x002f900001087983 */ /* 0x000f240000300a00 */
[----:B----4-:R-:W-:Y:S01]  /*3ad90*/  HMMA.16816.F32.BF16 R8, R20, R24, R8 ;  /* 0x000000181408723c */ /* 0x010fe20000041808 */
[----:B------:R-:W-:Y:S11]  /*3ada0*/  IMAD.MOV.U32 R3, RZ, RZ, R25 ;  /* 0x000000ffff037224 */ /* 0x000ff600078e0019 */
[----:B------:R-:W-:Y:S11]  /*3adb0*/  @!UPT UIADD3 URZ, URZ, URZ, URZ ;  /* 0x0000003f3f3ff290 */ /* 0x000ff6000fffe03f */
[----:B------:R0:W-:Y:S01]  /*3adc0*/  STL.64 [R1+0x3a0], R8 ;  /* 0x0003a00801007387 */ /* 0x0001e20000100a00 */
[----:B------:R1:W-:Y:S03]  /*3add0*/  STL.64 [R1+0x3a8], R10 ;  /* 0x0003a80a01007387 */ /* 0x0003e60000100a00 */
[----:B0-----:R-:W2:Y:S01]  /*3ade0*/  LDL.LU.64 R8, [R1+0x2f88] ;  /* 0x002f880001087983 */ /* 0x001ea20000300a00 */
[----:B-1----:R-:W-:Y:S02]  /*3adf0*/  IMAD.MOV.U32 R10, RZ, RZ, R24 ;  /* 0x000000ffff0a7224 */ /* 0x002fe400078e0018 */
[----:B------:R-:W3:Y:S02]  /*3ae00*/  LDL.LU.64 R26, [R1+0x2f80] ;  /* 0x002f8000011a7983 */ /* 0x000ee40000300a00 */
[----:B------:R-:W3:Y:S02]  /*3ae10*/  LDL.LU.64 R24, [R1+0x2f78] ;  /* 0x002f780001187983 */ /* 0x000ee40000300a00 */
[----:B------:R-:W-:-:S02]  /*3ae20*/  IMAD.MOV.U32 R4, RZ, RZ, R7 ;  /* 0x000000ffff047224 */ /* 0x000fc400078e0007 */
[----:B------:R-:W-:Y:S01]  /*3ae30*/  IMAD.MOV.U32 R5, RZ, RZ, R6 ;  /* 0x000000ffff057224 */ /* 0x000fe200078e0006 */
[----:B---3--:R-:W-:Y:S11]  /*3ae40*/  HMMA.16816.F32.BF16 R24, R20, R16, R24 ;  /* 0x000000101418723c */ /* 0x008ff60000041818 */
        /* <DEDUP_REMOVED lines=11> */
[----:B------:R-:W4:Y:S02]  /*3af00*/  LDL.LU R6, [R1+0x4a8] ;  /* 0x0004a80001067983 */ /* 0x000f240000300800 */
[----:B------:R-:W4:Y:S01]  /*3af10*/  LDL.LU R7, [R1+0x4ac] ;  /* 0x0004ac0001077983 */ /* 0x000f220000300800 */
[----:B------:R0:W-:Y:S02]  /*3af20*/  STL.64 [R1+0x2ef8], R16 ;  /* 0x002ef81001007387 */ /* 0x0001e40000100a00 */
[----:B0-----:R-:W-:-:S02]  /*3af30*/  IMAD.MOV.U32 R16, RZ, RZ, R10 ;  /* 0x000000ffff107224 */ /* 0x001fc400078e000a */
[----:B------:R-:W-:-:S05]  /*3af40*/  IMAD.MOV.U32 R17, RZ, RZ, R3 ;  /* 0x000000ffff117224 */ /* 0x000fca00078e0003 */
[----:B------:R0:W-:Y:S04]  /*3af50*/  STL.64 [R1+0x2f08], R16 ;  /* 0x002f081001007387 */ /* 0x0001e80000100a00 */
[----:B0-----:R-:W3:Y:S01]  /*3af60*/  LDL.LU.64 R16, [R1+0x40] ;  /* 0x0000400001107983 */ /* 0x001ee20000300a00 */
[C---:B--2---:R-:W-:Y:S03]  /*3af70*/  HMMA.16816.F32.BF16 R12, R20.reuse, R8, R12 ;  /* 0x00000008140c723c */ /* 0x044fe6000004180c */
[----:B---3--:R0:W-:Y:S04]  /*3af80*/  STL.64 [R1+0x2f30], R16 ;  /* 0x002f301001007387 */ /* 0x0081e80000100a00 */
        /* <DEDUP_REMOVED lines=29> */
[----:B------:R-:W4:Y:S02]  /*3b160*/  LDL.LU.64 R24, [R1+0x2f60] ;  /* 0x002f600001187983 */ /* 0x000f240000300a00 */
[----:B----4-:R-:W-:Y:S11]  /*3b170*/  HMMA.16816.F32.BF16 R4, R20, R24, R4 ;  /* 0x000000181404723c */ /* 0x010ff60000041804 */
[----:B------:R-:W-:Y:S11]  /*3b180*/  @!UPT UIADD3 URZ, URZ, URZ, URZ ;  /* 0x0000003f3f3ff290 */ /* 0x000ff6000fffe03f */
[----:B------:R-:W-:Y:S01]  /*3b190*/  @!UPT UIADD3 URZ, URZ, URZ, URZ ;  /* 0x0000003f3f3ff290 */ /* 0x000fe2000fffe03f */
[----:B------:R0:W-:Y:S01]  /*3b1a0*/  STL.64 [R1+0x360], R4 ;  /* 0x0003600401007387 */ /* 0x0001e20000100a00 */
[----:B------:R-:W-:Y:S03]  /*3b1b0*/  STL.64 [R1+0x368], R6 ;  /* 0x0003680601007387 */ /* 0x000fe60000100a00 */
[----:B0-----:R-:W4:Y:S01]  /*3b1c0*/  LDL.LU.64 R4, [R1+0x2f58] ;  /* 0x002f580001047983 */ /* 0x001f220000300a00 */
[----:B---3--:R-:W-:Y:S02]  /*3b1d0*/  STL.64 [R1+0x2ee0], R26 ;  /* 0x002ee01a01007387 */ /* 0x008fe40000100a00 */
[----:B------:R0:W-:Y:S02]  /*3b1e0*/  STL.64 [R1+0x2ed8], R24 ;  /* 0x002ed81801007387 */ /* 0x0001e40000100a00 */
[----:B0-----:R-:W3:Y:S01]  /*3b1f0*/  LDL.LU R24, [R1+0x250] ;  /* 0x0002500001187983 */ /* 0x001ee20000300800 */
[----:B------:R-:W3:Y:S02]  /*3b200*/  LDL.LU R25, [R1+0x254] ;  /* 0x0002540001197983 */ /* 0x000ee40000300800 */
[----:B------:R-:W3:Y:S02]  /*3b210*/  LDL.LU R26, [R1+0x258] ;  /* 0x00025800011a7983 */ /* 0x000ee40000300800 */
[----:B------:R-:W-:-:S02]  /*3b220*/  IMAD.MOV.U32 R27, RZ, RZ, R2 ;  /* 0x000000ffff1b7224 */ /* 0x000fc400078e0002 */
[----:B------:R-:W2:Y:S01]  /*3b230*/  LDL.LU R2, [R1+0x2f50] ;  /* 0x002f500001027983 */ /* 0x000ea20000300800 */
[C---:B----4-:R-:W-:Y:S03]  /*3b240*/  HMMA.16816.F32.BF16 R4, R20.reuse, R4, R16 ;  /* 0x000000041404723c */ /* 0x050fe60000041810 */
[----:B------:R-:W4:Y:S01]  /*3b250*/  LDL.LU.64 R18, [R1+0x2f48] ;  /* 0x002f480001127983 */ /* 0x000f220000300a00 */
[----:B------:R-:W4:Y:S11]  /*3b260*/  LDL.LU.64 R16, [R1+0x2f40] ;  /* 0x002f400001107983 */ /* 0x000f360000300a00 */
[----:B------:R-:W-:Y:S08]  /*3b270*/  @!UPT UIADD3 URZ, URZ, URZ, URZ ;  /* 0x0000003f3f3ff290 */ /* 0x000ff0000fffe03f */
[----:B------:R0:W-:Y:S01]  /*3b280*/  STL.64 [R1+0x350], R4 ;  /* 0x0003500401007387 */ /* 0x0001e20000100a00 */
[----:B------:R1:W-:Y:S03]  /*3b290*/  STL.64 [R1+0x358], R6 ;  /* 0x0003580601007387 */ /* 0x0003e60000100a00 */
[----:B0-----:R-:W4:Y:S02]  /*3b2a0*/  LDL.LU.64 R4, [R1+0x2f38] ;  /* 0x002f380001047983 */ /* 0x001f240000300a00 */
[----:B----4-:R-:W-:Y:S02]  /*3b2b0*/  HMMA.16816.F32.BF16 R20, R20, R4, R16 ;  /* 0x000000041414723c */ /* 0x010fe40000041810 */
[----:B------:R-:W4:Y:S01]  /*3b2c0*/  LDL.LU.64 R16, [R1+0x2f30] ;  /* 0x002f300001107983 */ /* 0x000f220000300a00 */
[----:B------:R-:W-:Y:S02]  /*3b2d0*/  IMAD.MOV.U32 R3, RZ, RZ, R4 ;  /* 0x000000ffff037224 */ /* 0x000fe400078e0004 */
[----:B------:R-:W-:Y:S11]  /*3b2e0*/  IMAD.MOV.U32 R29, RZ, RZ, R5 ;  /* 0x000000ffff1d7224 */ /* 0x000ff600078e0005 */
[----:B------:R-:W-:Y:S07]  /*3b2f0*/  @!UPT UIADD3 URZ, URZ, URZ, URZ ;  /* 0x0000003f3f3ff290 */ /* 0x000fee000fffe03f */
[----:B------:R0:W-:Y:S01]  /*3b300*/  STL.64 [R1+0x2a0], R20 ;  /* 0x0002a01401007387 */ /* 0x0001e20000100a00 */
[----:B------:R2:W-:Y:S02]  /*3b310*/  STL.64 [R1+0x2a8], R22 ;  /* 0x0002a81601007387 */ /* 0x0005e40000100a00 */
[----:B-1----:R-:W4:Y:S02]  /*3b320*/  LDL.LU.64 R6, [R1+0x2f28] ;  /* 0x002f280001067983 */ /* 0x002f240000300a00 */
[----:B------:R-:W4:Y:S01]  /*3b330*/  LDL.LU.64 R4, [R1+0x2f20] ;  /* 0x002f200001047983 */ /* 0x000f220000300a00 */
[----:B0-----:R-:W3:Y:S01]  /*3b340*/  LDL.LU R20, [R1+0x270] ;  /* 0x0002700001147983 */ /* 0x001ee20000300800 */
[----:B------:R-:W3:Y:S02]  /*3b350*/  LDL.LU R21, [R1+0x274] ;  /* 0x0002740001157983 */ /* 0x000ee40000300800 */
[----:B--2---:R-:W3:Y:S02]  /*3b360*/  LDL.LU R22, [R1+0x278] ;  /* 0x0002780001167983 */ /* 0x004ee40000300800 */
[----:B------:R-:W-:Y:S01]  /*3b370*/  IMAD.MOV.U32 R23, RZ, RZ, R2 ;  /* 0x000000ffff177224 */ /* 0x000fe200078e0002 */
[----:B----4-:R-:W-:Y:S01]  /*3b380*/  HMMA.16816.F32.BF16 R8, R4, R16, R8 ;  /* 0x000000100408723c */ /* 0x010fe20000041808 */
        /* <DEDUP_REMOVED lines=9> */
[----:B------:R-:W2:Y:S11]  /*3b420*/  LDL.LU.64 R8, [R1+0x2f00] ;  /* 0x002f000001087983 */ /* 0x000eb60000300a00 */
[----:B------:R-:W-:Y:S11]  /*3b430*/  @!UPT UIADD3 URZ, URZ, URZ, URZ ;  /* 0x0000003f3f3ff290 */ /* 0x000ff6000fffe03f */
[----:B------:R0:W-:Y:S01]  /*3b440*/  STL.64 [R1+0x280], R16 ;  /* 0x0002801001007387 */ /* 0x0001e20000100a00 */
[----:B------:R1:W-:Y:S03]  /*3b450*/  STL.64 [R1+0x288], R18 ;  /* 0x0002881201007387 */ /* 0x0003e60000100a00 */
[----:B0-----:R-:W3:Y:S02]  /*3b460*/  LDL.LU.64 R16, [R1+0x2ef8] ;  /* 0x002ef80001107983 */ /* 0x001ee40000300a00 */
[C---:B---3--:R-:W-:Y:S11]  /*3b470*/  HMMA.16816.F32.BF16 R20, R4.reuse, R16, R20 ;  /* 0x000000100414723c */ /* 0x048ff60000041814 */
[----:B------:R-:W-:Y:S11]  /*3b480*/  @!UPT UIADD3 URZ, URZ, URZ, URZ ;  /* 0x0000003f3f3ff290 */ /* 0x000ff6000fffe03f */
[----:B------:R-:W-:Y:S01]  /*3b490*/  @!UPT UIADD3 URZ, URZ, URZ, URZ ;  /* 0x0000003f3f3ff290 */ /* 0x000fe2000fffe03f */
[----:B------:R0:W-:Y:S01]  /*3b4a0*/  STL.64 [R1+0x270], R20 ;  /* 0x0002701401007387 */ /* 0x0001e20000100a00 */
[----:B------:R-:W-:Y:S02]  /*3b4b0*/  STL.64 [R1+0x278], R22 ;  /* 0x0002781601007387 */ /* 0x000fe40000100a00 */
[----:B-1----:R-:W2:Y:S02]  /*3b4c0*/  LDL.LU.64 R18, [R1+0x2ef0] ;  /* 0x002ef00001127983 */ /* 0x002ea40000300a00 */
[----:B0-----:R-:W-:Y:S02]  /*3b4d0*/  IMAD.MOV.U32 R21, RZ, RZ, R16 ;  /* 0x000000ffff157224 */ /* 0x001fe400078e0010 */
[----:B------:R-:W-:Y:S02]  /*3b4e0*/  IMAD.MOV.U32 R20, RZ, RZ, R17 ;  /* 0x000000ffff147224 */ /* 0x000fe400078e0011 */
[----:B------:R-:W2:Y:S01]  /*3b4f0*/  LDL.LU.64 R16, [R1+0x2ee8] ;  /* 0x002ee80001107983 */ /* 0x000ea20000300a00 */
[C---:B------:R-:W-:Y:S08]  /*3b500*/  HMMA.16816.F32.BF16 R12, R4.reuse, R12, R24 ;  /* 0x0000000c040c723c */ /* 0x040ff00000041818 */
[C---:B--2---:R-:W-:Y:S11]  /*3b510*/  HMMA.16816.F32.BF16 R16, R4.reuse, R8, R16 ;  /* 0x000000080410723c */ /* 0x044ff60000041810 */
[----:B------:R-:W-:Y:S11]  /*3b520*/  @!UPT UIADD3 URZ, URZ, URZ, URZ ;  /* 0x0000003f3f3ff290 */ /* 0x000ff6000fffe03f */
[----:B------:R-:W-:Y:S01]  /*3b530*/  @!UPT UIADD3 URZ, URZ, URZ, URZ ;  /* 0x0000003f3f3ff290 */ /* 0x000fe2000fffe03f */
[----:B------:R0:W-:Y:S02]  /*3b540*/  STL.64 [R1+0x260], R16 ;  /* 0x0002601001007387 */ /* 0x0001e40000100a00 */
[----:B0-----:R-:W-:Y:S02]  /*3b550*/  IMAD.MOV.U32 R17, RZ, RZ, R8 ;  /* 0x000000ffff117224 */ /* 0x001fe400078e0008 */
[----:B------:R-:W-:Y:S02]  /*3b560*/  IMAD.MOV.U32 R16, RZ, RZ, R9 ;  /* 0x000000ffff107224 */ /* 0x000fe400078e0009 */
[----:B------:R-:W0:Y:S04]  /*3b570*/  LDSM.16.MT88.4 R8, [R0+0x10300] ;  /* 0x010300000008783b */ /* 0x000e280000004200 */
[----:B------:R-:W-:Y:S04]  /*3b580*/  STL.64 [R1+0x268], R18 ;  /* 0x0002681201007387 */ /* 0x000fe80000100a00 */
[----:B0-----:R-:W-:Y:S01]  /*3b590*/  STL.64 [R1+0x2eb8], R10 ;  /* 0x002eb80a01007387 */ /* 0x001fe20000100a00 */
[----:B------:R0:W-:Y:S03]  /*3b5a0*/  STL.64 [R1+0x2eb0], R8 ;  /* 0x002eb00801007387 */ /* 0x0001e60000100a00 */
[----:B0-----:R-:W2:Y:S01]  /*3b5b0*/  LDL.LU R8, [R1+0x240] ;  /* 0x0002400001087983 */ /* 0x001ea20000300800 */
[----:B------:R-:W2:Y:S02]  /*3b5c0*/  LDL.LU R9, [R1+0x244] ;  /* 0x0002440001097983 */ /* 0x000ea40000300800 */
[----:B------:R-:W2:Y:S02]  /*3b5d0*/  LDL.LU R10, [R1+0x248] ;  /* 0x00024800010a7983 */ /* 0x000ea40000300800 */
[----:B------:R-:W2:Y:S01]  /*3b5e0*/  LDL.LU R11, [R1+0x24c] ;  /* 0x00024c00010b7983 */ /* 0x000ea20000300800 */
[----:B------:R-:W3:Y:S01]  /*3b5f0*/  LDL.LU.64 R26, [R1+0x2ee0] ;  /* 0x002ee000011a7983 */ /* 0x000ee20000300a00 */
[----:B------:R-:W2:Y:S02]  /*3b600*/  LDL.LU.64 R24, [R1+0x2ed8] ;  /* 0x002ed80001187983 */ /* 0x000ea40000300a00 */
[----:B------:R-:W-:Y:S02]  /*3b610*/  STL.64 [R1+0x250], R12 ;  /* 0x0002500c01007387 */ /* 0x000fe40000100a00 */
[----:B------:R-:W-:Y:S02]  /*3b620*/  STL.64 [R1+0x258], R14 ;  /* 0x0002580e01007387 */ /* 0x000fe40000100a00 */
[----:B------:R-:W0:Y:S04]  /*3b630*/  LDSM.16.MT88.4 R12, [R0+0x10380] ;  /* 0x01038000000c783b */ /* 0x000e280000004200 */
[----:B0-----:R-:W-:Y:S01]  /*3b640*/  STL.64 [R1+0x2e28], R14 ;  /* 0x002e280e01007387 */ /* 0x001fe20000100a00 */
[----:B------:R0:W-:Y:S03]  /*3b650*/  STL.64 [R1+0x2e20], R12 ;  /* 0x002e200c01007387 */ /* 0x0001e60000100a00 */
[----:B0-----:R-:W4:Y:S01]  /*3b660*/  LDL.LU.64 R12, [R1+0x70] ;  /* 0x00007000010c7983 */ /* 0x001f220000300a00 */
[----:B--2---:R-:W-:Y:S03]  /*3b670*/  HMMA.16816.F32.BF16 R8, R4, R24, R8 ;  /* 0x000000180408723c */ /* 0x004fe60000041808 */
[----:B---3--:R-:W-:Y:S01]  /*3b680*/  STL.64 [R1+0x2e48], R26 ;  /* 0x002e481a01007387 */ /* 0x008fe20000100a00 */
[----:B------:R0:W-:Y:S11]  /*3b690*/  STL.64 [R1+0x2e40], R24 ;  /* 0x002e401801007387 */ /* 0x0001f60000100a00 */
[----:B------:R-:W-:Y:S08]  /*3b6a0*/  @!UPT UIADD3 URZ, URZ, URZ, URZ ;  /* 0x0000003f3f3ff290 */ /* 0x000ff0000fffe03f */
[----:B------:R-:W-:Y:S01]  /*3b6b0*/  STL.64 [R1+0x240], R8 ;  /* 0x0002400801007387 */ /* 0x000fe20000100a00 */
[----:B------:R-:W-:Y:S02]  /*3b6c0*/  STL.64 [R1+0x248], R10 ;  /* 0x0002480a01007387 */ /* 0x000fe40000100a00 */
[----:B0-----:R-:W2:Y:S02]  /*3b6d0*/  LDL.LU.64 R24, [R1+0x20] ;  /* 0x0000200001187983 */ /* 0x001ea40000300a00 */
[----:B--2---:R0:W-:Y:S02]  /*3b6e0*/  STL.64 [R1+0x2e60], R24 ;  /* 0x002e601801007387 */ /* 0x0041e40000100a00 */
        /* <DEDUP_REMOVED lines=8> */
[----:B------:R-:W3:Y:S02]  /*3b770*/  LDL.LU R18, [R1+0x118] ;  /* 0x0001180001127983 */ /* 0x000ee40000300800 */
[----:B------:R-:W3:Y:S02]  /*3b780*/  LDL.LU R19, [R1+0x11c] ;  /* 0x00011c0001137983 */ /* 0x000ee40000300800 */
[----:B------:R-:W-:-:S02]  /*3b790*/  IMAD.MOV.U32 R24, RZ, RZ, R21 ;  /* 0x000000ffff187224 */ /* 0x000fc400078e0015 */
[----:B------:R-:W-:-:S05]  /*3b7a0*/  IMAD.MOV.U32 R25, RZ, RZ, R20 ;  /* 0x000000ffff197224 */ /* 0x000fca00078e0014 */
[----:B------:R-:W-:Y:S01]  /*3b7b0*/  STL.64 [R1+0x2e90], R24 ;  /* 0x002e901801007387 */ /* 0x000fe20000100a00 */
[----:B------:R-:W-:-:S03]  /*3b7c0*/  IMAD.MOV.U32 R8, RZ, RZ, R3 ;  /* 0x000000ffff087224 */ /* 0x000fc600078e0003 */
[----:B---3--:R-:W-:Y:S01]  /*3b7d0*/  STL.64 [R1+0x2e38], R18 ;  /* 0x002e381201007387 */ /* 0x008fe20000100a00 */
[----:B--2---:R0:W-:Y:S03]  /*3b7e0*/  STL.64 [R1+0x2e30], R16 ;  /* 0x002e301001007387 */ /* 0x0041e60000100a00 */
[----:B0-----:R-:W2:Y:S01]  /*3b7f0*/  LDL.LU R16, [R1+0x120] ;  /* 0x0001200001107983 */ /* 0x001ea20000300800 */
[----:B------:R-:W2:Y:S02]  /*3b800*/  LDL.LU R17, [R1+0x124] ;  /* 0x0001240001117983 */ /* 0x000ea40000300800 */
[----:B------:R-:W3:Y:S02]  /*3b810*/  LDL.LU R18, [R1+0x128] ;  /* 0x0001280001127983 */ /* 0x000ee40000300800 */
[----:B------:R-:W3:Y:S01]  /*3b820*/  LDL.LU R19, [R1+0x12c] ;  /* 0x00012c0001137983 */ /* 0x000ee20000300800 */
[----:B------:R-:W2:Y:S01]  /*3b830*/  LDL.LU R3, [R1+0x2ed0] ;  /* 0x002ed00001037983 */ /* 0x000ea20000300800 */
[----:B------:R-:W4:Y:S02]  /*3b840*/  LDL.LU R20, [R1+0x230] ;  /* 0x0002300001147983 */ /* 0x000f240000300800 */
[----:B------:R-:W4:Y:S02]  /*3b850*/  LDL.LU R21, [R1+0x234] ;  /* 0x0002340001157983 */ /* 0x000f240000300800 */
[----:B------:R-:W4:Y:S01]  /*3b860*/  LDL.LU R22, [R1+0x238] ;  /* 0x0002380001167983 */ /* 0x000f220000300800 */
[----:B------:R-:W4:Y:S01]  /*3b870*/  LDL.LU R23, [R1+0x23c] ;  /* 0x00023c0001177983 */ /* 0x000f220000300800 */
[----:B------:R-:W2:Y:S03]  /*3b880*/  LDL.LU.64 R24, [R1+0x30] ;  /* 0x0000300001187983 */ /* 0x000ea60000300a00 */
[----:B--2---:R-:W-:Y:S01]  /*3b890*/  STL.64 [R1+0x2ea8], R24 ;  /* 0x002ea81801007387 */ /* 0x004fe20000100a00 */
[----:B---3--:R-:W-:Y:S02]  /*3b8a0*/  STL.64 [R1+0x2e58], R18 ;  /* 0x002e581201007387 */ /* 0x008fe40000100a00 */
[----:B------:R0:W-:Y:S02]  /*3b8b0*/  STL.64 [R1+0x2e50], R16 ;  /* 0x002e501001007387 */ /* 0x0001e40000100a00 */
[----:B0-----:R-:W2:Y:S01]  /*3b8c0*/  LDL.LU R16, [R1+0x130] ;  /* 0x0001300001107983 */ /* 0x001ea20000300800 */
[----:B------:R-:W2:Y:S02]  /*3b8d0*/  LDL.LU R17, [R1+0x134] ;  /* 0x0001340001117983 */ /* 0x000ea40000300800 */
[----:B------:R-:W3:Y:S02]  /*3b8e0*/  LDL.LU R18, [R1+0x138] ;  /* 0x0001380001127983 */ /* 0x000ee40000300800 */
[----:B------:R-:W3:Y:S01]  /*3b8f0*/  LDL.LU R19, [R1+0x13c] ;  /* 0x00013c0001137983 */ /* 0x000ee20000300800 */
[----:B------:R-:W2:Y:S01]  /*3b900*/  LDL.LU R24, [R1+0x170] ;  /* 0x0001700001187983 */ /* 0x000ea20000300800 */
        /* <DEDUP_REMOVED lines=15> */
[----:B----4-:R-:W-:Y:S01]  /*3ba00*/  HMMA.16816.F32.BF16 R20, R4, R12, R20 ;  /* 0x0000000c0414723c */ /* 0x010fe20000041814 */
[----:B--2---:R-:W-:Y:S01]  /*3ba10*/  STL.64 [R1+0x2e88], R18 ;  /* 0x002e881201007387 */ /* 0x004fe20000100a00 */
[----:B---3--:R0:W-:Y:S03]  /*3ba20*/  STL.64 [R1+0x2e80], R16 ;  /* 0x002e801001007387 */ /* 0x0081e60000100a00 */
[----:B0-----:R-:W2:Y:S01]  /*3ba30*/  LDL.LU R16, [R1+0x150] ;  /* 0x0001500001107983 */ /* 0x001ea20000300800 */
[----:B------:R-:W2:Y:S02]  /*3ba40*/  LDL.LU R17, [R1+0x154] ;  /* 0x0001540001117983 */ /* 0x000ea40000300800 */
[----:B------:R-:W3:Y:S02]  /*3ba50*/  LDL.LU R18, [R1+0x158] ;  /* 0x0001580001127983 */ /* 0x000ee40000300800 */
[----:B------:R-:W3:Y:S02]  /*3ba60*/  LDL.LU R19, [R1+0x15c] ;  /* 0x00015c0001137983 */ /* 0x000ee40000300800 */
[----:B------:R-:W-:-:S07]  /*3ba70*/  IMAD.MOV.U32 R9, RZ, RZ, R29 ;  /* 0x000000ffff097224 */ /* 0x000fce00078e001d */
[----:B------:R-:W-:Y:S01]  /*3ba80*/  HMMA.16816.F32.BF16 R4, R4, R8, R24 ;  /* 0x000000080404723c */ /* 0x000fe20000041818 */
[----:B---3--:R-:W-:Y:S01]  /*3ba90*/  STL.64 [R1+0x2ea0], R18 ;  /* 0x002ea01201007387 */ /* 0x008fe20000100a00 */
[----:B--2---:R0:W-:Y:S03]  /*3baa0*/  STL.64 [R1+0x2e98], R16 ;  /* 0x002e981001007387 */ /* 0x0041e60000100a00 */
[----:B0-----:R-:W2:Y:S01]  /*3bab0*/  LDL.LU R16, [R1+0x160] ;  /* 0x0001600001107983 */ /* 0x001ea20000300800 */
[----:B------:R-:W2:Y:S02]  /*3bac0*/  LDL.LU R17, [R1+0x164] ;  /* 0x0001640001117983 */ /* 0x000ea40000300800 */
[----:B------:R-:W2:Y:S02]  /*3bad0*/  LDL.LU R18, [R1+0x168] ;  /* 0x0001680001127983 */ /* 0x000ea40000300800 */
[----:B------:R-:W2:Y:S01]  /*3bae0*/  LDL.LU R19, [R1+0x16c] ;  /* 0x00016c0001137983 */ /* 0x000ea20000300800 */
[----:B------:R-:W-:Y:S01]  /*3baf0*/  STL.64 [R1+0x230], R20 ;  /* 0x0002301401007387 */ /* 0x000fe20000100a00 */
[----:B------:R-:W-:Y:S02]  /*3bb00*/  STL.64 [R1+0x238], R22 ;  /* 0x0002381601007387 */ /* 0x000fe40000100a00 */
[----:B------:R-:W0:Y:S02]  /*3bb10*/  LDSM.16.MT88.4 R20, [R0+0x14080] ;  /* 0x014080000014783b */ /* 0x000e240000004200 */
[----:B0-----:R-:W-:Y:S02]  /*3bb20*/  STL.64 [R1+0x2d20], R22 ;  /* 0x002d201601007387 */ /* 0x001fe40000100a00 */
[----:B------:R0:W-:Y:S02]  /*3bb30*/  STL.64 [R1+0x2d18], R20 ;  /* 0x002d181401007387 */ /* 0x0001e40000100a00 */
[----:B------:R-:W3:Y:S02]  /*3bb40*/  LDL.LU.64 R26, [R1+0x2ec8] ;  /* 0x002ec800011a7983 */ /* 0x000ee40000300a00 */
[----:B------:R-:W3:Y:S01]  /*3bb50*/  LDL.LU.64 R24, [R1+0x2ec0] ;  /* 0x002ec00001187983 */ /* 0x000ee20000300a00 */
[----:B------:R-:W3:Y:S01]  /*3bb60*/  LDL.LU.64 R10, [R1+0x2eb8] ;  /* 0x002eb800010a7983 */ /* 0x000ee20000300a00 */
[----:B------:R-:W3:Y:S02]  /*3bb70*/  LDL.LU.64 R8, [R1+0x2eb0] ;  /* 0x002eb00001087983 */ /* 0x000ee40000300a00 */
[----:B------:R-:W-:Y:S02]  /*3bb80*/  STL.64 [R1+0x180], R4 ;  /* 0x0001800401007387 */ /* 0x000fe40000100a00 */
[----:B------:R-:W-:Y:S02]  /*3bb90*/  STL.64 [R1+0x188], R6 ;  /* 0x0001880601007387 */ /* 0x000fe40000100a00 */
[----:B------:R-:W1:Y:S01]  /*3bba0*/  LDSM.16.MT88.4 R4, [R0+0x14100] ;  /* 0x014100000004783b */ /* 0x000e620000004200 */
[----:B0-----:R-:W-:-:S02]  /*3bbb0*/  IMAD.MOV.U32 R20, RZ, RZ, R28 ;  /* 0x000000ffff147224 */ /* 0x001fc400078e001c */
[----:B------:R-:W-:Y:S01]  /*3bbc0*/  IMAD.MOV.U32 R21, RZ, RZ, R2 ;  /* 0x000000ffff157224 */ /* 0x000fe200078e0002 */
[----:B-1----:R-:W-:Y:S01]  /*3bbd0*/  STL.64 [R1+0x2ca8], R6 ;  /* 0x002ca80601007387 */ /* 0x002fe20000100a00 */
[----:B------:R0:W-:Y:S03]  /*3bbe0*/  STL.64 [R1+0x2ca0], R4 ;  /* 0x002ca00401007387 */ /* 0x0001e60000100a00 */
[----:B0-----:R-:W4:Y:S01]  /*3bbf0*/  LDL.LU.64 R4, [R1+0x80] ;  /* 0x0000800001047983 */ /* 0x001f220000300a00 */
[----:B------:R-:W2:Y:S01]  /*3bc00*/  LDL.64 R6, [R1+0x88] ;  /* 0x0000880001067983 */ /* 0x000ea20000100a00 */
[C---:B---3--:R-:W-:Y:S11]  /*3bc10*/  HMMA.16816.F32.BF16 R24, R8.reuse, R20, R24 ;  /* 0x000000140818723c */ /* 0x048ff60000041818 */
[----:B------:R-:W-:Y:S11]  /*3bc20*/  @!UPT UIADD3 URZ, URZ, URZ, URZ ;  /* 0x0000003f3f3ff290 */ /* 0x000ff6000fffe03f */
[----:B------:R-:W-:Y:S01]  /*3bc30*/  @!UPT UIADD3 URZ, URZ, URZ, URZ ;  /* 0x0000003f3f3ff290 */ /* 0x000fe2000fffe03f */
        /* <DEDUP_REMOVED lines=34> */
[----:B------:R-:W3:Y:S02]  /*3be60*/  LDL.LU.64 R26, [R1+0x2e48] ;  /* 0x002e4800011a7983 */ /* 0x000ee40000300a00 */
[----:B------:R-:W2:Y:S02]  /*3be70*/  LDL.LU.64 R24, [R1+0x2e40] ;  /* 0x002e400001187983 */ /* 0x000ea40000300a00 */
[C---:B--2---:R-:W-:Y:S11]  /*3be80*/  HMMA.16816.F32.BF16 R16, R8.reuse, R24, R16 ;  /* 0x000000180810723c */ /* 0x044ff60000041810 */
[----:B------:R-:W-:Y:S11]  /*3be90*/  @!UPT UIADD3 URZ, URZ, URZ, URZ ;  /* 0x0000003f3f3ff290 */ /* 0x000ff6000fffe03f */
[----:B------:R-:W-:Y:S01]  /*3bea0*/  @!UPT UIADD3 URZ, URZ, URZ, URZ ;  /* 0x0000003f3f3ff290 */ /* 0x000fe2000fffe03f */
[----:B------:R-:W-:Y:S01]  /*3beb0*/  STL.64 [R1+0x120], R16 ;  /* 0x0001201001007387 */ /* 0x000fe20000100a00 */
[----:B------:R0:W-:Y:S03]  /*3bec0*/  STL.64 [R1+0x128], R18 ;  /* 0x0001281201007387 */ /* 0x0001e60000100a00 */
[----:B0-----:R-:W2:Y:S01]  /*3bed0*/  LDL.LU.64 R18, [R1+0x2e38] ;  /* 0x002e380001127983 */ /* 0x001ea20000300a00 */
[----:B------:R-:W2:Y:S02]  /*3bee0*/  LDL.LU.64 R16, [R1+0x2e30] ;  /* 0x002e300001107983 */ /* 0x000ea40000300a00 */
[----:B---3--:R-:W-:Y:S02]  /*3bef0*/  STL.64 [R1+0x2dd8], R26 ;  /* 0x002dd81a01007387 */ /* 0x008fe40000100a00 */
[----:B------:R0:W-:Y:S02]  /*3bf00*/  STL.64 [R1+0x2dd0], R24 ;  /* 0x002dd01801007387 */ /* 0x0001e40000100a00 */
[----:B0-----:R-:W4:Y:S01]  /*3bf10*/  LDL.LU R24, [R1+0xb0] ;  /* 0x0000b00001187983 */ /* 0x001f220000300800 */
[----:B------:R-:W4:Y:S02]  /*3bf20*/  LDL.LU R25, [R1+0xb4] ;  /* 0x0000b40001197983 */ /* 0x000f240000300800 */
[----:B------:R-:W4:Y:S02]  /*3bf30*/  LDL.LU R26, [R1+0xb8] ;  /* 0x0000b800011a7983 */ /* 0x000f240000300800 */
[----:B------:R-:W4:Y:S01]  /*3bf40*/  LDL.LU R27, [R1+0xbc] ;  /* 0x0000bc00011b7983 */ /* 0x000f220000300800 */
[C---:B--2---:R-:W-:Y:S08]  /*3bf50*/  HMMA.16816.F32.BF16 R16, R8.reuse, R12, R16 ;  /* 0x0000000c0810723c */ /* 0x044ff00000041810 */
[----:B----4-:R-:W-:Y:S11]  /*3bf60*/  HMMA.16816.F32.BF16 R8, R8, R4, R24 ;  /* 0x000000040808723c */ /* 0x010ff60000041818 */
[----:B------:R-:W-:Y:S04]  /*3bf70*/  @!UPT UIADD3 URZ, URZ, URZ, URZ ;  /* 0x0000003f3f3ff290 */ /* 0x000fe8000fffe03f */
[----:B------:R0:W-:Y:S01]  /*3bf80*/  STL.64 [R1+0x110], R16 ;  /* 0x0001101001007387 */ /* 0x0001e20000100a00 */
[----:B------:R-:W-:Y:S02]  /*3bf90*/  STL.64 [R1+0x118], R18 ;  /* 0x0001181201007387 */ /* 0x000fe40000100a00 */
[----:B------:R-:W2:Y:S02]  /*3bfa0*/  LDL.LU.64 R14, [R1+0x2e28] ;  /* 0x002e2800010e7983 */ /* 0x000ea40000300a00 */
[----:B0-----:R-:W-:Y:S02]  /*3bfb0*/  IMAD.MOV.U32 R17, RZ, RZ, R12 ;  /* 0x000000ffff117224 */ /* 0x001fe400078e000c */
[----:B------:R-:W-:Y:S02]  /*3bfc0*/  IMAD.MOV.U32 R16, RZ, RZ, R13 ;  /* 0x000000ffff107224 */ /* 0x000fe400078e000d */
[----:B------:R-:W2:Y:S03]  /*3bfd0*/  LDL.LU.64 R12, [R1+0x2e20] ;  /* 0x002e2000010c7983 */ /* 0x000ea60000300a00 */
[----:B------:R-:W-:Y:S02]  /*3bfe0*/  STL.64 [R1+0x2e00], R16 ;  /* 0x002e001001007387 */ /* 0x000fe40000100a00 */
[----:B------:R-:W3:Y:S02]  /*3bff0*/  LDL.LU R24, [R1+0x480] ;  /* 0x0004800001187983 */ /* 0x000ee40000300800 */
[----:B------:R-:W-:Y:S01]  /*3c000*/  STL.64 [R1+0xb0], R8 ;  /* 0x0000b00801007387 */ /* 0x000fe20000100a00 */
[----:B------:R-:W-:Y:S01]  /*3c010*/  STL.64 [R1+0xb8], R10 ;  /* 0x0000b80a01007387 */ /* 0x000fe20000100a00 */
        /* <DEDUP_REMOVED lines=13> */
[----:B------:R-:W-:Y:S01]  /*3c0f0*/  STL.64 [R1+0x2db0], R6 ;  /* 0x002db00601007387 */ /* 0x000fe20000100a00 */
[----:B------:R0:W-:Y:S02]  /*3c100*/  STL.64 [R1+0x2da8], R4 ;  /* 0x002da80401007387 */ /* 0x0001e40000100a00 */
[----:B------:R-:W4:Y:S02]  /*3c110*/  LDL.LU.64 R8, [R1] ;  /* 0x0000000001087983 */ /* 0x000f240000300a00 */
[----:B------:R-:W3:Y:S02]  /*3c120*/  LDL.64 R10, [R1+0x8] ;  /* 0x00000800010a7983 */ /* 0x000ee40000100a00 */
[----:B0-----:R-:W-:Y:S01]  /*3c130*/  IMAD.MOV.U32 R4, RZ, RZ, R2 ;  /* 0x000000ffff047224 */ /* 0x001fe200078e0002 */
[----:B--2---:R-:W-:Y:S01]  /*3c140*/  HMMA.16816.F32.BF16 R20, R12, R20, R24 ;  /* 0x000000140c14723c */ /* 0x004fe20000041818 */
[----:B------:R-:W2:Y:S01]  /*3c150*/  LDL.LU.64 R26, [R1+0x2e18] ;  /* 0x002e1800011a7983 */ /* 0x000ea20000300a00 */
[----:B------:R-:W2:Y:S11]  /*3c160*/  LDL.LU.64 R24, [R1+0x2e10] ;  /* 0x002e100001187983 */ /* 0x000eb60000300a00 */
[----:B------:R-:W-:Y:S10]  /*3c170*/  @!UPT UIADD3 URZ, URZ, URZ, URZ ;  /* 0x0000003f3f3ff290 */ /* 0x000ff4000fffe03f */
[----:B------:R0:W-:Y:S01]  /*3c180*/  STL.64 [R1+0xa0], R20 ;  /* 0x0000a01401007387 */ /* 0x0001e20000100a00 */
[----:B------:R-:W-:-:S03]  /*3c190*/  IMAD.MOV.U32 R2, RZ, RZ, R22 ;  /* 0x000000ffff027224 */ /* 0x000fc600078e0016 */
[----:B0-----:R-:W2:Y:S01]  /*3c1a0*/  LDL.LU R20, [R1+0x2d0] ;  /* 0x0002d00001147983 */ /* 0x001ea20000300800 */
[----:B------:R-:W2:Y:S02]  /*3c1b0*/  LDL.LU R21, [R1+0x2d4] ;  /* 0x0002d40001157983 */ /* 0x000ea40000300800 */
[----:B------:R-:W2:Y:S02]  /*3c1c0*/  LDL.LU R22, [R1+0x2d8] ;  /* 0x0002d80001167983 */ /* 0x000ea40000300800 */
[----:B------:R-:W-:Y:S02]  /*3c1d0*/  IMAD.MOV.U32 R5, RZ, RZ, R0 ;  /* 0x000000ffff057224 */ /* 0x000fe400078e0000 */
[----:B------:R-:W-:Y:S02]  /*3c1e0*/  IMAD.MOV.U32 R0, RZ, RZ, R23 ;  /* 0x000000ffff007224 */ /* 0x000fe400078e0017 */
[----:B------:R-:W-:Y:S02]  /*3c1f0*/  IMAD.MOV.U32 R23, RZ, RZ, R3 ;  /* 0x000000ffff177224 */ /* 0x000fe400078e0003 */
[----:B------:R-:W3:Y:S04]  /*3c200*/  LDL.LU R3, [R1+0x2e0c] ;  /* 0x002e0c0001037983 */ /* 0x000ee80000300800 */
[----:B--2---:R-:W-:Y:S01]  /*3c210*/  STL.64 [R1+0x2d30], R22 ;  /* 0x002d301601007387 */ /* 0x004fe20000100a00 */
[----:B------:R0:W-:Y:S03]  /*3c220*/  STL.64 [R1+0x2d28], R20 ;  /* 0x002d281401007387 */ /* 0x0001e60000100a00 */
[----:B0-----:R-:W2:Y:S01]  /*3c230*/  LDL.LU R20, [R1+0x2e0] ;  /* 0x0002e00001147983 */ /* 0x001ea20000300800 */
[----:B------:R-:W2:Y:S02]  /*3c240*/  LDL.LU R21, [R1+0x2e4] ;  /* 0x0002e40001157983 */ /* 0x000ea40000300800 */
[----:B------:R-:W2:Y:S02]  /*3c250*/  LDL.LU R22, [R1+0x2e8] ;  /* 0x0002e80001167983 */ /* 0x000ea40000300800 */
[----:B------:R-:W2:Y:S02]  /*3c260*/  LDL.LU R23, [R1+0x2ec] ;  /* 0x0002ec0001177983 */ /* 0x000ea40000300800 */
[----:B--2---:R3:W-:Y:S01]  /*3c270*/  STL.64 [R1+0x2d48], R22 ;  /* 0x002d481601007387 */ /* 0x0047e20000100a00 */
[----:B------:R0:W-:Y:S02]  /*3c280*/  STL.64 [R1+0x2d40], R20 ;  /* 0x002d401401007387 */ /* 0x0001e40000100a00 */
[----:B---3--:R-:W-:Y:S01]  /*3c290*/  IMAD.MOV.U32 R22, RZ, RZ, R3 ;  /* 0x000000ffff167224 */ /* 0x008fe200078e0003 */
[----:B0-----:R-:W2:Y:S01]  /*3c2a0*/  LDL.LU R20, [R1+0x2f0] ;  /* 0x0002f00001147983 */ /* 0x001ea20000300800 */
[----:B------:R-:W2:Y:S02]  /*3c2b0*/  LDL.LU R21, [R1+0x2f4] ;  /* 0x0002f40001157983 */ /* 0x000ea40000300800 */
[----:B------:R-:W3:Y:S02]  /*3c2c0*/  LDL.LU R3, [R1+0x2e08] ;  /* 0x002e080001037983 */ /* 0x000ee40000300800 */
[----:B------:R-:W2:Y:S01]  /*3c2d0*/  LDL.LU R23, [R1+0x2fc] ;  /* 0x0002fc0001177983 */ /* 0x000ea20000300800 */
[C---:B------:R-:W-:Y:S01]  /*3c2e0*/  HMMA.16816.F32.BF16 R4, R12.reuse, R4, R16 ;  /* 0x000000040c04723c */ /* 0x040fe20000041810 */
[----:B--2---:R-:W-:Y:S01]  /*3c2f0*/  STL.64 [R1+0x2d58], R22 ;  /* 0x002d581601007387 */ /* 0x004fe20000100a00 */
[----:B------:R0:W-:Y:S03]  /*3c300*/  STL.64 [R1+0x2d50], R20 ;  /* 0x002d501401007387 */ /* 0x0001e60000100a00 */
[----:B0-----:R-:W2:Y:S01]  /*3c310*/  LDL.LU R20, [R1+0x10] ;  /* 0x0000100001147983 */ /* 0x001ea20000300800 */
[----:B------:R-:W2:Y:S02]  /*3c320*/  LDL.LU R21, [R1+0x14] ;  /* 0x0000140001157983 */ /* 0x000ea40000300800 */
[----:B------:R-:W4:Y:S02]  /*3c330*/  LDL R22, [R1+0x18] ;  /* 0x0000180001167983 */ /* 0x000f240000100800 */
[----:B------:R-:W-:Y:S01]  /*3c340*/  STL [R1+0x2a54], R0 ;  /* 0x002a540001007387 */ /* 0x000fe20000100800 */
[----:B------:R-:W-:Y:S01]  /*3c350*/  STL [R1+0x2a50], R2 ;  /* 0x002a500201007387 */ /* 0x000fe20000100800 */
[----:B------:R-:W4:Y:S11]  /*3c360*/  LDL.LU.64 R16, [R1+0x2e00] ;  /* 0x002e000001107983 */ /* 0x000f360000300a00 */
[----:B------:R-:W-:Y:S02]  /*3c370*/  STL.64 [R1+0x90], R4 ;  /* 0x0000900401007387 */ /* 0x000fe40000100a00 */
[----:B------:R2:W-:Y:S02]  /*3c380*/  STL.64 [R1+0x98], R6 ;  /* 0x0000980601007387 */ /* 0x0005e40000100a00 */
[----:B---3--:R-:W-:Y:S01]  /*3c390*/  IMAD.MOV.U32 R23, RZ, RZ, R3 ;  /* 0x000000ffff177224 */ /* 0x008fe200078e0003 */
[----:B--2---:R-:W-:Y:S11]  /*3c3a0*/  HMMA.16816.F32.BF16 R4, R12, R20, R24 ;  /* 0x000000140c04723c */ /* 0x004ff60000041818 */
[----:B------:R-:W-:Y:S11]  /*3c3b0*/  @!UPT UIADD3 URZ, URZ, URZ, URZ ;  /* 0x0000003f3f3ff290 */ /* 0x000ff6000fffe03f */
[----:B------:R-:W-:Y:S01]  /*3c3c0*/  @!UPT UIADD3 URZ, URZ, URZ, URZ ;  /* 0x0000003f3f3ff290 */ /* 0x000fe2000fffe03f */
[----:B------:R0:W-:Y:S01]  /*3c3d0*/  STL.64 [R1+0x60], R4 ;  /* 0x0000600401007387 */ /* 0x0001e20000100a00 */
[----:B------:R-:W-:Y:S02]  /*3c3e0*/  STL [R1+0x6c], R7 ;  /* 0x00006c0701007387 */ /* 0x000fe40000100800 */
[----:B----4-:R1:W-:Y:S02]  /*3c3f0*/  STL.64 [R1+0x2d68], R22 ;  /* 0x002d681601007387 */ /* 0x0103e40000100a00 */
[----:B0-----:R-:W-:Y:S02]  /*3c400*/  IMAD.MOV.U32 R4, RZ, RZ, R17 ;  /* 0x000000ffff047224 */ /* 0x001fe400078e0011 */
[----:B------:R-:W-:Y:S01]  /*3c410*/  IMAD.MOV.U32 R5, RZ, RZ, R16 ;  /* 0x000000ffff057224 */ /* 0x000fe200078e0010 */
[----:B-1----:R-:W2:Y:S04]  /*3c420*/  LDL R22, [R1+0x38] ;  /* 0x0000380001167983 */ /* 0x002ea80000100800 */
[----:B------:R-:W2:Y:S01]  /*3c430*/  LDL R23, [R1+0x3c] ;  /* 0x00003c0001177983 */ /* 0x000ea20000100800 */
[----:B------:R0:W-:Y:S02]  /*3c440*/  STL.64 [R1+0x2dc8], R4 ;  /* 0x002dc80401007387 */ /* 0x0001e40000100a00 */
[----:B------:R-:W3:Y:S02]  /*3c450*/  LDL.LU R16, [R1+0x330] ;  /* 0x0003300001107983 */ /* 0x000ee40000300800 */
[----:B------:R-:W3:Y:S01]  /*3c460*/  LDL.LU R17, [R1+0x334] ;  /* 0x0003340001117983 */ /* 0x000ee20000300800 */
[----:B------:R-:W4:Y:S01]  /*3c470*/  LDL.LU R18, [R1+0x338] ;  /* 0x0003380001127983 */ /* 0x000f220000300800 */
[----:B------:R-:W4:Y:S02]  /*3c480*/  LDL.LU R19, [R1+0x33c] ;  /* 0x00033c0001137983 */ /* 0x000f240000300800 */
[----:B------:R-:W-:Y:S01]  /*3c490*/  IMAD.MOV.U32 R3, RZ, RZ, R6 ;  /* 0x000000ffff037224 */ /* 0x000fe200078e0006 */
[----:B0-----:R-:W2:Y:S01]  /*3c4a0*/  LDL.LU R4, [R1+0x340] ;  /* 0x0003400001047983 */ /* 0x001ea20000300800 */
[----:B------:R-:W2:Y:S02]  /*3c4b0*/  LDL.LU R5, [R1+0x344] ;  /* 0x0003440001057983 */ /* 0x000ea40000300800 */
[----:B------:R-:W2:Y:S02]  /*3c4c0*/  LDL.LU R6, [R1+0x348] ;  /* 0x0003480001067983 */ /* 0x000ea40000300800 */
[----:B------:R-:W2:Y:S02]  /*3c4d0*/  LDL.LU R7, [R1+0x34c] ;  /* 0x00034c0001077983 */ /* 0x000ea40000300800 */
[----:B------:R-:W-:-:S02]  /*3c4e0*/  IMAD.MOV.U32 R24, RZ, RZ, R28 ;  /* 0x000000ffff187224 */ /* 0x000fc400078e001c */
[----:B------:R-:W-:Y:S01]  /*3c4f0*/  IMAD.MOV.U32 R25, RZ, RZ, R29 ;  /* 0x000000ffff197224 */ /* 0x000fe200078e001d */
[----:B--2---:R-:W-:Y:S01]  /*3c500*/  STL.64 [R1+0x2de8], R6 ;  /* 0x002de80601007387 */ /* 0x004fe20000100a00 */
[----:B------:R-:W-:Y:S02]  /*3c510*/  STL.64 [R1+0x2de0], R4 ;  /* 0x002de00401007387 */ /* 0x000fe40000100a00 */
[----:B------:R-:W2:Y:S02]  /*3c520*/  LDL.LU R28, [R1+0x2dfc] ;  /* 0x002dfc00011c7983 */ /* 0x000ea40000300800 */
[----:B------:R-:W2:Y:S01]  /*3c530*/  LDL.LU R29, [R1+0x2df8] ;  /* 0x002df800011d7983 */ /* 0x000ea20000300800 */
[----:B------:R0:W-:Y:S04]  /*3c540*/  STL.64 [R1+0x2df0], R24 ;  /* 0x002df01801007387 */ /* 0x0001e80000100a00 */
        /* <DEDUP_REMOVED lines=8> */
[----:B----4-:R-:W-:Y:S01]  /*3c5d0*/  STL.64 [R1+0x2dc0], R18 ;  /* 0x002dc01201007387 */ /* 0x010fe20000100a00 */
[----:B---3--:R0:W-:Y:S03]  /*3c5e0*/  STL.64 [R1+0x2db8], R16 ;  /* 0x002db81001007387 */ /* 0x0081e60000100a00 */
[----:B0-----:R-:W3:Y:S01]  /*3c5f0*/  LDL.LU R16, [R1+0x460] ;  /* 0x0004600001107983 */ /* 0x001ee20000300800 */
[----:B------:R-:W3:Y:S02]  /*3c600*/  LDL.LU R17, [R1+0x464] ;  /* 0x0004640001117983 */ /* 0x000ee40000300800 */
[----:B------:R-:W3:Y:S02]  /*3c610*/  LDL.LU R18, [R1+0x468] ;  /* 0x0004680001127983 */ /* 0x000ee40000300800 */
[----:B------:R-:W3:Y:S01]  /*3c620*/  LDL.LU R19, [R1+0x46c] ;  /* 0x00046c0001137983 */ /* 0x000ee20000300800 */
[----:B------:R0:W-:Y:S04]  /*3c630*/  STL.64 [R1+0x2d80], R22 ;  /* 0x002d801601007387 */ /* 0x0001e80000100a00 */
[----:B0-----:R-:W4:Y:S04]  /*3c640*/  LDL R22, [R1+0x48] ;  /* 0x0000480001167983 */ /* 0x001f280000100800 */
[----:B------:R-:W4:Y:S01]  /*3c650*/  LDL R23, [R1+0x4c] ;  /* 0x00004c0001177983 */ /* 0x000f220000100800 */
[----:B------:R-:W-:Y:S01]  /*3c660*/  STL [R1+0x2bc8], R3 ;  /* 0x002bc80301007387 */ /* 0x000fe20000100800 */
[----:B--2---:R-:W-:Y:S11]  /*3c670*/  HMMA.16816.F32.BF16 R24, R12, R8, R24 ;  /* 0x000000080c18723c */ /* 0x004ff60000041818 */
[----:B------:R-:W-:Y:S11]  /*3c680*/  @!UPT UIADD3 URZ, URZ, URZ, URZ ;  /* 0x0000003f3f3ff290 */ /* 0x000ff6000fffe03f */
[----:B------:R-:W-:Y:S01]  /*3c690*/  @!UPT UIADD3 URZ, URZ, URZ, URZ ;  /* 0x0000003f3f3ff290 */ /* 0x000fe2000fffe03f */
[----:B------:R0:W-:Y:S04]  /*3c6a0*/  STL.64 [R1+0x50], R24 ;  /* 0x0000501801007387 */ /* 0x0001e80000100a00 */
[----:B0-----:R-:W2:Y:S01]  /*3c6b0*/  LDL.LU.64 R24, [R1+0x2df0] ;  /* 0x002df00001187983 */ /* 0x001ea20000300a00 */
[----:B------:R0:W-:Y:S02]  /*3c6c0*/  STL.64 [R1+0x2d60], R10 ;  /* 0x002d600a01007387 */ /* 0x0001e40000100a00 */
[----:B------:R-:W2:Y:S02]  /*3c6d0*/  LDL.LU R8, [R1+0x300] ;  /* 0x0003000001087983 */ /* 0x000ea40000300800 */
[----:B------:R-:W2:Y:S01]  /*3c6e0*/  LDL.LU R9, [R1+0x304] ;  /* 0x0003040001097983 */ /* 0x000ea20000300800 */
[----:B0-----:R-:W2:Y:S01]  /*3c6f0*/  LDL.LU R10, [R1+0x308] ;  /* 0x00030800010a7983 */ /* 0x001ea20000300800 */
[----:B------:R-:W2:Y:S02]  /*3c700*/  LDL.LU R11, [R1+0x30c] ;  /* 0x00030c00010b7983 */ /* 0x000ea40000300800 */
[----:B------:R-:W-:-:S02]  /*3c710*/  IMAD.MOV.U32 R0, RZ, RZ, R26 ;  /* 0x000000ffff007224 */ /* 0x000fc400078e001a */
[----:B------:R-:W-:Y:S01]  /*3c720*/  IMAD.MOV.U32 R2, RZ, RZ, R27 ;  /* 0x000000ffff027224 */ /* 0x000fe200078e001b */
        /* <DEDUP_REMOVED lines=9> */
[----:B0-----:R-:W4:Y:S01]  /*3c7c0*/  LDL.LU R8, [R1+0x320] ;  /* 0x0003200001087983 */ /* 0x001f220000300800 */
[----:B------:R-:W4:Y:S02]  /*3c7d0*/  LDL.LU R9, [R1+0x324] ;  /* 0x0003240001097983 */ /* 0x000f240000300800 */
[----:B------:R-:W4:Y:S02]  /*3c7e0*/  LDL.LU R10, [R1+0x328] ;  /* 0x00032800010a7983 */ /* 0x000f240000300800 */
[----:B------:R-:W4:Y:S01]  /*3c7f0*/  LDL.LU R11, [R1+0x32c] ;  /* 0x00032c00010b7983 */ /* 0x000f220000300800 */
[----:B------:R-:W2:Y:S01]  /*3c800*/  LDL R3, [R1+0x510] ;  /* 0x0005100001037983 */ /* 0x000ea20000100800 */
[----:B------:R-:W-:Y:S02]  /*3c810*/  STL [R1+0x2bd0], R2 ;  /* 0x002bd00201007387 */ /* 0x000fe40000100800 */
[----:B------:R-:W-:Y:S02]  /*3c820*/  STL [R1+0x2bcc], R0 ;  /* 0x002bcc0001007387 */ /* 0x000fe40000100800 */
[----:B------:R-:W2:Y:S01]  /*3c830*/  LDL.LU.64 R6, [R1+0x2de8] ;  /* 0x002de80001067983 */ /* 0x000ea20000300a00 */
[----:B------:R-:W2:Y:S06]  /*3c840*/  LDL.LU.64 R4, [R1+0x2de0] ;  /* 0x002de00001047983 */ /* 0x000eac0000300a00 */
[----:B------:R-:W-:Y:S02]  /*3c850*/  STL.64 [R1+0x220], R24 ;  /* 0x0002201801007387 */ /* 0x000fe40000100a00 */
[----:B------:R0:W-:Y:S02]  /*3c860*/  STL.64 [R1+0x228], R26 ;  /* 0x0002281a01007387 */ /* 0x0001e40000100a00 */
[----:B0-----:R-:W2:Y:S01]  /*3c870*/  LDL.LU.64 R26, [R1+0x2dd8] ;  /* 0x002dd800011a7983 */ /* 0x001ea20000300a00 */
[----:B------:R-:W2:Y:S02]  /*3c880*/  LDL.LU.64 R24, [R1+0x2dd0] ;  /* 0x002dd00001187983 */ /* 0x000ea40000300a00 */
[C---:B--2---:R-:W-:Y:S11]  /*3c890*/  HMMA.16816.F32.BF16 R4, R12.reuse, R24, R4 ;  /* 0x000000180c04723c */ /* 0x044ff60000041804 */
[----:B------:R-:W-:Y:S11]  /*3c8a0*/  @!UPT UIADD3 URZ, URZ, URZ, URZ ;  /* 0x0000003f3f3ff290 */ /* 0x000ff6000fffe03f */
[----:B------:R-:W-:Y:S01]  /*3c8b0*/  @!UPT UIADD3 URZ, URZ, URZ, URZ ;  /* 0x0000003f3f3ff290 */ /* 0x000fe2000fffe03f */
[----:B------:R0:W-:Y:S01]  /*3c8c0*/  STL.64 [R1+0x340], R4 ;  /* 0x0003400401007387 */ /* 0x0001e20000100a00 */
[----:B------:R3:W-:Y:S03]  /*3c8d0*/  STL.64 [R1+0x348], R6 ;  /* 0x0003480601007387 */ /* 0x0007e60000100a00 */
[----:B0-----:R-:W3:Y:S02]  /*3c8e0*/  LDL.LU.64 R4, [R1+0x2dc8] ;  /* 0x002dc80001047983 */ /* 0x001ee40000300a00 */
[C---:B---3--:R-:W-:Y:S02]  /*3c8f0*/  HMMA.16816.F32.BF16 R4, R12.reuse, R4, R16 ;  /* 0x000000040c04723c */ /* 0x048fe40000041810 */
[----:B------:R-:W2:Y:S01]  /*3c900*/  LDL.LU.64 R18, [R1+0x2dc0] ;  /* 0x002dc00001127983 */ /* 0x000ea20000300a00 */
[----:B------:R-:W2:Y:S11]  /*3c910*/  LDL.LU.64 R16, [R1+0x2db8] ;  /* 0x002db80001107983 */ /* 0x000eb60000300a00 */
[----:B------:R-:W-:Y:S09]  /*3c920*/  @!UPT UIADD3 URZ, URZ, URZ, URZ ;  /* 0x0000003f3f3ff290 */ /* 0x000ff2000fffe03f */
[----:B------:R-:W-:Y:S01]  /*3c930*/  STL.64 [R1+0x460], R4 ;  /* 0x0004600401007387 */ /* 0x000fe20000100a00 */
[----:B------:R0:W-:Y:S03]  /*3c940*/  STL.64 [R1+0x468], R6 ;  /* 0x0004680601007387 */ /* 0x0001e60000100a00 */
[----:B0-----:R-:W3:Y:S01]  /*3c950*/  LDL.LU.64 R6, [R1+0x2db0] ;  /* 0x002db00001067983 */ /* 0x001ee20000300a00 */
[----:B------:R-:W2:Y:S02]  /*3c960*/  LDL.LU.64 R4, [R1+0x2da8] ;  /* 0x002da80001047983 */ /* 0x000ea40000300a00 */
[----:B--2---:R-:W-:Y:S01]  /*3c970*/  HMMA.16816.F32.BF16 R12, R12, R4, R16 ;  /* 0x000000040c0c723c */ /* 0x004fe20000041810 */
[----:B------:R-:W4:Y:S01]  /*3c980*/  LDL.LU.64 R18, [R1+0x2da0] ;  /* 0x002da00001127983 */ /* 0x000f220000300a00 */
[----:B------:R-:W4:Y:S11]  /*3c990*/  LDL.LU.64 R16, [R1+0x2d98] ;  /* 0x002d980001107983 */ /* 0x000f360000300a00 */
[----:B------:R-:W-:Y:S10]  /*3c9a0*/  @!UPT UIADD3 URZ, URZ, URZ, URZ ;  /* 0x0000003f3f3ff290 */ /* 0x000ff4000fffe03f */
[----:B------:R-:W-:Y:S01]  /*3c9b0*/  STL.64 [R1+0x330], R12 ;  /* 0x0003300c01007387 */ /* 0x000fe20000100a00 */
[----:B------:R0:W-:Y:S03]  /*3c9c0*/  STL.64 [R1+0x338], R14 ;  /* 0x0003380e01007387 */ /* 0x0001e60000100a00 */
[----:B0-----:R-:W2:Y:S04]  /*3c9d0*/  LDL R14, [R1+0x28] ;  /* 0x00002800010e7983 */ /* 0x001ea80000100800 */
[----:B------:R-:W2:Y:S01]  /*3c9e0*/  LDL R15, [R1+0x2c] ;  /* 0x00002c00010f7983 */ /* 0x000ea20000100800 */
[C---:B----4-:R-:W-:Y:S03]  /*3c9f0*/  HMMA.16816.F32.BF16 R20, R16.reuse, R22, R8 ;  /* 0x000000161014723c */ /* 0x050fe60000041808 */
[----:B------:R-:W4:Y:S01]  /*3ca00*/  LDL.LU.64 R10, [R1+0x2d90] ;  /* 0x002d9000010a7983 */ /* 0x000f220000300a00 */
[----:B------:R-:W4:Y:S11]  /*3ca10*/  LDL.LU.64 R8, [R1+0x2d88] ;  /* 0x002d880001087983 */ /* 0x000f360000300a00 */
[----:B------:R-:W-:Y:S08]  /*3ca20*/  @!UPT UIADD3 URZ, URZ, URZ, URZ ;  /* 0x0000003f3f3ff290 */ /* 0x000ff0000fffe03f */
        /* <DEDUP_REMOVED lines=10> */
[C---:B----4-:R-:W-:Y:S02]  /*3cad0*/  HMMA.16816.F32.BF16 R20, R16.reuse, R22, R8 ;  /* 0x000000161014723c */ /* 0x050fe40000041808 */
[----:B------:R-:W4:Y:S11]  /*3cae0*/  LDL.LU.64 R10, [R1+0x2d60] ;  /* 0x002d6000010a7983 */ /* 0x000f360000300a00 */
[----:B------:R-:W-:Y:S10]  /*3caf0*/  @!UPT UIADD3 URZ, URZ, URZ, URZ ;  /* 0x0000003f3f3ff290 */ /* 0x000ff4000fffe03f */
[----:B------:R-:W-:Y:S01]  /*3cb00*/  STL.64 [R1+0x300], R20 ;  /* 0x0003001401007387 */ /* 0x000fe20000100a00 */
[----:B------:R0:W-:Y:S03]  /*3cb10*/  STL.64 [R1+0x308], R22 ;  /* 0x0003081601007387 */ /* 0x0001e60000100a00 */
[----:B0-----:R-:W4:Y:S01]  /*3cb20*/  LDL.LU.64 R22, [R1+0x2d58] ;  /* 0x002d580001167983 */ /* 0x001f220000300a00 */
[----:B------:R-:W4:Y:S02]  /*3cb30*/  LDL.LU.64 R20, [R1+0x2d50] ;  /* 0x002d500001147983 */ /* 0x000f240000300a00 */
[C---:B----4-:R-:W-:Y:S11]  /*3cb40*/  HMMA.16816.F32.BF16 R20, R16.reuse, R10, R20 ;  /* 0x0000000a1014723c */ /* 0x050ff60000041814 */
[----:B------:R-:W-:Y:S11]  /*3cb50*/  @!UPT UIADD3 URZ, URZ, URZ, URZ ;  /* 0x0000003f3f3ff290 */ /* 0x000ff6000fffe03f */
[----:B------:R-:W-:Y:S01]  /*3cb60*/  @!UPT UIADD3 URZ, URZ, URZ, URZ ;  /* 0x0000003f3f3ff290 */ /* 0x000fe2000fffe03f */
[----:B------:R-:W-:Y:S01]  /*3cb70*/  STL.64 [R1+0x2f0], R20 ;  /* 0x0002f01401007387 */ /* 0x000fe20000100a00 */
[----:B------:R0:W-:Y:S03]  /*3cb80*/  STL.64 [R1+0x2f8], R22 ;  /* 0x0002f81601007387 */ /* 0x0001e60000100a00 */
[----:B0-----:R-:W2:Y:S01]  /*3cb90*/  LDL.LU.64 R22, [R1+0x2d48] ;  /* 0x002d480001167983 */ /* 0x001ea20000300a00 */
[----:B------:R-:W2:Y:S02]  /*3cba0*/  LDL.LU.64 R20, [R1+0x2d40] ;  /* 0x002d400001147983 */ /* 0x000ea40000300a00 */
[----:B------:R-:W-:Y:S02]  /*3cbb0*/  STL.64 [R1+0x2cf0], R10 ;  /* 0x002cf00a01007387 */ /* 0x000fe40000100a00 */
[----:B------:R-:W-:Y:S02]  /*3cbc0*/  IMAD.MOV.U32 R8, RZ, RZ, R26 ;  /* 0x000000ffff087224 */ /* 0x000fe400078e001a */
[----:B------:R-:W-:Y:S01]  /*3cbd0*/  IMAD.MOV.U32 R9, RZ, RZ, R27 ;  /* 0x000000ffff097224 */ /* 0x000fe200078e001b */
[----:B------:R-:W4:Y:S01]  /*3cbe0*/  LDL.LU R26, [R1+0x2d3c] ;  /* 0x002d3c00011a7983 */ /* 0x000f220000300800 */
[----:B------:R-:W4:Y:S01]  /*3cbf0*/  LDL.LU R27, [R1+0x2d38] ;  /* 0x002d3800011b7983 */ /* 0x000f220000300800 */
[----:B--2---:R-:W-:Y:S11]  /*3cc00*/  HMMA.16816.F32.BF16 R20, R16, R14, R20 ;  /* 0x0000000e1014723c */ /* 0x004ff60000041814 */
[----:B------:R-:W-:Y:S11]  /*3cc10*/  @!UPT UIADD3 URZ, URZ, URZ, URZ ;  /* 0x0000003f3f3ff290 */ /* 0x000ff6000fffe03f */
[----:B------:R-:W-:Y:S01]  /*3cc20*/  @!UPT UIADD3 URZ, URZ, URZ, URZ ;  /* 0x0000003f3f3ff290 */ /* 0x000fe2000fffe03f */
[----:B------:R-:W-:Y:S01]  /*3cc30*/  STL.64 [R1+0x2e0], R20 ;  /* 0x0002e01401007387 */ /* 0x000fe20000100a00 */
[----:B------:R0:W-:Y:S02]  /*3cc40*/  STL [R1+0x2e8], R22 ;  /* 0x0002e81601007387 */ /* 0x0001e40000100800 */
[----:B------:R-:W-:Y:S02]  /*3cc50*/  IMAD.MOV.U32 R24, RZ, RZ, R23 ;  /* 0x000000ffff187224 */ /* 0x000fe400078e0017 */
[----:B0-----:R-:W4:Y:S01]  /*3cc60*/  LDL.LU.64 R22, [R1+0x2d30] ;  /* 0x002d300001167983 */ /* 0x001f220000300a00 */
[----:B------:R-:W4:Y:S02]  /*3cc70*/  LDL.LU.64 R20, [R1+0x2d28] ;  /* 0x002d280001147983 */ /* 0x000f240000300a00 */
[----:B------:R0:W-:Y:S02]  /*3cc80*/  STL.64 [R1+0x2ce8], R14 ;  /* 0x002ce80e01007387 */ /* 0x0001e40000100a00 */
[----:B------:R-:W-:-:S02]  /*3cc90*/  IMAD.MOV.U32 R10, RZ, RZ, R29 ;  /* 0x000000ffff0a7224 */ /* 0x000fc400078e001d */
[----:B------:R-:W-:Y:S01]  /*3cca0*/  IMAD.MOV.U32 R11, RZ, RZ, R28 ;  /* 0x000000ffff0b7224 */ /* 0x000fe200078e001c */
[----:B0-----:R-:W2:Y:S01]  /*3ccb0*/  LDL.64 R14, [R1+0x78] ;  /* 0x00007800010e7983 */ /* 0x001ea20000100a00 */
[C---:B----4-:R-:W-:Y:S11]  /*3ccc0*/  HMMA.16816.F32.BF16 R20, R16.reuse, R26, R20 ;  /* 0x0000001a1014723c */ /* 0x050ff60000041814 */
[----:B------:R-:W-:Y:S11]  /*3ccd0*/  @!UPT UIADD3 URZ, URZ, URZ, URZ ;  /* 0x0000003f3f3ff290 */ /* 0x000ff6000fffe03f */
[----:B------:R-:W-:Y:S01]  /*3cce0*/  @!UPT UIADD3 URZ, URZ, URZ, URZ ;  /* 0x0000003f3f3ff290 */ /* 0x000fe2000fffe03f */
[----:B------:R0:W-:Y:S01]  /*3ccf0*/  STL.64 [R1+0x4a0], R20 ;  /* 0x0004a01401007387 */ /* 0x0001e20000100a00 */
[----:B------:R-:W-:Y:S02]  /*3cd00*/  IMAD.MOV.U32 R29, RZ, RZ, R22 ;  /* 0x000000ffff1d7224 */ /* 0x000fe400078e0016 */
[----:B------:R-:W-:Y:S02]  /*3cd10*/  IMAD.MOV.U32 R28, RZ, RZ, R23 ;  /* 0x000000ffff1c7224 */ /* 0x000fe400078e0017 */
[----:B------:R-:W4:Y:S04]  /*3cd20*/  LDL.LU.64 R22, [R1+0x2d20] ;  /* 0x002d200001167983 */ /* 0x000f280000300a00 */
[----:B0-----:R-:W4:Y:S01]  /*3cd30*/  LDL.LU.64 R20, [R1+0x2d18] ;  /* 0x002d180001147983 */ /* 0x001f220000300a00 */
[----:B------:R-:W-:Y:S02]  /*3cd40*/  STL.64 [R1+0x2ce0], R26 ;  /* 0x002ce01a01007387 */ /* 0x000fe40000100a00 */
[----:B------:R0:W-:Y:S02]  /*3cd50*/  STL [R1+0x2cd8], R24 ;  /* 0x002cd81801007387 */ /* 0x0001e40000100800 */
[----:B0-----:R-:W2:Y:S01]  /*3cd60*/  LDL.LU R24, [R1+0x2c0] ;  /* 0x0002c00001187983 */ /* 0x001ea20000300800 */
[----:B------:R-:W2:Y:S02]  /*3cd70*/  LDL.LU R25, [R1+0x2c4] ;  /* 0x0002c40001197983 */ /* 0x000ea40000300800 */
[----:B------:R-:W2:Y:S02]  /*3cd80*/  LDL.LU R26, [R1+0x2c8] ;  /* 0x0002c800011a7983 */ /* 0x000ea40000300800 */
[----:B------:R-:W2:Y:S01]  /*3cd90*/  LDL.LU R27, [R1+0x2cc] ;  /* 0x0002cc00011b7983 */ /* 0x000ea20000300800 */
[C---:B---3--:R-:W-:Y:S01]  /*3cda0*/  HMMA.16816.F32.BF16 R8, R16.reuse, R6, R8 ;  /* 0x000000061008723c */ /* 0x048fe20000041808 */
[----:B------:R-:W-:Y:S07]  /*3cdb0*/  STL [R1+0x2c40], R29 ;  /* 0x002c401d01007387 */ /* 0x000fee0000100800 */
[----:B--2---:R-:W-:Y:S11]  /*3cdc0*/  HMMA.16816.F32.BF16 R24, R16, R14, R24 ;  /* 0x0000000e1018723c */ /* 0x004ff60000041818 */
[----:B------:R-:W-:Y:S11]  /*3cdd0*/  @!UPT UIADD3 URZ, URZ, URZ, URZ ;  /* 0x0000003f3f3ff290 */ /* 0x000ff6000fffe03f */
[----:B------:R-:W-:Y:S01]  /*3cde0*/  @!UPT UIADD3 URZ, URZ, URZ, URZ ;  /* 0x0000003f3f3ff290 */ /* 0x000fe2000fffe03f */
[----:B------:R0:W-:Y:S01]  /*3cdf0*/  STL.64 [R1+0x540], R24 ;  /* 0x0005401801007387 */ /* 0x0001e20000100a00 */
[----:B------:R1:W-:Y:S03]  /*3ce00*/  STL.64 [R1+0x548], R26 ;  /* 0x0005481a01007387 */ /* 0x0003e60000100a00 */
[----:B0-----:R-:W2:Y:S01]  /*3ce10*/  LDL.LU R24, [R1+0x1e0] ;  /* 0x0001e00001187983 */ /* 0x001ea20000300800 */
[----:B------:R-:W-:Y:S02]  /*3ce20*/  STL.64 [R1+0x210], R8 ;  /* 0x0002100801007387 */ /* 0x000fe40000100a00 */
[----:B------:R-:W-:Y:S02]  /*3ce30*/  STL.64 [R1+0x218], R10 ;  /* 0x0002180a01007387 */ /* 0x000fe40000100a00 */
[----:B------:R-:W2:Y:S01]  /*3ce40*/  LDL.LU R25, [R1+0x1e4] ;  /* 0x0001e40001197983 */ /* 0x000ea20000300800 */
[----:B-1----:R-:W3:Y:S01]  /*3ce50*/  LDL.LU R26, [R1+0x1e8] ;  /* 0x0001e800011a7983 */ /* 0x002ee20000300800 */
[----:B------:R-:W3:Y:S03]  /*3ce60*/  LDL.LU R27, [R1+0x1ec] ;  /* 0x0001ec00011b7983 */ /* 0x000ee60000300800 */
[----:B---3--:R0:W-:Y:S01]  /*3ce70*/  STL.64 [R1+0x2d00], R26 ;  /* 0x002d001a01007387 */ /* 0x0081e20000100a00 */
[----:B--2---:R-:W-:Y:S03]  /*3ce80*/  STL.64 [R1+0x2cf8], R24 ;  /* 0x002cf81801007387 */ /* 0x004fe60000100a00 */
[----:B0-----:R-:W4:Y:S01]  /*3ce90*/  LDL.64 R26, [R1+0x48] ;  /* 0x00004800011a7983 */ /* 0x001f220000100a00 */
[----:B------:R-:W2:Y:S02]  /*3cea0*/  LDL.LU R8, [R1+0x1f0] ;  /* 0x0001f00001087983 */ /* 0x000ea40000300800 */
[----:B------:R-:W2:Y:S02]  /*3ceb0*/  LDL.LU R9, [R1+0x1f4] ;  /* 0x0001f40001097983 */ /* 0x000ea40000300800 */
[----:B------:R-:W3:Y:S01]  /*3cec0*/  LDL.LU R10, [R1+0x1f8] ;  /* 0x0001f800010a7983 */ /* 0x000ee20000300800 */
[----:B------:R-:W3:Y:S04]  /*3ced0*/  LDL.LU R11, [R1+0x1fc] ;  /* 0x0001fc00010b7983 */ /* 0x000ee80000300800 */
[----:B---3--:R-:W-:Y:S01]  /*3cee0*/  STL.64 [R1+0x2d10], R10 ;  /* 0x002d100a01007387 */ /* 0x008fe20000100a00 */
[----:B--2---:R0:W-:Y:S03]  /*3cef0*/  STL.64 [R1+0x2d08], R8 ;  /* 0x002d080801007387 */ /* 0x0041e60000100a00 */
[----:B0-----:R-:W4:Y:S01]  /*3cf00*/  LDL.LU R8, [R1+0x200] ;  /* 0x0002000001087983 */ /* 0x001f220000300800 */
[----:B------:R-:W4:Y:S02]  /*3cf10*/  LDL.LU R9, [R1+0x204] ;  /* 0x0002040001097983 */ /* 0x000f240000300800 */
[----:B------:R-:W4:Y:S02]  /*3cf20*/  LDL.LU R10, [R1+0x208] ;  /* 0x00020800010a7983 */ /* 0x000f240000300800 */
[----:B------:R-:W4:Y:S01]  /*3cf30*/  LDL.LU R11, [R1+0x20c] ;  /* 0x00020c00010b7983 */ /* 0x000f220000300800 */
[----:B------:R-:W-:Y:S01]  /*3cf40*/  STL.64 [R1+0x2cb8], R6 ;  /* 0x002cb80601007387 */ /* 0x000fe20000100a00 */
[----:B------:R-:W2:Y:S02]  /*3cf50*/  LDL.LU R16, [R1+0x2b0] ;  /* 0x0002b00001107983 */ /* 0x000ea40000300800 */
[----:B------:R-:W2:Y:S02]  /*3cf60*/  LDL.LU R17, [R1+0x2b4] ;  /* 0x0002b40001117983 */ /* 0x000ea40000300800 */
[----:B------:R-:W3:Y:S01]  /*3cf70*/  LDL.LU R18, [R1+0x2b8] ;  /* 0x0002b80001127983 */ /* 0x000ee20000300800 */
[----:B------:R-:W3:Y:S04]  /*3cf80*/  LDL.LU R19, [R1+0x2bc] ;  /* 0x0002bc0001137983 */ /* 0x000ee80000300800 */
[----:B---3--:R-:W-:Y:S01]  /*3cf90*/  STL.64 [R1+0x2c50], R18 ;  /* 0x002c501201007387 */ /* 0x008fe20000100a00 */
[----:B--2---:R0:W-:Y:S03]  /*3cfa0*/  STL.64 [R1+0x2c48], R16 ;  /* 0x002c481001007387 */ /* 0x0041e60000100a00 */
[----:B0-----:R-:W2:Y:S01]  /*3cfb0*/  LDL.LU R16, [R1+0x190] ;  /* 0x0001900001107983 */ /* 0x001ea20000300800 */
[----:B------:R-:W2:Y:S02]  /*3cfc0*/  LDL.LU R17, [R1+0x194] ;  /* 0x0001940001117983 */ /* 0x000ea40000300800 */
[----:B------:R-:W3:Y:S02]  /*3cfd0*/  LDL.LU R18, [R1+0x198] ;  /* 0x0001980001127983 */ /* 0x000ee40000300800 */
[----:B------:R-:W3:Y:S01]  /*3cfe0*/  LDL.LU R19, [R1+0x19c] ;  /* 0x00019c0001137983 */ /* 0x000ee20000300800 */
[----:B----4-:R-:W-:Y:S01]  /*3cff0*/  HMMA.16816.F32.BF16 R8, R20, R26, R8 ;  /* 0x0000001a1408723c */ /* 0x010fe20000041808 */
[----:B------:R-:W-:-:S02]  /*3d000*/  IMAD.MOV.U32 R2, RZ, RZ, R14 ;  /* 0x000000ffff027224 */ /* 0x000fc400078e000e */
[----:B------:R-:W-:Y:S01]  /*3d010*/  IMAD.MOV.U32 R0, RZ, RZ, R15 ;  /* 0x000000ffff007224 */ /* 0x000fe200078e000f */
[----:B---3--:R-:W-:Y:S01]  /*3d020*/  STL.64 [R1+0x2c60], R18 ;  /* 0x002c601201007387 */ /* 0x008fe20000100a00 */
[----:B--2---:R0:W-:Y:S03]  /*3d030*/  STL.64 [R1+0x2c58], R16 ;  /* 0x002c581001007387 */ /* 0x0041e60000100a00 */
[----:B0-----:R-:W2:Y:S01]  /*3d040*/  LDL.LU R16, [R1+0xc0] ;  /* 0x0000c00001107983 */ /* 0x001ea20000300800 */
[----:B------:R-:W2:Y:S02]  /*3d050*/  LDL.LU R17, [R1+0xc4] ;  /* 0x0000c40001117983 */ /* 0x000ea40000300800 */
[----:B------:R-:W3:Y:S02]  /*3d060*/  LDL.LU R18, [R1+0xc8] ;  /* 0x0000c80001127983 */ /* 0x000ee40000300800 */
[----:B------:R-:W3:Y:S02]  /*3d070*/  LDL.LU R19, [R1+0xcc] ;  /* 0x0000cc0001137983 */ /* 0x000ee40000300800 */
[----:B------:R-:W-:-:S02]  /*3d080*/  IMAD.MOV.U32 R6, RZ, RZ, R2 ;  /* 0x000000ffff067224 */ /* 0x000fc400078e0002 */
[----:B------:R-:W-:Y:S01]  /*3d090*/  IMAD.MOV.U32 R7, RZ, RZ, R0 ;  /* 0x000000ffff077224 */ /* 0x000fe200078e0000 */
[----:B------:R-:W4:Y:S01]  /*3d0a0*/  LDL.LU R12, [R1+0x1d0] ;  /* 0x0001d000010c7983 */ /* 0x000f220000300800 */
[----:B------:R-:W4:Y:S02]  /*3d0b0*/  LDL.LU R13, [R1+0x1d4] ;  /* 0x0001d400010d7983 */ /* 0x000f240000300800 */
[----:B------:R-:W4:Y:S02]  /*3d0c0*/  LDL.LU R14, [R1+0x1d8] ;  /* 0x0001d800010e7983 */ /* 0x000f240000300800 */
[----:B------:R-:W4:Y:S01]  /*3d0d0*/  LDL.LU R15, [R1+0x1dc] ;  /* 0x0001dc00010f7983 */ /* 0x000f220000300800 */
[----:B------:R0:W-:Y:S04]  /*3d0e0*/  STL.64 [R1+0x2cd0], R6 ;  /* 0x002cd00601007387 */ /* 0x0001e80000100a00 */
[----:B0-----:R-:W4:Y:S01]  /*3d0f0*/  LDL.64 R6, [R1+0x38] ;  /* 0x0000380001067983 */ /* 0x001f220000100a00 */
[----:B------:R-:W-:-:S02]  /*3d100*/  IMAD.MOV.U32 R2, RZ, RZ, R26 ;  /* 0x000000ffff027224 */ /* 0x000fc400078e001a */
[----:B------:R-:W-:Y:S01]  /*3d110*/  IMAD.MOV.U32 R0, RZ, RZ, R27 ;  /* 0x000000ffff007224 */ /* 0x000fe200078e001b */
[----:B---3--:R0:W-:Y:S01]  /*3d120*/  STL.64 [R1+0x2c70], R18 ;  /* 0x002c701201007387 */ /* 0x0081e20000100a00 */
[----:B--2---:R-:W-:Y:S03]  /*3d130*/  STL.64 [R1+0x2c68], R16 ;  /* 0x002c681001007387 */ /* 0x004fe60000100a00 */
[----:B0-----:R-:W2:Y:S01]  /*3d140*/  LDL.64 R18, [R1+0x18] ;  /* 0x0000180001127983 */ /* 0x001ea20000100a00 */
[----:B------:R-:W-:Y:S02]  /*3d150*/  STL.64 [R1+0x5c0], R8 ;  /* 0x0005c00801007387 */ /* 0x000fe40000100a00 */
[----:B------:R0:W-:Y:S02]  /*3d160*/  STL.64 [R1+0x5c8], R10 ;  /* 0x0005c80a01007387 */ /* 0x0001e40000100a00 */
[----:B0-----:R-:W4:Y:S01]  /*3d170*/  LDL.LU.64 R10, [R1+0x2d10] ;  /* 0x002d1000010a7983 */ /* 0x001f220000300a00 */
[----:B------:R-:W4:Y:S02]  /*3d180*/  LDL.LU.64 R8, [R1+0x2d08] ;  /* 0x002d080001087983 */ /* 0x000f240000300a00 */
[----:B------:R-:W2:Y:S02]  /*3d190*/  LDL.LU.64 R26, [R1+0x2d00] ;  /* 0x002d0000011a7983 */ /* 0x000ea40000300a00 */
[----:B------:R-:W2:Y:S01]  /*3d1a0*/  LDL.LU.64 R24, [R1+0x2cf8] ;  /* 0x002cf80001187983 */ /* 0x000ea20000300a00 */
[C---:B----4-:R-:W-:Y:S11]  /*3d1b0*/  HMMA.16816.F32.BF16 R8, R20.reuse, R6, R8 ;  /* 0x000000061408723c */ /* 0x050ff60000041808 */
[----:B------:R-:W-:Y:S11]  /*3d1c0*/  @!UPT UIADD3 URZ, URZ, URZ, URZ ;  /* 0x0000003f3f3ff290 */ /* 0x000ff6000fffe03f */
[----:B------:R-:W-:Y:S01]  /*3d1d0*/  @!UPT UIADD3 URZ, URZ, URZ, URZ ;  /* 0x0000003f3f3ff290 */ /* 0x000fe2000fffe03f */
[----:B------:R0:W-:Y:S02]  /*3d1e0*/  STL.64 [R1+0x5b0], R8 ;  /* 0x0005b00801007387 */ /* 0x0001e40000100a00 */
[----:B0-----:R-:W-:Y:S02]  /*3d1f0*/  IMAD.MOV.U32 R9, RZ, RZ, R6 ;  /* 0x000000ffff097224 */ /* 0x001fe400078e0006 */
[----:B------:R-:W-:Y:S02]  /*3d200*/  IMAD.MOV.U32 R8, RZ, RZ, R7 ;  /* 0x000000ffff087224 */ /* 0x000fe400078e0007 */
[----:B--2---:R-:W-:Y:S01]  /*3d210*/  HMMA.16816.F32.BF16 R4, R20, R18, R24 ;  /* 0x000000121404723c */ /* 0x004fe20000041818 */
[----:B------:R0:W-:Y:S04]  /*3d220*/  STL.64 [R1+0x5b8], R10 ;  /* 0x0005b80a01007387 */ /* 0x0001e80000100a00 */
[----:B0-----:R-:W2:Y:S01]  /*3d230*/  LDL.LU.64 R10, [R1+0x2cf0] ;  /* 0x002cf000010a7983 */ /* 0x001ea20000300a00 */
[----:B------:R-:W3:Y:S11]  /*3d240*/  LDL.LU R24, [R1+0x1c0] ;  /* 0x0001c00001187983 */ /* 0x000ef60000300800 */
[----:B------:R-:W-:Y:S06]  /*3d250*/  @!UPT UIADD3 URZ, URZ, URZ, URZ ;  /* 0x0000003f3f3ff290 */ /* 0x000fec000fffe03f */
[----:B------:R0:W-:Y:S01]  /*3d260*/  STL.64 [R1+0x5a0], R4 ;  /* 0x0005a00401007387 */ /* 0x0001e20000100a00 */
[----:B------:R1:W-:Y:S02]  /*3d270*/  STL.64 [R1+0x5a8], R6 ;  /* 0x0005a80601007387 */ /* 0x0003e40000100a00 */
[----:B------:R-:W3:Y:S02]  /*3d280*/  LDL.LU R25, [R1+0x1c4] ;  /* 0x0001c40001197983 */ /* 0x000ee40000300800 */
[----:B------:R-:W3:Y:S01]  /*3d290*/  LDL.LU R26, [R1+0x1c8] ;  /* 0x0001c800011a7983 */ /* 0x000ee20000300800 */
[----:B------:R-:W3:Y:S04]  /*3d2a0*/  LDL.LU R27, [R1+0x1cc] ;  /* 0x0001cc00011b7983 */ /* 0x000ee80000300800 */
[----:B0-----:R-:W4:Y:S01]  /*3d2b0*/  LDL.LU R4, [R1+0x1b0] ;  /* 0x0001b00001047983 */ /* 0x001f220000300800 */
[----:B------:R-:W4:Y:S02]  /*3d2c0*/  LDL.LU R5, [R1+0x1b4] ;  /* 0x0001b40001057983 */ /* 0x000f240000300800 */
[----:B-1----:R-:W4:Y:S02]  /*3d2d0*/  LDL.LU R6, [R1+0x1b8] ;  /* 0x0001b80001067983 */ /* 0x002f240000300800 */
[----:B------:R-:W4:Y:S01]  /*3d2e0*/  LDL.LU R7, [R1+0x1bc] ;  /* 0x0001bc0001077983 */ /* 0x000f220000300800 */
[----:B------:R0:W-:Y:S02]  /*3d2f0*/  STL.64 [R1+0x2c78], R18 ;  /* 0x002c781201007387 */ /* 0x0001e40000100a00 */
[----:B0-----:R-:W-:-:S02]  /*3d300*/  IMAD.MOV.U32 R18, RZ, RZ, R9 ;  /* 0x000000ffff127224 */ /* 0x001fc400078e0009 */
[----:B------:R-:W-:-:S05]  /*3d310*/  IMAD.MOV.U32 R19, RZ, RZ, R8 ;  /* 0x000000ffff137224 */ /* 0x000fca00078e0008 */
[----:B------:R0:W-:Y:S02]  /*3d320*/  STL.64 [R1+0x2c88], R18 ;  /* 0x002c881201007387 */ /* 0x0001e40000100a00 */
[----:B0-----:R-:W-:Y:S02]  /*3d330*/  IMAD.MOV.U32 R18, RZ, RZ, R2 ;  /* 0x000000ffff127224 */ /* 0x001fe400078e0002 */
[----:B------:R-:W-:-:S05]  /*3d340*/  IMAD.MOV.U32 R19, RZ, RZ, R0 ;  /* 0x000000ffff137224 */ /* 0x000fca00078e0000 */
[----:B------:R0:W-:Y:S01]  /*3d350*/  STL.64 [R1+0x2cb0], R18 ;  /* 0x002cb01201007387 */ /* 0x0001e20000100a00 */
[----:B------:R-:W3:Y:S02]  /*3d360*/  LDL.LU R16, [R1+0x100] ;  /* 0x0001000001107983 */ /* 0x000ee40000300800 */
[----:B------:R-:W3:Y:S01]  /*3d370*/  LDL.LU R17, [R1+0x104] ;  /* 0x0001040001117983 */ /* 0x000ee20000300800 */
[----:B0-----:R-:W3:Y:S01]  /*3d380*/  LDL.LU R18, [R1+0x108] ;  /* 0x0001080001127983 */ /* 0x001ee20000300800 */
[----:B------:R-:W3:Y:S01]  /*3d390*/  LDL.LU R19, [R1+0x10c] ;  /* 0x00010c0001137983 */ /* 0x000ee20000300800 */
[C---:B--2---:R-:W-:Y:S02]  /*3d3a0*/  HMMA.16816.F32.BF16 R12, R20.reuse, R10, R12 ;  /* 0x0000000a140c723c */ /* 0x044fe4000004180c */
[----:B---3--:R-:W-:Y:S01]  /*3d3b0*/  STL.64 [R1+0x2cc8], R18 ;  /* 0x002cc81201007387 */ /* 0x008fe20000100a00 */
[----:B------:R0:W-:Y:S03]  /*3d3c0*/  STL.64 [R1+0x2cc0], R16 ;  /* 0x002cc01001007387 */ /* 0x0001e60000100a00 */
[----:B0-----:R-:W2:Y:S01]  /*3d3d0*/  LDL.LU R16, [R1+0x1a0] ;  /* 0x0001a00001107983 */ /* 0x001ea20000300800 */
[----:B------:R-:W2:Y:S02]  /*3d3e0*/  LDL.LU R17, [R1+0x1a4] ;  /* 0x0001a40001117983 */ /* 0x000ea40000300800 */
[----:B------:R-:W2:Y:S02]  /*3d3f0*/  LDL.LU R18, [R1+0x1a8] ;  /* 0x0001a80001127983 */ /* 0x000ea40000300800 */
[----:B------:R-:W2:Y:S11]  /*3d400*/  LDL.LU R19, [R1+0x1ac] ;  /* 0x0001ac0001137983 */ /* 0x000eb60000300800 */
        /* <DEDUP_REMOVED lines=10> */
[----:B--2---:R-:W-:Y:S01]  /*3d4b0*/  STL.64 [R1+0x2c98], R10 ;  /* 0x002c980a01007387 */ /* 0x004fe20000100a00 */
        /* <DEDUP_REMOVED lines=8> */
[----:B0-----:R-:W4:Y:S01]  /*3d540*/  LDL.LU.64 R26, [R1+0x2ce0] ;  /* 0x002ce000011a7983 */ /* 0x001f220000300a00 */
[----:B------:R-:W3:Y:S01]  /*3d550*/  LDL.LU R24, [R1+0x2cd8] ;  /* 0x002cd80001187983 */ /* 0x000ee20000300800 */
[C---:B----4-:R-:W-:Y:S11]  /*3d560*/  HMMA.16816.F32.BF16 R4, R20.reuse, R26, R4 ;  /* 0x0000001a1404723c */ /* 0x050ff60000041804 */
[----:B------:R-:W-:Y:S11]  /*3d570*/  @!UPT UIADD3 URZ, URZ, URZ, URZ ;  /* 0x0000003f3f3ff290 */ /* 0x000ff6000fffe03f */
[----:B------:R-:W-:Y:S01]  /*3d580*/  @!UPT UIADD3 URZ, URZ, URZ, URZ ;  /* 0x0000003f3f3ff290 */ /* 0x000fe2000fffe03f */
        /* <DEDUP_REMOVED lines=10> */
[----:B----4-:R-:W-:Y:S02]  /*3d630*/  HMMA.16816.F32.BF16 R20, R20, R6, R16 ;  /* 0x000000061414723c */ /* 0x010fe40000041810 */
[----:B------:R-:W2:Y:S01]  /*3d640*/  LDL.LU.64 R18, [R1+0x2cb0] ;  /* 0x002cb00001127983 */ /* 0x000ea20000300a00 */
[----:B------:R-:W-:Y:S02]  /*3d650*/  IMAD.MOV.U32 R29, RZ, RZ, R6 ;  /* 0x000000ffff1d7224 */ /* 0x000fe400078e0006 */
[----:B------:R-:W-:Y:S11]  /*3d660*/  IMAD.MOV.U32 R25, RZ, RZ, R7 ;  /* 0x000000ffff197224 */ /* 0x000ff600078e0007 */
[----:B------:R-:W-:Y:S07]  /*3d670*/  @!UPT UIADD3 URZ, URZ, URZ, URZ ;  /* 0x0000003f3f3ff290 */ /* 0x000fee000fffe03f */
[----:B------:R0:W-:Y:S01]  /*3d680*/  STL.64 [R1+0x530], R20 ;  /* 0x0005301401007387 */ /* 0x0001e20000100a00 */
[----:B------:R1:W-:Y:S02]  /*3d690*/  STL.64 [R1+0x538], R22 ;  /* 0x0005381601007387 */ /* 0x0003e40000100a00 */
[----:B------:R-:W2:Y:S02]  /*3d6a0*/  LDL.LU.64 R6, [R1+0x2ca8] ;  /* 0x002ca80001067983 */ /* 0x000ea40000300a00 */
[----:B------:R-:W2:Y:S01]  /*3d6b0*/  LDL.LU.64 R4, [R1+0x2ca0] ;  /* 0x002ca00001047983 */ /* 0x000ea20000300a00 */
        /* <DEDUP_REMOVED lines=12> */
[----:B------:R-:W2:Y:S11]  /*3d780*/  LDL.LU.64 R10, [R1+0x2c80] ;  /* 0x002c8000010a7983 */ /* 0x000eb60000300a00 */
[----:B------:R-:W-:Y:S10]  /*3d790*/  @!UPT UIADD3 URZ, URZ, URZ, URZ ;  /* 0x0000003f3f3ff290 */ /* 0x000ff4000fffe03f */
[----:B------:R-:W-:Y:S01]  /*3d7a0*/  STL.64 [R1+0x500], R16 ;  /* 0x0005001001007387 */ /* 0x000fe20000100a00 */
[----:B------:R0:W-:Y:S03]  /*3d7b0*/  STL.64 [R1+0x508], R18 ;  /* 0x0005081201007387 */ /* 0x0001e60000100a00 */
[----:B0-----:R-:W4:Y:S02]  /*3d7c0*/  LDL.LU.64 R18, [R1+0x2c78] ;  /* 0x002c780001127983 */ /* 0x001f240000300a00 */
[----:B----4-:R-:W-:Y:S11]  /*3d7d0*/  HMMA.16816.F32.BF16 R20, R4, R18, R20 ;  /* 0x000000120414723c */ /* 0x010ff60000041814 */
[----:B------:R-:W-:Y:S11]  /*3d7e0*/  @!UPT UIADD3 URZ, URZ, URZ, URZ ;  /* 0x0000003f3f3ff290 */ /* 0x000ff6000fffe03f */
[----:B------:R-:W-:Y:S01]  /*3d7f0*/  @!UPT UIADD3 URZ, URZ, URZ, URZ ;  /* 0x0000003f3f3ff290 */ /* 0x000fe2000fffe03f */
[----:B------:R0:W-:Y:S01]  /*3d800*/  STL.64 [R1+0x4f0], R20 ;  /* 0x0004f01401007387 */ /* 0x0001e20000100a00 */
[----:B------:R-:W-:Y:S02]  /*3d810*/  STL.64 [R1+0x4f8], R22 ;  /* 0x0004f81601007387 */ /* 0x000fe40000100a00 */
[----:B0-----:R-:W-:Y:S02]  /*3d820*/  IMAD.MOV.U32 R21, RZ, RZ, R18 ;  /* 0x000000ffff157224 */ /* 0x001fe400078e0012 */
[----:B------:R-:W-:Y:S02]  /*3d830*/  IMAD.MOV.U32 R20, RZ, RZ, R19 ;  /* 0x000000ffff147224 */ /* 0x000fe400078e0013 */
[----:B------:R-:W4:Y:S01]  /*3d840*/  LDL.LU.64 R18, [R1+0x2c70] ;  /* 0x002c700001127983 */ /* 0x000f220000300a00 */
[----:B------:R-:W4:Y:S02]  /*3d850*/  LDL.LU.64 R16, [R1+0x2c68] ;  /* 0x002c680001107983 */ /* 0x000f240000300a00 */
[----:B--2---:R-:W-:-:S02]  /*3d860*/  IMAD.MOV.U32 R2, RZ, RZ, R10 ;  /* 0x000000ffff027224 */ /* 0x004fc400078e000a */
[----:B------:R-:W-:Y:S01]  /*3d870*/  IMAD.MOV.U32 R0, RZ, RZ, R11 ;  /* 0x000000ffff007224 */ /* 0x000fe200078e000b */
[C---:B----4-:R-:W-:Y:S01]  /*3d880*/  HMMA.16816.F32.BF16 R16, R4.reuse, R10, R16 ;  /* 0x0000000a0410723c */ /* 0x050fe20000041810 */
[----:B------:R-:W0:Y:S11]  /*3d890*/  LDSM.16.MT88.4 R8, [R3+0x14180] ;  /* 0x014180000308783b */ /* 0x000e360000004200 */
[----:B------:R-:W-:Y:S11]  /*3d8a0*/  @!UPT UIADD3 URZ, URZ, URZ, URZ ;  /* 0x0000003f3f3ff290 */ /* 0x000ff6000fffe03f */
[----:B------:R-:W-:Y:S01]  /*3d8b0*/  STL.64 [R1+0x100], R16 ;  /* 0x0001001001007387 */ /* 0x000fe20000100a00 */
[----:B------:R1:W-:Y:S03]  /*3d8c0*/  STL.64 [R1+0x108], R18 ;  /* 0x0001081201007387 */ /* 0x0003e60000100a00 */
[----:B-1----:R-:W2:Y:S01]  /*3d8d0*/  LDL.LU.64 R18, [R1+0x2c60] ;  /* 0x002c600001127983 */ /* 0x002ea20000300a00 */
[----:B------:R-:W2:Y:S03]  /*3d8e0*/  LDL.LU.64 R16, [R1+0x2c58] ;  /* 0x002c580001107983 */ /* 0x000ea60000300a00 */
[----:B0-----:R-:W-:Y:S01]  /*3d8f0*/  STL.64 [R1+0x2c38], R10 ;  /* 0x002c380a01007387 */ /* 0x001fe20000100a00 */
[----:B------:R0:W-:Y:S03]  /*3d900*/  STL.64 [R1+0x2c30], R8 ;  /* 0x002c300801007387 */ /* 0x0001e60000100a00 */
[----:B0-----:R-:W4:Y:S01]  /*3d910*/  LDL.LU R8, [R1+0x3e0] ;  /* 0x0003e00001087983 */ /* 0x001f220000300800 */
[----:B------:R-:W4:Y:S02]  /*3d920*/  LDL.LU R9, [R1+0x3e4] ;  /* 0x0003e40001097983 */ /* 0x000f240000300800 */
[----:B------:R-:W4:Y:S02]  /*3d930*/  LDL.LU R10, [R1+0x3e8] ;  /* 0x0003e800010a7983 */ /* 0x000f240000300800 */
[----:B------:R-:W4:Y:S01]  /*3d940*/  LDL.LU R11, [R1+0x3ec] ;  /* 0x0003ec00010b7983 */ /* 0x000f220000300800 */
        /* <DEDUP_REMOVED lines=9> */
[----:B------:R-:W-:Y:S02]  /*3d9e0*/  STL.64 [R1+0x2c20], R26 ;  /* 0x002c201a01007387 */ /* 0x000fe40000100a00 */
[----:B---3--:R-:W-:Y:S01]  /*3d9f0*/  STL [R1+0x2c18], R24 ;  /* 0x002c181801007387 */ /* 0x008fe20000100800 */
[C---:B--2---:R-:W-:Y:S01]  /*3da00*/  HMMA.16816.F32.BF16 R12, R4.reuse, R26, R16 ;  /* 0x0000001a040c723c */ /* 0x044fe20000041810 */
[----:B------:R-:W0:Y:S11]  /*3da10*/  LDSM.16.MT88.4 R16, [R3+0x14280] ;  /* 0x014280000310783b */ /* 0x000e360000004200 */
[----:B------:R-:W-:Y:S11]  /*3da20*/  @!UPT UIADD3 URZ, URZ, URZ, URZ ;  /* 0x0000003f3f3ff290 */ /* 0x000ff6000fffe03f */
[----:B------:R-:W-:Y:S01]  /*3da30*/  STL.64 [R1+0x4e0], R12 ;  /* 0x0004e00c01007387 */ /* 0x000fe20000100a00 */
[----:B------:R-:W-:Y:S03]  /*3da40*/  STL.64 [R1+0x4e8], R14 ;  /* 0x0004e80e01007387 */ /* 0x000fe60000100a00 */
[----:B0-----:R0:W-:Y:S01]  /*3da50*/  STL.64 [R1+0x2b18], R18 ;  /* 0x002b181201007387 */ /* 0x0011e20000100a00 */
[----:B------:R-:W-:Y:S03]  /*3da60*/  STL.64 [R1+0x2b10], R16 ;  /* 0x002b101001007387 */ /* 0x000fe60000100a00 */
[----:B0-----:R-:W4:Y:S01]  /*3da70*/  LDL.64 R18, [R1+0x78] ;  /* 0x0000780001127983 */ /* 0x001f220000100a00 */
[----:B------:R-:W2:Y:S01]  /*3da80*/  LDL.LU R12, [R1+0x410] ;  /* 0x00041000010c7983 */ /* 0x000ea20000300800 */
[----:B----4-:R-:W-:Y:S11]  /*3da90*/  HMMA.16816.F32.BF16 R8, R4, R18, R8 ;  /* 0x000000120408723c */ /* 0x010ff60000041808 */
[----:B------:R-:W-:Y:S11]  /*3daa0*/  @!UPT UIADD3 URZ, URZ, URZ, URZ ;  /* 0x0000003f3f3ff290 */ /* 0x000ff6000fffe03f */
[----:B------:R-:W-:Y:S01]  /*3dab0*/  @!UPT UIADD3 URZ, URZ, URZ, URZ ;  /* 0x0000003f3f3ff290 */ /* 0x000fe2000fffe03f */
[----:B------:R-:W-:Y:S01]  /*3dac0*/  STL.64 [R1+0x4d0], R8 ;  /* 0x0004d00801007387 */ /* 0x000fe20000100a00 */
[----:B------:R-:W-:Y:S02]  /*3dad0*/  STL.64 [R1+0x4d8], R10 ;  /* 0x0004d80a01007387 */ /* 0x000fe40000100a00 */
        /* <DEDUP_REMOVED lines=8> */
[----:B------:R-:W3:Y:S02]  /*3db60*/  LDL.LU R15, [R1+0x42c] ;  /* 0x00042c00010f7983 */ /* 0x000ee40000300800 */
[----:B---3--:R0:W-:Y:S01]  /*3db70*/  STL.64 [R1+0x2bf0], R14 ;  /* 0x002bf00e01007387 */ /* 0x0081e20000100a00 */
[----:B--2---:R-:W-:Y:S02]  /*3db80*/  STL.64 [R1+0x2be8], R12 ;  /* 0x002be80c01007387 */ /* 0x004fe40000100a00 */
[----:B0-----:R-:W-:-:S02]  /*3db90*/  IMAD.MOV.U32 R14, RZ, RZ, R21 ;  /* 0x000000ffff0e7224 */ /* 0x001fc400078e0015 */
[----:B------:R-:W-:Y:S02]  /*3dba0*/  IMAD.MOV.U32 R15, RZ, RZ, R20 ;  /* 0x000000ffff0f7224 */ /* 0x000fe400078e0014 */
[----:B------:R-:W0:Y:S04]  /*3dbb0*/  LDSM.16.MT88.4 R20, [R3+0x14300] ;  /* 0x014300000314783b */ /* 0x000e280000004200 */
[----:B------:R1:W-:Y:S04]  /*3dbc0*/  STL.64 [R1+0x2c00], R14 ;  /* 0x002c000e01007387 */ /* 0x0003e80000100a00 */
[----:B-1----:R-:W2:Y:S04]  /*3dbd0*/  LDL.64 R14, [R1+0x38] ;  /* 0x00003800010e7983 */ /* 0x002ea80000100a00 */
[----:B--2---:R-:W-:Y:S01]  /*3dbe0*/  STL.64 [R1+0x2c28], R14 ;  /* 0x002c280e01007387 */ /* 0x004fe20000100a00 */
[----:B------:R1:W-:Y:S02]  /*3dbf0*/  STL.64 [R1+0x2bc0], R18 ;  /* 0x002bc01201007387 */ /* 0x0003e40000100a00 */
[----:B-1----:R-:W-:-:S02]  /*3dc00*/  IMAD.MOV.U32 R18, RZ, RZ, R29 ;  /* 0x000000ffff127224 */ /* 0x002fc400078e001d */
[----:B------:R-:W2:Y:S01]  /*3dc10*/  LDL.LU R29, [R1+0x2c40] ;  /* 0x002c4000011d7983 */ /* 0x000ea20000300800 */
[----:B------:R-:W3:Y:S02]  /*3dc20*/  LDL.LU R8, [R1+0x3d0] ;  /* 0x0003d00001087983 */ /* 0x000ee40000300800 */
[----:B------:R-:W3:Y:S02]  /*3dc30*/  LDL.LU R9, [R1+0x3d4] ;  /* 0x0003d40001097983 */ /* 0x000ee40000300800 */
[----:B------:R-:W3:Y:S01]  /*3dc40*/  LDL.LU R10, [R1+0x3d8] ;  /* 0x0003d800010a7983 */ /* 0x000ee20000300800 */
[----:B------:R-:W3:Y:S01]  /*3dc50*/  LDL.LU R11, [R1+0x3dc] ;  /* 0x0003dc00010b7983 */ /* 0x000ee20000300800 */
[----:B0-----:R-:W-:Y:S02]  /*3dc60*/  STL.64 [R1+0x2a80], R22 ;  /* 0x002a801601007387 */ /* 0x001fe40000100a00 */
[----:B------:R0:W-:Y:S02]  /*3dc70*/  STL.64 [R1+0x2a78], R20 ;  /* 0x002a781401007387 */ /* 0x0001e40000100a00 */
[----:B0-----:R-:W4:Y:S01]  /*3dc80*/  LDL.LU R20, [R1+0x2a0] ;  /* 0x0002a00001147983 */ /* 0x001f220000300800 */
[----:B------:R-:W4:Y:S02]  /*3dc90*/  LDL.LU R21, [R1+0x2a4] ;  /* 0x0002a40001157983 */ /* 0x000f240000300800 */
[----:B------:R-:W2:Y:S02]  /*3dca0*/  LDL.LU R22, [R1+0x2a8] ;  /* 0x0002a80001167983 */ /* 0x000ea40000300800 */
[----:B------:R-:W2:Y:S01]  /*3dcb0*/  LDL.LU R23, [R1+0x2ac] ;  /* 0x0002ac0001177983 */ /* 0x000ea20000300800 */
[----:B------:R-:W3:Y:S01]  /*3dcc0*/  LDL.LU R12, [R1+0x450] ;  /* 0x00045000010c7983 */ /* 0x000ee20000300800 */
[----:B------:R-:W3:Y:S02]  /*3dcd0*/  LDL.LU R13, [R1+0x454] ;  /* 0x00045400010d7983 */ /* 0x000ee40000300800 */
[----:B------:R-:W3:Y:S02]  /*3dce0*/  LDL.LU R14, [R1+0x458] ;  /* 0x00045800010e7983 */ /* 0x000ee40000300800 */
[----:B------:R-:W3:Y:S01]  /*3dcf0*/  LDL.LU R15, [R1+0x45c] ;  /* 0x00045c00010f7983 */ /* 0x000ee20000300800 */
[----:B------:R-:W3:Y:S04]  /*3dd00*/  LDL.64 R26, [R1+0x48] ;  /* 0x00004800011a7983 */ /* 0x000ee80000100a00 */
[----:B--2---:R-:W-:Y:S01]  /*3dd10*/  STL.64 [R1+0x2b28], R22 ;  /* 0x002b281601007387 */ /* 0x004fe20000100a00 */
[----:B----4-:R0:W-:Y:S03]  /*3dd20*/  STL.64 [R1+0x2b20], R20 ;  /* 0x002b201401007387 */ /* 0x0101e60000100a00 */
[----:B0-----:R-:W2:Y:S01]  /*3dd30*/  LDL.LU R20, [R1+0x360] ;  /* 0x0003600001147983 */ /* 0x001ea20000300800 */
[----:B------:R-:W2:Y:S02]  /*3dd40*/  LDL.LU R21, [R1+0x364] ;  /* 0x0003640001157983 */ /* 0x000ea40000300800 */
[----:B------:R-:W4:Y:S02]  /*3dd50*/  LDL.LU R22, [R1+0x368] ;  /* 0x0003680001167983 */ /* 0x000f240000300800 */
[----:B------:R-:W4:Y:S02]  /*3dd60*/  LDL.LU R23, [R1+0x36c] ;  /* 0x00036c0001177983 */ /* 0x000f240000300800 */
[----:B----4-:R0:W-:Y:S01]  /*3dd70*/  STL.64 [R1+0x2b38], R22 ;  /* 0x002b381601007387 */ /* 0x0101e20000100a00 */
[----:B--2---:R1:W-:Y:S03]  /*3dd80*/  STL.64 [R1+0x2b30], R20 ;  /* 0x002b301401007387 */ /* 0x0043e60000100a00 */
[----:B0-----:R-:W2:Y:S01]  /*3dd90*/  LDL.64 R22, [R1+0x28] ;  /* 0x0000280001167983 */ /* 0x001ea20000100a00 */
[----:B------:R-:W-:-:S07]  /*3dda0*/  IMAD.MOV.U32 R19, RZ, RZ, R25 ;  /* 0x000000ffff137224 */ /* 0x000fce00078e0019 */
[----:B---3--:R-:W-:Y:S01]  /*3ddb0*/  HMMA.16816.F32.BF16 R16, R4, R18, R8 ;  /* 0x000000120410723c */ /* 0x008fe20000041808 */
[----:B------:R-:W0:Y:S04]  /*3ddc0*/  LDSM.16.MT88.4 R4, [R3+0x14380] ;  /* 0x014380000304783b */ /* 0x000e280000004200 */
[----:B--2---:R2:W-:Y:S01]  /*3ddd0*/  STL.64 [R1+0x2bf8], R22 ;  /* 0x002bf81601007387 */ /* 0x0045e20000100a00 */
[----:B-1----:R-:W3:Y:S02]  /*3dde0*/  LDL.LU R20, [R1+0x430] ;  /* 0x0004300001147983 */ /* 0x002ee40000300800 */
[----:B------:R-:W3:Y:S01]  /*3ddf0*/  LDL.LU R21, [R1+0x434] ;  /* 0x0004340001157983 */ /* 0x000ee20000300800 */
[----:B--2---:R-:W2:Y:S01]  /*3de00*/  LDL.LU R22, [R1+0x438] ;  /* 0x0004380001167983 */ /* 0x004ea20000300800 */
[----:B------:R-:W2:Y:S03]  /*3de10*/  LDL.LU R23, [R1+0x43c] ;  /* 0x00043c0001177983 */ /* 0x000ea60000300800 */
[----:B--2---:R-:W-:Y:S01]  /*3de20*/  STL.64 [R1+0x2c10], R22 ;  /* 0x002c101601007387 */ /* 0x004fe20000100a00 */
[----:B---3--:R1:W-:Y:S03]  /*3de30*/  STL.64 [R1+0x2c08], R20 ;  /* 0x002c081401007387 */ /* 0x0083e60000100a00 */
[----:B-1----:R-:W2:Y:S01]  /*3de40*/  LDL.LU R20, [R1+0x440] ;  /* 0x0004400001147983 */ /* 0x002ea20000300800 */
[----:B------:R-:W2:Y:S02]  /*3de50*/  LDL.LU R21, [R1+0x444] ;  /* 0x0004440001157983 */ /* 0x000ea40000300800 */
[----:B------:R-:W2:Y:S02]  /*3de60*/  LDL.LU R22, [R1+0x448] ;  /* 0x0004480001167983 */ /* 0x000ea40000300800 */
[----:B------:R-:W2:Y:S01]  /*3de70*/  LDL.LU R23, [R1+0x44c] ;  /* 0x00044c0001177983 */ /* 0x000ea20000300800 */
[----:B------:R-:W3:Y:S01]  /*3de80*/  LDL.LU.64 R10, [R1+0x2c38] ;  /* 0x002c3800010a7983 */ /* 0x000ee20000300a00 */
[----:B------:R-:W3:Y:S02]  /*3de90*/  LDL.LU.64 R8, [R1+0x2c30] ;  /* 0x002c300001087983 */ /* 0x000ee40000300a00 */
[----:B------:R1:W-:Y:S02]  /*3dea0*/  STL.64 [R1+0x470], R16 ;  /* 0x0004701001007387 */ /* 0x0003e40000100a00 */
[----:B------:R4:W-:Y:S01]  /*3deb0*/  STL.64 [R1+0x478], R18 ;  /* 0x0004781201007387 */ /* 0x0009e20000100a00 */
[----:B-1----:R-:W2:Y:S01]  /*3dec0*/  LDL.LU R16, [R1+0x400] ;  /* 0x0004000001107983 */ /* 0x002ea20000300800 */
[----:B------:R-:W2:Y:S02]  /*3ded0*/  LDL.LU R17, [R1+0x404] ;  /* 0x0004040001117983 */ /* 0x000ea40000300800 */
[----:B----4-:R-:W4:Y:S02]  /*3dee0*/  LDL.LU R18, [R1+0x408] ;  /* 0x0004080001127983 */ /* 0x010f240000300800 */
[----:B------:R-:W4:Y:S01]  /*3def0*/  LDL.LU R19, [R1+0x40c] ;  /* 0x00040c0001137983 */ /* 0x000f220000300800 */
[----:B0-----:R0:W-:Y:S01]  /*3df00*/  STL.64 [R1+0x29f8], R6 ;  /* 0x0029f80601007387 */ /* 0x0011e20000100a00 */
[----:B------:R-:W-:Y:S03]  /*3df10*/  STL.64 [R1+0x29f0], R4 ;  /* 0x0029f00401007387 */ /* 0x000fe60000100a00 */
[----:B0-----:R-:W2:Y:S01]  /*3df20*/  LDL.LU.64 R6, [R1+0x88] ;  /* 0x0000880001067983 */ /* 0x001ea20000300a00 */
[----:B---3--:R-:W-:Y:S03]  /*3df30*/  HMMA.16816.F32.BF16 R12, R8, R26, R12 ;  /* 0x0000001a080c723c */ /* 0x008fe6000004180c */
[----:B--2---:R-:W-:Y:S11]  /*3df40*/  STL.64 [R1+0x2bb8], R6 ;  /* 0x002bb80601007387 */ /* 0x004ff60000100a00 */
[----:B------:R-:W-:Y:S09]  /*3df50*/  @!UPT UIADD3 URZ, URZ, URZ, URZ ;  /* 0x0000003f3f3ff290 */ /* 0x000ff2000fffe03f */
[----:B------:R-:W-:Y:S02]  /*3df60*/  STL.64 [R1+0x450], R12 ;  /* 0x0004500c01007387 */ /* 0x000fe40000100a00 */
[----:B------:R0:W-:Y:S02]  /*3df70*/  STL.64 [R1+0x458], R14 ;  /* 0x0004580e01007387 */ /* 0x0001e40000100a00 */
[----:B0-----:R-:W2:Y:S01]  /*3df80*/  LDL.LU.64 R14, [R1+0x2c28] ;  /* 0x002c2800010e7983 */ /* 0x001ea20000300a00 */
[----:B------:R-:W-:Y:S02]  /*3df90*/  IMAD.MOV.U32 R3, RZ, RZ, R26 ;  /* 0x000000ffff037224 */ /* 0x000fe400078e001a */
[----:B------:R-:W-:Y:S02]  /*3dfa0*/  IMAD.MOV.U32 R25, RZ, RZ, R27 ;  /* 0x000000ffff197224 */ /* 0x000fe400078e001b */
[----:B------:R-:W4:Y:S01]  /*3dfb0*/  LDL.LU.64 R26, [R1+0x2c20] ;  /* 0x002c2000011a7983 */ /* 0x000f220000300a00 */
[----:B------:R-:W3:Y:S02]  /*3dfc0*/  LDL.LU R24, [R1+0x2c18] ;  /* 0x002c180001187983 */ /* 0x000ee40000300800 */
[----:B------:R-:W-:-:S02]  /*3dfd0*/  IMAD.MOV.U32 R6, RZ, RZ, R2 ;  /* 0x000000ffff067224 */ /* 0x000fc400078e0002 */
[----:B------:R-:W-:Y:S01]  /*3dfe0*/  IMAD.MOV.U32 R7, RZ, RZ, R0 ;  /* 0x000000ffff077224 */ /* 0x000fe200078e0000 */
        /* <DEDUP_REMOVED lines=21> */
[----:B------:R2:W-:Y:S02]  /*3e140*/  STL.64 [R1+0x428], R6 ;  /* 0x0004280601007387 */ /* 0x0005e40000100a00 */
[----:B------:R0:W-:Y:S02]  /*3e150*/  STL.64 [R1+0x2b50], R22 ;  /* 0x002b501601007387 */ /* 0x0001e40000100a00 */
[----:B------:R-:W3:Y:S01]  /*3e160*/  LDL.LU R20, [R1+0x380] ;  /* 0x0003800001147983 */ /* 0x000ee20000300800 */
[C---:B--2---:R-:W-:Y:S11]  /*3e170*/  HMMA.16816.F32.BF16 R4, R8.reuse, R22, R12 ;  /* 0x000000160804723c */ /* 0x044ff6000004180c */
[----:B------:R-:W-:Y:S11]  /*3e180*/  @!UPT UIADD3 URZ, URZ, URZ, URZ ;  /* 0x0000003f3f3ff290 */ /* 0x000ff6000fffe03f */
[----:B------:R-:W-:Y:S01]  /*3e190*/  @!UPT UIADD3 URZ, URZ, URZ, URZ ;  /* 0x0000003f3f3ff290 */ /* 0x000fe2000fffe03f */
[----:B------:R1:W-:Y:S01]  /*3e1a0*/  STL.64 [R1+0x410], R4 ;  /* 0x0004100401007387 */ /* 0x0003e20000100a00 */
[----:B------:R2:W-:Y:S02]  /*3e1b0*/  STL.64 [R1+0x418], R6 ;  /* 0x0004180601007387 */ /* 0x0005e40000100a00 */
[----:B------:R-:W3:Y:S02]  /*3e1c0*/  LDL.LU R21, [R1+0x384] ;  /* 0x0003840001157983 */ /* 0x000ee40000300800 */
[----:B0-----:R-:W3:Y:S01]  /*3e1d0*/  LDL.LU R22, [R1+0x388] ;  /* 0x0003880001167983 */ /* 0x001ee20000300800 */
[----:B------:R-:W3:Y:S01]  /*3e1e0*/  LDL.LU R23, [R1+0x38c] ;  /* 0x00038c0001177983 */ /* 0x000ee20000300800 */
[----:B------:R-:W3:Y:S02]  /*3e1f0*/  LDL.LU R12, [R1+0x3c0] ;  /* 0x0003c000010c7983 */ /* 0x000ee40000300800 */
[----:B------:R-:W3:Y:S02]  /*3e200*/  LDL.LU R13, [R1+0x3c4] ;  /* 0x0003c400010d7983 */ /* 0x000ee40000300800 */
[----:B------:R-:W3:Y:S01]  /*3e210*/  LDL.LU R14, [R1+0x3c8] ;  /* 0x0003c800010e7983 */ /* 0x000ee20000300800 */
[----:B------:R-:W3:Y:S04]  /*3e220*/  LDL.LU R15, [R1+0x3cc] ;  /* 0x0003cc00010f7983 */ /* 0x000ee80000300800 */
[----:B-1----:R-:W3:Y:S01]  /*3e230*/  LDL.LU R4, [R1+0x3f0] ;  /* 0x0003f00001047983 */ /* 0x002ee20000300800 */
[----:B------:R-:W3:Y:S02]  /*3e240*/  LDL.LU R5, [R1+0x3f4] ;  /* 0x0003f40001057983 */ /* 0x000ee40000300800 */
[----:B--2---:R-:W2:Y:S02]  /*3e250*/  LDL.LU R6, [R1+0x3f8] ;  /* 0x0003f80001067983 */ /* 0x004ea40000300800 */
[----:B------:R-:W2:Y:S01]  /*3e260*/  LDL.LU R7, [R1+0x3fc] ;  /* 0x0003fc0001077983 */ /* 0x000ea20000300800 */
[----:B----4-:R-:W-:Y:S01]  /*3e270*/  HMMA.16816.F32.BF16 R16, R8, R26, R16 ;  /* 0x0000001a0810723c */ /* 0x010fe20000041810 */
[----:B---3--:R0:W-:Y:S01]  /*3e280*/  STL.64 [R1+0x2b60], R22 ;  /* 0x002b601601007387 */ /* 0x0081e20000100a00 */
[----:B------:R-:W-:Y:S03]  /*3e290*/  STL.64 [R1+0x2b58], R20 ;  /* 0x002b581401007387 */ /* 0x000fe60000100a00 */
[----:B0-----:R-:W3:Y:S04]  /*3e2a0*/  LDL.64 R22, [R1+0x18] ;  /* 0x0000180001167983 */ /* 0x001ee80000100a00 */
[----:B---3--:R0:W-:Y:S02]  /*3e2b0*/  STL.64 [R1+0x2b78], R22 ;  /* 0x002b781601007387 */ /* 0x0081e40000100a00 */
[----:B0-----:R-:W-:-:S02]  /*3e2c0*/  IMAD.MOV.U32 R22, RZ, RZ, R2 ;  /* 0x000000ffff167224 */ /* 0x001fc400078e0002 */
[----:B------:R-:W-:Y:S01]  /*3e2d0*/  IMAD.MOV.U32 R23, RZ, RZ, R0 ;  /* 0x000000ffff177224 */ /* 0x000fe200078e0000 */
[----:B------:R-:W3:Y:S01]  /*3e2e0*/  LDL.LU R2, [R1+0x2bd0] ;  /* 0x002bd00001027983 */ /* 0x000ee20000300800 */
[----:B------:R-:W4:Y:S03]  /*3e2f0*/  LDL.LU R0, [R1+0x2bcc] ;  /* 0x002bcc0001007983 */ /* 0x000f260000300800 */
[----:B------:R0:W-:Y:S02]  /*3e300*/  STL.64 [R1+0x2b90], R22 ;  /* 0x002b901601007387 */ /* 0x0001e40000100a00 */
[----:B0-----:R-:W-:Y:S02]  /*3e310*/  IMAD.MOV.U32 R22, RZ, RZ, R3 ;  /* 0x000000ffff167224 */ /* 0x001fe400078e0003 */
[----:B------:R-:W2:Y:S01]  /*3e320*/  LDL.LU R3, [R1+0x2bc8] ;  /* 0x002bc80001037983 */ /* 0x000ea20000300800 */
[----:B------:R-:W-:Y:S02]  /*3e330*/  STL.64 [R1+0x3e0], R16 ;  /* 0x0003e01001007387 */ /* 0x000fe40000100a00 */
[----:B------:R0:W-:Y:S02]  /*3e340*/  STL.64 [R1+0x3e8], R18 ;  /* 0x0003e81201007387 */ /* 0x0001e40000100a00 */
[----:B------:R-:W-:Y:S01]  /*3e350*/  IMAD.MOV.U32 R23, RZ, RZ, R25 ;  /* 0x000000ffff177224 */ /* 0x000fe200078e0019 */
[----:B0-----:R-:W2:Y:S01]  /*3e360*/  LDL.LU.64 R18, [R1+0x2bc0] ;  /* 0x002bc00001127983 */ /* 0x001ea20000300a00 */
[----:B------:R-:W-:Y:S02]  /*3e370*/  STL.64 [R1+0x2b48], R26 ;  /* 0x002b481a01007387 */ /* 0x000fe40000100a00 */
[----:B------:R0:W-:Y:S02]  /*3e380*/  STL [R1+0x2b40], R24 ;  /* 0x002b401801007387 */ /* 0x0001e40000100800 */
        /* <DEDUP_REMOVED lines=32> */
[----:B0-----:R-:W3:Y:S01]  /*3e590*/  LDL.LU.64 R10, [R1+0x8] ;  /* 0x00000800010a7983 */ /* 0x001ee20000300a00 */
[C---:B--2---:R-:W-:Y:S03]  /*3e5a0*/  HMMA.16816.F32.BF16 R20, R12.reuse, R22, R24 ;  /* 0x000000160c14723c */ /* 0x044fe60000041818 */
[----:B------:R-:W2:Y:S01]  /*3e5b0*/  LDL.LU.64 R26, [R1+0x2ba0] ;  /* 0x002ba000011a7983 */ /* 0x000ea20000300a00 */
[----:B------:R-:W2:Y:S11]  /*3e5c0*/  LDL.LU.64 R24, [R1+0x2b98] ;  /* 0x002b980001187983 */ /* 0x000eb60000300a00 */
[----:B------:R-:W-:Y:S08]  /*3e5d0*/  @!UPT UIADD3 URZ, URZ, URZ, URZ ;  /* 0x0000003f3f3ff290 */ /* 0x000ff0000fffe03f */
        /* <DEDUP_REMOVED lines=19> */
[----:B------:R-:W3:Y:S02]  /*3e710*/  LDL.LU.64 R20, [R1+0x2b58] ;  /* 0x002b580001147983 */ /* 0x000ee40000300a00 */
[C---:B---3--:R-:W-:Y:S11]  /*3e720*/  HMMA.16816.F32.BF16 R20, R12.reuse, R10, R20 ;  /* 0x0000000a0c14723c */ /* 0x048ff60000041814 */
[----:B------:R-:W-:Y:S11]  /*3e730*/  @!UPT UIADD3 URZ, URZ, URZ, URZ ;  /* 0x0000003f3f3ff290 */ /* 0x000ff6000fffe03f */
[----:B------:R-:W-:Y:S01]  /*3e740*/  @!UPT UIADD3 URZ, URZ, URZ, URZ ;  /* 0x0000003f3f3ff290 */ /* 0x000fe2000fffe03f */
[----:B------:R-:W-:Y:S01]  /*3e750*/  STL.64 [R1+0x2d0], R20 ;  /* 0x0002d01401007387 */ /* 0x000fe20000100a00 */
[----:B------:R0:W-:Y:S03]  /*3e760*/  STL.64 [R1+0x2d8], R22 ;  /* 0x0002d81601007387 */ /* 0x0001e60000100a00 */
[----:B0-----:R-:W2:Y:S01]  /*3e770*/  LDL.LU.64 R22, [R1+0x2b50] ;  /* 0x002b500001167983 */ /* 0x001ea20000300a00 */
[----:B------:R0:W-:Y:S01]  /*3e780*/  STL.64 [R1+0x2af8], R10 ;  /* 0x002af80a01007387 */ /* 0x0001e20000100a00 */
[C---:B--2---:R-:W-:Y:S01]  /*3e790*/  HMMA.16816.F32.BF16 R24, R12.reuse, R22, R24 ;  /* 0x000000160c18723c */ /* 0x044fe20000041818 */
[----:B0-----:R-:W-:Y:S02]  /*3e7a0*/  IMAD.MOV.U32 R11, RZ, RZ, R22 ;  /* 0x000000ffff0b7224 */ /* 0x001fe400078e0016 */
[----:B------:R-:W-:Y:S11]  /*3e7b0*/  IMAD.MOV.U32 R10, RZ, RZ, R23 ;  /* 0x000000ffff0a7224 */ /* 0x000ff600078e0017 */
[----:B------:R-:W-:Y:S09]  /*3e7c0*/  @!UPT UIADD3 URZ, URZ, URZ, URZ ;  /* 0x0000003f3f3ff290 */ /* 0x000ff2000fffe03f */
[----:B------:R-:W-:Y:S01]  /*3e7d0*/  STL.64 [R1+0x2c0], R24 ;  /* 0x0002c01801007387 */ /* 0x000fe20000100a00 */
[----:B------:R0:W-:Y:S03]  /*3e7e0*/  STL.64 [R1+0x2c8], R26 ;  /* 0x0002c81a01007387 */ /* 0x0001e60000100a00 */
[----:B0-----:R-:W2:Y:S01]  /*3e7f0*/  LDL.LU.64 R26, [R1+0x2b48] ;  /* 0x002b4800011a7983 */ /* 0x001ea20000300a00 */
[----:B------:R-:W3:Y:S02]  /*3e800*/  LDL.LU R24, [R1+0x2b40] ;  /* 0x002b400001187983 */ /* 0x000ee40000300800 */
[----:B------:R-:W2:Y:S02]  /*3e810*/  LDL.LU.64 R22, [R1+0x2b38] ;  /* 0x002b380001167983 */ /* 0x000ea40000300a00 */
        /* <DEDUP_REMOVED lines=8> */
[----:B------:R-:W-:Y:S02]  /*3e8a0*/  STL.64 [R1+0x2ab0], R26 ;  /* 0x002ab01a01007387 */ /* 0x000fe40000100a00 */
[----:B---3--:R0:W-:Y:S02]  /*3e8b0*/  STL [R1+0x2aa8], R24 ;  /* 0x002aa81801007387 */ /* 0x0081e40000100800 */
[----:B0-----:R-:W3:Y:S01]  /*3e8c0*/  LDL.LU R24, [R1+0x350] ;  /* 0x0003500001187983 */ /* 0x001ee20000300800 */
[----:B------:R-:W3:Y:S02]  /*3e8d0*/  LDL.LU R25, [R1+0x354] ;  /* 0x0003540001197983 */ /* 0x000ee40000300800 */
[----:B------:R-:W3:Y:S02]  /*3e8e0*/  LDL.LU R26, [R1+0x358] ;  /* 0x00035800011a7983 */ /* 0x000ee40000300800 */
[----:B------:R-:W3:Y:S02]  /*3e8f0*/  LDL.LU R27, [R1+0x35c] ;  /* 0x00035c00011b7983 */ /* 0x000ee40000300800 */
[----:B------:R-:W-:-:S02]  /*3e900*/  IMAD.MOV.U32 R5, RZ, RZ, R18 ;  /* 0x000000ffff057224 */ /* 0x000fc400078e0012 */
[----:B------:R-:W-:Y:S01]  /*3e910*/  IMAD.MOV.U32 R4, RZ, RZ, R19 ;  /* 0x000000ffff047224 */ /* 0x000fe200078e0013 */
[C---:B---3--:R-:W-:Y:S08]  /*3e920*/  HMMA.16816.F32.BF16 R24, R12.reuse, R18, R24 ;  /* 0x000000120c18723c */ /* 0x048ff00000041818 */
[----:B--2---:R-:W-:Y:S11]  /*3e930*/  HMMA.16816.F32.BF16 R12, R12, R6, R20 ;  /* 0x000000060c0c723c */ /* 0x004ff60000041814 */
[----:B------:R-:W-:Y:S04]  /*3e940*/  @!UPT UIADD3 URZ, URZ, URZ, URZ ;  /* 0x0000003f3f3ff290 */ /* 0x000fe8000fffe03f */
[----:B------:R-:W-:Y:S01]  /*3e950*/  STL.64 [R1+0x1c0], R24 ;  /* 0x0001c01801007387 */ /* 0x000fe20000100a00 */
[----:B------:R-:W-:Y:S02]  /*3e960*/  STL.64 [R1+0x1c8], R26 ;  /* 0x0001c81a01007387 */ /* 0x000fe40000100a00 */
[----:B------:R-:W2:Y:S02]  /*3e970*/  LDL.LU.64 R18, [R1+0x2b18] ;  /* 0x002b180001127983 */ /* 0x000ea40000300a00 */
[----:B------:R-:W2:Y:S01]  /*3e980*/  LDL.LU.64 R16, [R1+0x2b10] ;  /* 0x002b100001107983 */ /* 0x000ea20000300a00 */
[----:B------:R0:W-:Y:S02]  /*3e990*/  STL.64 [R1+0x2a88], R6 ;  /* 0x002a880601007387 */ /* 0x0001e40000100a00 */
[----:B------:R-:W-:Y:S02]  /*3e9a0*/  STL.64 [R1+0x1a0], R12 ;  /* 0x0001a00c01007387 */ /* 0x000fe40000100a00 */
[----:B------:R-:W-:Y:S02]  /*3e9b0*/  STL.64 [R1+0x1a8], R14 ;  /* 0x0001a80e01007387 */ /* 0x000fe40000100a00 */
[----:B0-----:R-:W-:-:S02]  /*3e9c0*/  IMAD.MOV.U32 R6, RZ, RZ, R5 ;  /* 0x000000ffff067224 */ /* 0x001fc400078e0005 */
[----:B------:R-:W-:-:S05]  /*3e9d0*/  IMAD.MOV.U32 R7, RZ, RZ, R4 ;  /* 0x000000ffff077224 */ /* 0x000fca00078e0004 */
[----:B------:R0:W-:Y:S01]  /*3e9e0*/  STL.64 [R1+0x2aa0], R6 ;  /* 0x002aa00601007387 */ /* 0x0001e20000100a00 */
[----:B------:R-:W3:Y:S02]  /*3e9f0*/  LDL.LU R4, [R1+0x240] ;  /* 0x0002400001047983 */ /* 0x000ee40000300800 */
[----:B------:R-:W3:Y:S01]  /*3ea00*/  LDL.LU R5, [R1+0x244] ;  /* 0x0002440001057983 */ /* 0x000ee20000300800 */
[----:B0-----:R-:W2:Y:S01]  /*3ea10*/  LDL.LU R6, [R1+0x248] ;  /* 0x0002480001067983 */ /* 0x001ea20000300800 */
[----:B------:R-:W2:Y:S02]  /*3ea20*/  LDL.LU R7, [R1+0x24c] ;  /* 0x00024c0001077983 */ /* 0x000ea40000300800 */
[----:B------:R-:W-:Y:S02]  /*3ea30*/  IMAD.MOV.U32 R26, RZ, RZ, R11 ;  /* 0x000000ffff1a7224 */ /* 0x000fe400078e000b */
[----:B------:R-:W-:Y:S01]  /*3ea40*/  IMAD.MOV.U32 R27, RZ, RZ, R10 ;  /* 0x000000ffff1b7224 */ /* 0x000fe200078e000a */
[----:B--2---:R-:W-:Y:S01]  /*3ea50*/  STL.64 [R1+0x2ac0], R6 ;  /* 0x002ac00601007387 */ /* 0x004fe20000100a00 */
[----:B---3--:R0:W-:Y:S03]  /*3ea60*/  STL.64 [R1+0x2ab8], R4 ;  /* 0x002ab80401007387 */ /* 0x0081e60000100a00 */
[----:B------:R-:W-:Y:S01]  /*3ea70*/  STL.64 [R1+0x2ac8], R26 ;  /* 0x002ac81a01007387 */ /* 0x000fe20000100a00 */
[----:B0-----:R-:W2:Y:S01]  /*3ea80*/  LDL.LU R4, [R1+0x250] ;  /* 0x0002500001047983 */ /* 0x001ea20000300800 */
[----:B------:R-:W2:Y:S02]  /*3ea90*/  LDL.LU R5, [R1+0x254] ;  /* 0x0002540001057983 */ /* 0x000ea40000300800 */
[----:B------:R-:W3:Y:S02]  /*3eaa0*/  LDL.LU R6, [R1+0x258] ;  /* 0x0002580001067983 */ /* 0x000ee40000300800 */
[----:B------:R-:W3:Y:S02]  /*3eab0*/  LDL.LU R7, [R1+0x25c] ;  /* 0x00025c0001077983 */ /* 0x000ee40000300800 */
[----:B---3--:R0:W-:Y:S01]  /*3eac0*/  STL.64 [R1+0x2ad8], R6 ;  /* 0x002ad80601007387 */ /* 0x0081e20000100a00 */
[----:B--2---:R-:W-:Y:S02]  /*3ead0*/  STL.64 [R1+0x2ad0], R4 ;  /* 0x002ad00401007387 */ /* 0x004fe40000100a00 */
[----:B0-----:R-:W-:-:S02]  /*3eae0*/  IMAD.MOV.U32 R6, RZ, RZ, R9 ;  /* 0x000000ffff067224 */ /* 0x001fc400078e0009 */
[----:B------:R-:W-:-:S05]  /*3eaf0*/  IMAD.MOV.U32 R7, RZ, RZ, R8 ;  /* 0x000000ffff077224 */ /* 0x000fca00078e0008 */
[----:B------:R-:W-:Y:S01]  /*3eb00*/  STL.64 [R1+0x2af0], R6 ;  /* 0x002af00601007387 */ /* 0x000fe20000100a00 */
[----:B------:R-:W2:Y:S02]  /*3eb10*/  LDL.LU R24, [R1+0x260] ;  /* 0x0002600001187983 */ /* 0x000ea40000300800 */
[----:B------:R-:W2:Y:S02]  /*3eb20*/  LDL.LU R25, [R1+0x264] ;  /* 0x0002640001197983 */ /* 0x000ea40000300800 */
[----:B------:R-:W3:Y:S01]  /*3eb30*/  LDL.LU R26, [R1+0x268] ;  /* 0x00026800011a7983 */ /* 0x000ee20000300800 */
[----:B------:R-:W3:Y:S01]  /*3eb40*/  LDL.LU R27, [R1+0x26c] ;  /* 0x00026c00011b7983 */ /* 0x000ee20000300800 */
        /* <DEDUP_REMOVED lines=9> */
[----:B------:R-:W2:Y:S01]  /*3ebe0*/  LDL.LU R11, [R1+0x29c] ;  /* 0x00029c00010b7983 */ /* 0x000ea20000300800 */
[----:B------:R-:W2:Y:S01]  /*3ebf0*/  LDL.LU.64 R6, [R1+0x38] ;  /* 0x0000380001067983 */ /* 0x000ea20000300a00 */
[----:B---3--:R-:W-:Y:S02]  /*3ec00*/  STL.64 [R1+0x2ae8], R26 ;  /* 0x002ae81a01007387 */ /* 0x008fe40000100a00 */
[----:B------:R0:W-:Y:S02]  /*3ec10*/  STL.64 [R1+0x2ae0], R24 ;  /* 0x002ae01801007387 */ /* 0x0001e40000100a00 */
[----:B0-----:R-:W3:Y:S01]  /*3ec20*/  LDL.LU R24, [R1+0x270] ;  /* 0x0002700001187983 */ /* 0x001ee20000300800 */
[----:B------:R-:W3:Y:S02]  /*3ec30*/  LDL.LU R25, [R1+0x274] ;  /* 0x0002740001197983 */ /* 0x000ee40000300800 */
        /* <DEDUP_REMOVED lines=12> */
[----:B------:R-:W2:Y:S04]  /*3ed00*/  LDL R15, [R1+0x510] ;  /* 0x00051000010f7983 */ /* 0x000ea80000100800 */
[----:B--2---:R0:W-:Y:S01]  /*3ed10*/  STL [R1+0x29a8], R15 ;  /* 0x0029a80f01007387 */ /* 0x0041e20000100800 */
[----:B------:R-:W2:Y:S02]  /*3ed20*/  LDL.LU R12, [R1+0x140] ;  /* 0x00014000010c7983 */ /* 0x000ea40000300800 */
[----:B------:R-:W2:Y:S02]  /*3ed30*/  LDL.LU R13, [R1+0x144] ;  /* 0x00014400010d7983 */ /* 0x000ea40000300800 */
[----:B------:R-:W2:Y:S01]  /*3ed40*/  LDL.LU R14, [R1+0x148] ;  /* 0x00014800010e7983 */ /* 0x000ea20000300800 */
[----:B0-----:R-:W2:Y:S04]  /*3ed50*/  LDL.LU R15, [R1+0x14c] ;  /* 0x00014c00010f7983 */ /* 0x001ea80000300800 */
[----:B--2---:R-:W-:Y:S01]  /*3ed60*/  STL.64 [R1+0x2a60], R14 ;  /* 0x002a600e01007387 */ /* 0x004fe20000100a00 */
[----:B------:R0:W-:Y:S03]  /*3ed70*/  STL.64 [R1+0x2a58], R12 ;  /* 0x002a580c01007387 */ /* 0x0001e60000100a00 */
[----:B0-----:R-:W2:Y:S01]  /*3ed80*/  LDL.LU R12, [R1+0x160] ;  /* 0x00016000010c7983 */ /* 0x001ea20000300800 */
[----:B------:R-:W2:Y:S02]  /*3ed90*/  LDL.LU R13, [R1+0x164] ;  /* 0x00016400010d7983 */ /* 0x000ea40000300800 */
[----:B------:R-:W2:Y:S02]  /*3eda0*/  LDL.LU R14, [R1+0x168] ;  /* 0x00016800010e7983 */ /* 0x000ea40000300800 */
[----:B------:R-:W2:Y:S02]  /*3edb0*/  LDL.LU R15, [R1+0x16c] ;  /* 0x00016c00010f7983 */ /* 0x000ea40000300800 */
[----:B--2---:R0:W-:Y:S01]  /*3edc0*/  STL.64 [R1+0x2a70], R14 ;  /* 0x002a700e01007387 */ /* 0x0041e20000100a00 */
[----:B------:R-:W-:Y:S03]  /*3edd0*/  STL.64 [R1+0x2a68], R12 ;  /* 0x002a680c01007387 */ /* 0x000fe60000100a00 */
[----:B0-----:R-:W2:Y:S02]  /*3ede0*/  LDL.LU.64 R14, [R1+0x48] ;  /* 0x00004800010e7983 */ /* 0x001ea40000300a00 */
[C---:B--2---:R-:W-:Y:S11]  /*3edf0*/  HMMA.16816.F32.BF16 R8, R16.reuse, R14, R8 ;  /* 0x0000000e1008723c */ /* 0x044ff60000041808 */
[----:B------:R-:W-:Y:S11]  /*3ee00*/  @!UPT UIADD3 URZ, URZ, URZ, URZ ;  /* 0x0000003f3f3ff290 */ /* 0x000ff6000fffe03f */
[----:B------:R-:W-:Y:S01]  /*3ee10*/  @!UPT UIADD3 URZ, URZ, URZ, URZ ;  /* 0x0000003f3f3ff290 */ /* 0x000fe2000fffe03f */
[----:B------:R-:W-:Y:S01]  /*3ee20*/  STL.64 [R1+0x190], R8 ;  /* 0x0001900801007387 */ /* 0x000fe20000100a00 */
[----:B------:R0:W-:Y:S03]  /*3ee30*/  STL.64 [R1+0x198], R10 ;  /* 0x0001980a01007387 */ /* 0x0001e60000100a00 */
[----:B0-----:R-:W2:Y:S01]  /*3ee40*/  LDL.LU.64 R10, [R1+0x2b08] ;  /* 0x002b0800010a7983 */ /* 0x001ea20000300a00 */
[----:B------:R-:W2:Y:S02]  /*3ee50*/  LDL.LU.64 R8, [R1+0x2b00] ;  /* 0x002b000001087983 */ /* 0x000ea40000300a00 */
        /* <DEDUP_REMOVED lines=9> */
[C---:B---3--:R-:W-:Y:S01]  /*3eef0*/  HMMA.16816.F32.BF16 R4, R16.reuse, R6, R24 ;  /* 0x000000061004723c */ /* 0x048fe20000041818 */
[----:B------:R-:W2:Y:S01]  /*3ef00*/  LDL.LU.64 R26, [R1+0x2ae8] ;  /* 0x002ae800011a7983 */ /* 0x000ea20000300a00 */
[----:B------:R-:W2:Y:S11]  /*3ef10*/  LDL.LU.64 R24, [R1+0x2ae0] ;  /* 0x002ae00001187983 */ /* 0x000eb60000300a00 */
[----:B------:R-:W-:Y:S10]  /*3ef20*/  @!UPT UIADD3 URZ, URZ, URZ, URZ ;  /* 0x0000003f3f3ff290 */ /* 0x000ff4000fffe03f */
[----:B------:R-:W-:Y:S01]  /*3ef30*/  STL.64 [R1+0xe0], R4 ;  /* 0x0000e00401007387 */ /* 0x000fe20000100a00 */
[----:B------:R0:W-:Y:S03]  /*3ef40*/  STL.64 [R1+0xe8], R6 ;  /* 0x0000e80601007387 */ /* 0x0001e60000100a00 */
[----:B0-----:R-:W3:Y:S01]  /*3ef50*/  LDL.LU.64 R6, [R1+0x2ad8] ;  /* 0x002ad80001067983 */ /* 0x001ee20000300a00 */
[----:B------:R-:W3:Y:S01]  /*3ef60*/  LDL.LU.64 R4, [R1+0x2ad0] ;  /* 0x002ad00001047983 */ /* 0x000ee20000300a00 */
[C---:B--2---:R-:W-:Y:S11]  /*3ef70*/  HMMA.16816.F32.BF16 R24, R16.reuse, R10, R24 ;  /* 0x0000000a1018723c */ /* 0x044ff60000041818 */
[----:B------:R-:W-:Y:S11]  /*3ef80*/  @!UPT UIADD3 URZ, URZ, URZ, URZ ;  /* 0x0000003f3f3ff290 */ /* 0x000ff6000fffe03f */
[----:B------:R-:W-:Y:S01]  /*3ef90*/  @!UPT UIADD3 URZ, URZ, URZ, URZ ;  /* 0x0000003f3f3ff290 */ /* 0x000fe2000fffe03f */
[----:B------:R-:W-:Y:S01]  /*3efa0*/  STL.64 [R1+0xd0], R24 ;  /* 0x0000d01801007387 */ /* 0x000fe20000100a00 */
        /* <DEDUP_REMOVED lines=8> */
[----:B0-----:R-:W2:Y:S01]  /*3f030*/  LDL.LU.64 R26, [R1+0x2ab0] ;  /* 0x002ab000011a7983 */ /* 0x001ea20000300a00 */
[----:B------:R-:W3:Y:S01]  /*3f040*/  LDL.LU R24, [R1+0x2aa8] ;  /* 0x002aa80001187983 */ /* 0x000ee20000300800 */
[C---:B--2---:R-:W-:Y:S11]  /*3f050*/  HMMA.16816.F32.BF16 R4, R16.reuse, R26, R4 ;  /* 0x0000001a1004723c */ /* 0x044ff60000041804 */
[----:B------:R-:W-:Y:S11]  /*3f060*/  @!UPT UIADD3 URZ, URZ, URZ, URZ ;  /* 0x0000003f3f3ff290 */ /* 0x000ff6000fffe03f */
[----:B------:R-:W-:Y:S01]  /*3f070*/  @!UPT UIADD3 URZ, URZ, URZ, URZ ;  /* 0x0000003f3f3ff290 */ /* 0x000fe2000fffe03f */
[----:B------:R-:W-:Y:S01]  /*3f080*/  STL.64 [R1+0x260], R4 ;  /* 0x0002600401007387 */ /* 0x000fe20000100a00 */
[----:B------:R0:W-:Y:S03]  /*3f090*/  STL.64 [R1+0x268], R6 ;  /* 0x0002680601007387 */ /* 0x0001e60000100a00 */
[----:B0-----:R-:W2:Y:S01]  /*3f0a0*/  LDL.LU.64 R6, [R1+0x2aa0] ;  /* 0x002aa00001067983 */ /* 0x001ea20000300a00 */
[----:B------:R-:W-:Y:S02]  /*3f0b0*/  STL.64 [R1+0x2a38], R26 ;  /* 0x002a381a01007387 */ /* 0x000fe40000100a00 */
[----:B---3--:R0:W-:Y:S02]  /*3f0c0*/  STL [R1+0x2a30], R24 ;  /* 0x002a301801007387 */ /* 0x0081e40000100800 */
        /* <DEDUP_REMOVED lines=9> */
[----:B------:R0:W-:Y:S03]  /*3f160*/  STL.64 [R1+0x4c8], R6 ;  /* 0x0004c80601007387 */ /* 0x0001e60000100a00 */
[----:B0-----:R-:W2:Y:S02]  /*3f170*/  LDL.LU.64 R6, [R1+0x2a88] ;  /* 0x002a880001067983 */ /* 0x001ea40000300a00 */
[----:B--2---:R-:W-:Y:S02]  /*3f180*/  HMMA.16816.F32.BF16 R16, R16, R6, R20 ;  /* 0x000000061010723c */ /* 0x004fe40000041814 */
[----:B------:R-:W2:Y:S01]  /*3f190*/  LDL.LU.64 R22, [R1+0x2a80] ;  /* 0x002a800001167983 */ /* 0x000ea20000300a00 */
[----:B------:R-:W2:Y:S02]  /*3f1a0*/  LDL.LU.64 R20, [R1+0x2a78] ;  /* 0x002a780001147983 */ /* 0x000ea40000300a00 */
[----:B------:R0:W-:Y:S02]  /*3f1b0*/  STL.64 [R1+0x2a10], R6 ;  /* 0x002a100601007387 */ /* 0x0001e40000100a00 */
[----:B------:R-:W2:Y:S11]  /*3f1c0*/  LDL.LU R4, [R1+0x170] ;  /* 0x0001700001047983 */ /* 0x000eb60000300800 */
[----:B------:R-:W-:Y:S05]  /*3f1d0*/  @!UPT UIADD3 URZ, URZ, URZ, URZ ;  /* 0x0000003f3f3ff290 */ /* 0x000fea000fffe03f */
[----:B------:R-:W-:Y:S01]  /*3f1e0*/  STL.64 [R1+0x180], R16 ;  /* 0x0001801001007387 */ /* 0x000fe20000100a00 */
[----:B------:R-:W-:Y:S02]  /*3f1f0*/  STL.64 [R1+0x188], R18 ;  /* 0x0001881201007387 */ /* 0x000fe40000100a00 */
[----:B------:R-:W2:Y:S02]  /*3f200*/  LDL.LU R5, [R1+0x174] ;  /* 0x0001740001057983 */ /* 0x000ea40000300800 */
[----:B0-----:R-:W2:Y:S01]  /*3f210*/  LDL.LU R6, [R1+0x178] ;  /* 0x0001780001067983 */ /* 0x001ea20000300800 */
[----:B------:R-:W2:Y:S02]  /*3f220*/  LDL.LU R7, [R1+0x17c] ;  /* 0x00017c0001077983 */ /* 0x000ea40000300800 */
[----:B--2---:R-:W-:Y:S11]  /*3f230*/  HMMA.16816.F32.BF16 R4, R20, R14, R4 ;  /* 0x0000000e1404723c */ /* 0x004ff60000041804 */
[----:B------:R-:W-:Y:S11]  /*3f240*/  @!UPT UIADD3 URZ, URZ, URZ, URZ ;  /* 0x0000003f3f3ff290 */ /* 0x000ff6000fffe03f */
[----:B------:R-:W-:Y:S01]  /*3f250*/  @!UPT UIADD3 URZ, URZ, URZ, URZ ;  /* 0x0000003f3f3ff290 */ /* 0x000fe2000fffe03f */
[----:B------:R0:W-:Y:S01]  /*3f260*/  STL.64 [R1+0x580], R4 ;  /* 0x0005800401007387 */ /* 0x0001e20000100a00 */
[----:B------:R-:W-:Y:S02]  /*3f270*/  STL.64 [R1+0x588], R6 ;  /* 0x0005880601007387 */ /* 0x000fe40000100a00 */
[----:B0-----:R-:W-:Y:S02]  /*3f280*/  IMAD.MOV.U32 R5, RZ, RZ, R14 ;  /* 0x000000ffff057224 */ /* 0x001fe400078e000e */
[----:B------:R-:W-:Y:S02]  /*3f290*/  IMAD.MOV.U32 R4, RZ, RZ, R15 ;  /* 0x000000ffff047224 */ /* 0x000fe400078e000f */
[----:B------:R-:W2:Y:S01]  /*3f2a0*/  LDL.LU.64 R14, [R1+0x2a70] ;  /* 0x002a7000010e7983 */ /* 0x000ea20000300a00 */
[----:B------:R-:W2:Y:S02]  /*3f2b0*/  LDL.LU.64 R12, [R1+0x2a68] ;  /* 0x002a6800010c7983 */ /* 0x000ea40000300a00 */
[----:B------:R-:W-:-:S02]  /*3f2c0*/  IMAD.MOV.U32 R18, RZ, RZ, R9 ;  /* 0x000000ffff127224 */ /* 0x000fc400078e0009 */
[----:B------:R-:W-:-:S07]  /*3f2d0*/  IMAD.MOV.U32 R19, RZ, RZ, R8 ;  /* 0x000000ffff137224 */ /* 0x000fce00078e0008 */
[C---:B--2---:R-:W-:Y:S11]  /*3f2e0*/  HMMA.16816.F32.BF16 R12, R20.reuse, R18, R12 ;  /* 0x00000012140c723c */ /* 0x044ff6000004180c */
[----:B------:R-:W-:Y:S11]  /*3f2f0*/  @!UPT UIADD3 URZ, URZ, URZ, URZ ;  /* 0x0000003f3f3ff290 */ /* 0x000ff6000fffe03f */
[----:B------:R-:W-:Y:S01]  /*3f300*/  @!UPT UIADD3 URZ, URZ, URZ, URZ ;  /* 0x0000003f3f3ff290 */ /* 0x000fe2000fffe03f */
[----:B------:R-:W-:Y:S01]  /*3f310*/  STL.64 [R1+0x570], R12 ;  /* 0x0005700c01007387 */ /* 0x000fe20000100a00 */
[----:B------:R0:W-:Y:S03]  /*3f320*/  STL.64 [R1+0x578], R14 ;  /* 0x0005780e01007387 */ /* 0x0001e60000100a00 */
[----:B0-----:R-:W2:Y:S01]  /*3f330*/  LDL.LU.64 R14, [R1+0x2a60] ;  /* 0x002a6000010e7983 */ /* 0x001ea20000300a00 */
[----:B------:R-:W2:Y:S02]  /*3f340*/  LDL.LU.64 R12, [R1+0x2a58] ;  /* 0x002a5800010c7983 */ /* 0x000ea40000300a00 */
[----:B------:R0:W-:Y:S02]  /*3f350*/  STL.64 [R1+0x29d8], R18 ;  /* 0x0029d81201007387 */ /* 0x0001e40000100a00 */
[----:B0-----:R-:W3:Y:S01]  /*3f360*/  LDL.LU.64 R18, [R1+0x18] ;  /* 0x0000180001127983 */ /* 0x001ee20000300a00 */
[C---:B--2---:R-:W-:Y:S08]  /*3f370*/  HMMA.16816.F32.BF16 R12, R20.reuse, R10, R12 ;  /* 0x0000000a140c723c */ /* 0x044ff0000004180c */
[----:B---3--:R-:W-:Y:S11]  /*3f380*/  HMMA.16816.F32.BF16 R24, R20, R18, R24 ;  /* 0x000000121418723c */ /* 0x008ff60000041818 */
[----:B------:R-:W-:Y:S11]  /*3f390*/  @!UPT UIADD3 URZ, URZ, URZ, URZ ;  /* 0x0000003f3f3ff290 */ /* 0x000ff6000fffe03f */
[----:B------:R-:W-:Y:S01]  /*3f3a0*/  @!UPT UIADD3 URZ, URZ, URZ, URZ ;  /* 0x0000003f3f3ff290 */ /* 0x000fe2000fffe03f */
[----:B------:R-:W-:Y:S01]  /*3f3b0*/  STL.64 [R1+0x560], R24 ;  /* 0x0005601801007387 */ /* 0x000fe20000100a00 */
[----:B------:R-:W-:Y:S02]  /*3f3c0*/  STL.64 [R1+0x568], R26 ;  /* 0x0005681a01007387 */ /* 0x000fe40000100a00 */
[----:B------:R0:W-:Y:S02]  /*3f3d0*/  STL.64 [R1+0x550], R12 ;  /* 0x0005500c01007387 */ /* 0x0001e40000100a00 */
[----:B------:R4:W-:Y:S01]  /*3f3e0*/  STL.64 [R1+0x558], R14 ;  /* 0x0005580e01007387 */ /* 0x0009e20000100a00 */
[----:B0-----:R-:W2:Y:S01]  /*3f3f0*/  LDL.LU R12, [R1+0x50] ;  /* 0x00005000010c7983 */ /* 0x001ea20000300800 */
[----:B------:R-:W2:Y:S02]  /*3f400*/  LDL.LU R13, [R1+0x54] ;  /* 0x00005400010d7983 */ /* 0x000ea40000300800 */
[----:B----4-:R-:W-:Y:S02]  /*3f410*/  IMAD.MOV.U32 R14, RZ, RZ, R0 ;  /* 0x000000ffff0e7224 */ /* 0x010fe400078e0000 */
[----:B------:R-:W-:Y:S01]  /*3f420*/  IMAD.MOV.U32 R15, RZ, RZ, R2 ;  /* 0x000000ffff0f7224 */ /* 0x000fe200078e0002 */
[----:B------:R-:W3:Y:S01]  /*3f430*/  LDL.LU R0, [R1+0x2a54] ;  /* 0x002a540001007983 */ /* 0x000ee20000300800 */
[----:B------:R-:W4:Y:S02]  /*3f440*/  LDL.LU R2, [R1+0x2a50] ;  /* 0x002a500001027983 */ /* 0x000f240000300800 */
[----:B------:R-:W2:Y:S02]  /*3f450*/  LDL.LU.64 R6, [R1+0x78] ;  /* 0x0000780001067983 */ /* 0x000ea40000300a00 */
[----:B------:R-:W-:-:S02]  /*3f460*/  IMAD.MOV.U32 R24, RZ, RZ, R19 ;  /* 0x000000ffff187224 */ /* 0x000fc400078e0013 */
[----:B------:R-:W-:Y:S02]  /*3f470*/  IMAD.MOV.U32 R25, RZ, RZ, R18 ;  /* 0x000000ffff197224 */ /* 0x000fe400078e0012 */
[----:B------:R-:W-:Y:S02]  /*3f480*/  IMAD.MOV.U32 R19, RZ, RZ, R4 ;  /* 0x000000ffff137224 */ /* 0x000fe400078e0004 */
[----:B------:R-:W-:Y:S01]  /*3f490*/  IMAD.MOV.U32 R18, RZ, RZ, R5 ;  /* 0x000000ffff127224 */ /* 0x000fe200078e0005 */
[----:B--2---:R0:W-:Y:S01]  /*3f4a0*/  STL.64 [R1+0x2a28], R6 ;  /* 0x002a280601007387 */ /* 0x0041e20000100a00 */
[----:B------:R-:W2:Y:S02]  /*3f4b0*/  LDL.LU R4, [R1+0x120] ;  /* 0x0001200001047983 */ /* 0x000ea40000300800 */
[----:B------:R-:W2:Y:S01]  /*3f4c0*/  LDL.LU R5, [R1+0x124] ;  /* 0x0001240001057983 */ /* 0x000ea20000300800 */
[----:B0-----:R-:W2:Y:S01]  /*3f4d0*/  LDL.LU R6, [R1+0x128] ;  /* 0x0001280001067983 */ /* 0x001ea20000300800 */
[----:B------:R-:W2:Y:S02]  /*3f4e0*/  LDL.LU R7, [R1+0x12c] ;  /* 0x00012c0001077983 */ /* 0x000ea40000300800 */
[----:B------:R-:W3:Y:S02]  /*3f4f0*/  LDL.LU R8, [R1+0x130] ;  /* 0x0001300001087983 */ /* 0x000ee40000300800 */
[----:B------:R-:W-:Y:S01]  /*3f500*/  IMAD.MOV.U32 R17, RZ, RZ, R10 ;  /* 0x000000ffff117224 */ /* 0x000fe200078e000a */
[----:B------:R-:W3:Y:S01]  /*3f510*/  LDL.LU R9, [R1+0x134] ;  /* 0x0001340001097983 */ /* 0x000ee20000300800 */
[----:B------:R-:W-:-:S02]  /*3f520*/  IMAD.MOV.U32 R16, RZ, RZ, R11 ;  /* 0x000000ffff107224 */ /* 0x000fc400078e000b */
[----:B------:R-:W3:Y:S02]  /*3f530*/  LDL.LU R10, [R1+0x138] ;  /* 0x00013800010a7983 */ /* 0x000ee40000300800 */
[----:B------:R-:W3:Y:S01]  /*3f540*/  LDL.LU R11, [R1+0x13c] ;  /* 0x00013c00010b7983 */ /* 0x000ee20000300800 */
[----:B--2---:R0:W-:Y:S01]  /*3f550*/  STL.64 [R1+0x2a48], R6 ;  /* 0x002a480601007387 */ /* 0x0041e20000100a00 */
[----:B------:R-:W-:Y:S03]  /*3f560*/  STL.64 [R1+0x2a40], R4 ;  /* 0x002a400401007387 */ /* 0x000fe60000100a00 */
[----:B0-----:R-:W3:Y:S01]  /*3f570*/  LDL.LU.64 R6, [R1+0x28] ;  /* 0x0000280001067983 */ /* 0x001ee20000300a00 */
        /* <DEDUP_REMOVED lines=12> */
[----:B------:R0:W-:Y:S01]  /*3f640*/  STL.64 [R1+0x29b8], R14 ;  /* 0x0029b80e01007387 */ /* 0x0001e20000100a00 */
[----:B------:R1:W-:Y:S02]  /*3f650*/  STL.64 [R1+0x29b0], R12 ;  /* 0x0029b00c01007387 */ /* 0x0003e40000100a00 */
[----:B0-----:R-:W-:-:S02]  /*3f660*/  IMAD.MOV.U32 R14, RZ, RZ, R25 ;  /* 0x000000ffff0e7224 */ /* 0x001fc400078e0019 */
[----:B------:R-:W-:-:S05]  /*3f670*/  IMAD.MOV.U32 R15, RZ, RZ, R24 ;  /* 0x000000ffff0f7224 */ /* 0x000fca00078e0018 */
[----:B------:R0:W-:Y:S01]  /*3f680*/  STL.64 [R1+0x29d0], R14 ;  /* 0x0029d00e01007387 */ /* 0x0001e20000100a00 */
[----:B-1----:R-:W2:Y:S02]  /*3f690*/  LDL.LU R12, [R1+0x90] ;  /* 0x00009000010c7983 */ /* 0x002ea40000300800 */
[----:B------:R-:W2:Y:S01]  /*3f6a0*/  LDL.LU R13, [R1+0x94] ;  /* 0x00009400010d7983 */ /* 0x000ea20000300800 */
[----:B0-----:R-:W2:Y:S01]  /*3f6b0*/  LDL.LU R14, [R1+0x98] ;  /* 0x00009800010e7983 */ /* 0x001ea20000300800 */
[----:B------:R-:W2:Y:S01]  /*3f6c0*/  LDL.LU R15, [R1+0x9c] ;  /* 0x00009c00010f7983 */ /* 0x000ea20000300800 */
[----:B---3--:R-:W-:Y:S07]  /*3f6d0*/  HMMA.16816.F32.BF16 R24, R20, R6, R8 ;  /* 0x000000061418723c */ /* 0x008fee0000041808 */
[----:B------:R-:W-:-:S02]  /*3f6e0*/  IMAD.MOV.U32 R9, RZ, RZ, R6 ;  /* 0x000000ffff097224 */ /* 0x000fc400078e0006 */
[----:B------:R-:W-:Y:S01]  /*3f6f0*/  IMAD.MOV.U32 R8, RZ, RZ, R7 ;  /* 0x000000ffff087224 */ /* 0x000fe200078e0007 */
[----:B--2---:R-:W-:Y:S01]  /*3f700*/  STL.64 [R1+0x29e8], R14 ;  /* 0x0029e80e01007387 */ /* 0x004fe20000100a00 */
[----:B------:R0:W-:Y:S03]  /*3f710*/  STL.64 [R1+0x29e0], R12 ;  /* 0x0029e00c01007387 */ /* 0x0001e60000100a00 */
[----:B0-----:R-:W2:Y:S01]  /*3f720*/  LDL.LU R12, [R1+0xa0] ;  /* 0x0000a000010c7983 */ /* 0x001ea20000300800 */
[----:B------:R-:W2:Y:S02]  /*3f730*/  LDL.LU R13, [R1+0xa4] ;  /* 0x0000a400010d7983 */ /* 0x000ea40000300800 */
[----:B------:R-:W3:Y:S02]  /*3f740*/  LDL.LU.64 R6, [R1+0x2a48] ;  /* 0x002a480001067983 */ /* 0x000ee40000300a00 */
[----:B----4-:R-:W-:-:S02]  /*3f750*/  IMAD.MOV.U32 R14, RZ, RZ, R2 ;  /* 0x000000ffff0e7224 */ /* 0x010fc400078e0002 */
[----:B------:R-:W-:Y:S01]  /*3f760*/  IMAD.MOV.U32 R15, RZ, RZ, R0 ;  /* 0x000000ffff0f7224 */ /* 0x000fe200078e0000 */
[----:B------:R-:W3:Y:S02]  /*3f770*/  LDL.LU.64 R4, [R1+0x2a40] ;  /* 0x002a400001047983 */ /* 0x000ee40000300a00 */
[----:B------:R-:W-:Y:S02]  /*3f780*/  IMAD.MOV.U32 R2, RZ, RZ, R26 ;  /* 0x000000ffff027224 */ /* 0x000fe400078e001a */
[----:B------:R0:W-:Y:S02]  /*3f790*/  STL.64 [R1+0x170], R24 ;  /* 0x0001701801007387 */ /* 0x0001e40000100a00 */
[----:B------:R-:W-:Y:S02]  /*3f7a0*/  IMAD.MOV.U32 R0, RZ, RZ, R27 ;  /* 0x000000ffff007224 */ /* 0x000fe400078e001b */
[----:B------:R-:W3:Y:S04]  /*3f7b0*/  LDL.LU.64 R26, [R1+0x2a38] ;  /* 0x002a3800011a7983 */ /* 0x000ee80000300a00 */
[----:B0-----:R-:W4:Y:S01]  /*3f7c0*/  LDL.LU R24, [R1+0x2a30] ;  /* 0x002a300001187983 */ /* 0x001f220000300800 */
[----:B------:R-:W-:Y:S02]  /*3f7d0*/  STL [R1+0x266c], R0 ;  /* 0x00266c0001007387 */ /* 0x000fe40000100800 */
[----:B------:R-:W-:Y:S01]  /*3f7e0*/  STL [R1+0x2668], R2 ;  /* 0x0026680201007387 */ /* 0x000fe20000100800 */
[C---:B---3--:R-:W-:Y:S11]  /*3f7f0*/  HMMA.16816.F32.BF16 R4, R20.reuse, R26, R4 ;  /* 0x0000001a1404723c */ /* 0x048ff60000041804 */
[----:B------:R-:W-:Y:S11]  /*3f800*/  @!UPT UIADD3 URZ, URZ, URZ, URZ ;  /* 0x0000003f3f3ff290 */ /* 0x000ff6000fffe03f */
[----:B------:R-:W-:Y:S01]  /*3f810*/  @!UPT UIADD3 URZ, URZ, URZ, URZ ;  /* 0x0000003f3f3ff290 */ /* 0x000fe2000fffe03f */
[----:B------:R-:W-:Y:S01]  /*3f820*/  STL.64 [R1+0x160], R4 ;  /* 0x0001600401007387 */ /* 0x000fe20000100a00 */
[----:B------:R0:W-:Y:S03]  /*3f830*/  STL.64 [R1+0x168], R6 ;  /* 0x0001680601007387 */ /* 0x0001e60000100a00 */
        /* <DEDUP_REMOVED lines=12> */
[----:B------:R-:W3:Y:S02]  /*3f900*/  LDL.LU.64 R16, [R1+0x2a00] ;  /* 0x002a000001107983 */ /* 0x000ee40000300a00 */
[----:B------:R-:W-:-:S02]  /*3f910*/  IMAD.MOV.U32 R11, RZ, RZ, R6 ;  /* 0x000000ffff0b7224 */ /* 0x000fc400078e0006 */
[----:B------:R-:W-:Y:S11]  /*3f920*/  IMAD.MOV.U32 R10, RZ, RZ, R7 ;  /* 0x000000ffff0a7224 */ /* 0x000ff600078e0007 */
[----:B------:R-:W-:Y:S06]  /*3f930*/  @!UPT UIADD3 URZ, URZ, URZ, URZ ;  /* 0x0000003f3f3ff290 */ /* 0x000fec000fffe03f */
[----:B------:R-:W-:Y:S01]  /*3f940*/  STL.64 [R1+0x4b0], R20 ;  /* 0x0004b01401007387 */ /* 0x000fe20000100a00 */
[----:B------:R-:W-:Y:S02]  /*3f950*/  STL.64 [R1+0x4b8], R22 ;  /* 0x0004b81601007387 */ /* 0x000fe40000100a00 */
[----:B------:R-:W2:Y:S02]  /*3f960*/  LDL.LU.64 R6, [R1+0x29f8] ;  /* 0x0029f80001067983 */ /* 0x000ea40000300a00 */
[----:B------:R-:W2:Y:S01]  /*3f970*/  LDL.LU.64 R4, [R1+0x29f0] ;  /* 0x0029f00001047983 */ /* 0x000ea20000300a00 */
[----:B------:R-:W-:Y:S01]  /*3f980*/  STL.64 [R1+0x29c8], R10 ;  /* 0x0029c80a01007387 */ /* 0x000fe20000100a00 */
[----:B------:R0:W-:Y:S03]  /*3f990*/  STL.64 [R1+0x29c0], R8 ;  /* 0x0029c00801007387 */ /* 0x0001e60000100a00 */
[----:B0-----:R-:W4:Y:S01]  /*3f9a0*/  LDL.LU R8, [R1+0x60] ;  /* 0x0000600001087983 */ /* 0x001f220000300800 */
[----:B------:R-:W4:Y:S02]  /*3f9b0*/  LDL.LU R9, [R1+0x64] ;  /* 0x0000640001097983 */ /* 0x000f240000300800 */
[----:B------:R-:W4:Y:S02]  /*3f9c0*/  LDL.LU R11, [R1+0x6c] ;  /* 0x00006c00010b7983 */ /* 0x000f240000300800 */
[----:B---3--:R-:W-:-:S02]  /*3f9d0*/  IMAD.MOV.U32 R22, RZ, RZ, R17 ;  /* 0x000000ffff167224 */ /* 0x008fc400078e0011 */
[----:B------:R-:W-:Y:S02]  /*3f9e0*/  IMAD.MOV.U32 R23, RZ, RZ, R16 ;  /* 0x000000ffff177224 */ /* 0x000fe400078e0010 */
[C---:B--2---:R-:W-:Y:S01]  /*3f9f0*/  HMMA.16816.F32.BF16 R16, R4.reuse, R18, R12 ;  /* 0x000000120410723c */ /* 0x044fe2000004180c */
[----:B------:R-:W2:Y:S01]  /*3fa00*/  LDL.LU.64 R14, [R1+0x29e8] ;  /* 0x0029e800010e7983 */ /* 0x000ea20000300a00 */
[----:B------:R-:W2:Y:S11]  /*3fa10*/  LDL.LU.64 R12, [R1+0x29e0] ;  /* 0x0029e000010c7983 */ /* 0x000eb60000300a00 */
[----:B------:R-:W-:Y:S10]  /*3fa20*/  @!UPT UIADD3 URZ, URZ, URZ, URZ ;  /* 0x0000003f3f3ff290 */ /* 0x000ff4000fffe03f */
[----:B------:R-:W-:Y:S01]  /*3fa30*/  STL.64 [R1+0x490], R16 ;  /* 0x0004901001007387 */ /* 0x000fe20000100a00 */
[----:B------:R0:W-:Y:S03]  /*3fa40*/  STL.64 [R1+0x498], R18 ;  /* 0x0004981201007387 */ /* 0x0001e60000100a00 */
[----:B0-----:R-:W2:Y:S01]  /*3fa50*/  LDL.LU.64 R18, [R1+0x29d8] ;  /* 0x0029d80001127983 */ /* 0x001ea20000300a00 */
[----:B------:R-:W-:Y:S01]  /*3fa60*/  IMAD.MOV.U32 R10, RZ, RZ, R3 ;  /* 0x000000ffff0a7224 */ /* 0x000fe200078e0003 */
[----:B--2---:R-:W-:Y:S02]  /*3fa70*/  HMMA.16816.F32.BF16 R16, R4, R18, R12 ;  /* 0x000000120410723c */ /* 0x004fe4000004180c */
[----:B------:R-:W4:Y:S04]  /*3fa80*/  LDL.LU.64 R14, [R1+0x29d0] ;  /* 0x0029d000010e7983 */ /* 0x000f280000300a00 */
[----:B------:R-:W0:Y:S11]  /*3fa90*/  S2R R3, SR_TID.X ;  /* 0x0000000000037919 */ /* 0x000e360000002100 */
[----:B------:R-:W-:Y:S06]  /*3faa0*/  @!UPT UIADD3 URZ, URZ, URZ, URZ ;  /* 0x0000003f3f3ff290 */ /* 0x000fec000fffe03f */
[----:B------:R-:W-:Y:S01]  /*3fab0*/  STL.64 [R1+0x480], R16 ;  /* 0x0004801001007387 */ /* 0x000fe20000100a00 */
[----:B------:R1:W-:Y:S01]  /*3fac0*/  STL.64 [R1+0x488], R18 ;  /* 0x0004881201007387 */ /* 0x0003e20000100a00 */
[----:B0-----:R-:W-:-:S05]  /*3fad0*/  LOP3.LUT R25, R3, 0x7, RZ, 0xc0, !PT ;  /* 0x0000000703197812 */ /* 0x001fca00078ec0ff */
[----:B------:R-:W-:Y:S02]  /*3fae0*/  IMAD R25, R25, 0x110, RZ ;  /* 0x0000011019197824 */ /* 0x000fe400078e02ff */
[----:B-1----:R-:W-:-:S05]  /*3faf0*/  IMAD.SHL.U32 R19, R3, 0x2, RZ ;  /* 0x0000000203137824 */ /* 0x002fca00078e00ff */
[----:B------:R-:W-:Y:S01]  /*3fb00*/  LOP3.LUT R25, R25, 0x30, R19, 0x78, !PT ;  /* 0x0000003019197812 */ /* 0x000fe200078e7813 */
[C---:B----4-:R-:W-:Y:S01]  /*3fb10*/  HMMA.16816.F32.BF16 R12, R4.reuse, R14, R8 ;  /* 0x0000000e040c723c */ /* 0x050fe20000041808 */
[----:B------:R-:W2:Y:S01]  /*3fb20*/  LDL.LU.64 R10, [R1+0x29c8] ;  /* 0x0029c800010a7983 */ /* 0x000ea20000300a00 */
[----:B------:R-:W3:Y:S11]  /*3fb30*/  LDL.LU.64 R8, [R1+0x29c0] ;  /* 0x0029c00001087983 */ /* 0x000ef60000300a00 */
[----:B------:R-:W-:Y:S10]  /*3fb40*/  @!UPT UIADD3 URZ, URZ, URZ, URZ ;  /* 0x0000003f3f3ff290 */ /* 0x000ff4000fffe03f */
[----:B------:R-:W-:Y:S01]  /*3fb50*/  STL.64 [R1+0xc0], R12 ;  /* 0x0000c00c01007387 */ /* 0x000fe20000100a00 */
[----:B------:R-:W-:Y:S02]  /*3fb60*/  IMAD.MOV.U32 R3, RZ, RZ, R15 ;  /* 0x000000ffff037224 */ /* 0x000fe400078e000f */
[----:B------:R0:W-:Y:S02]  /*3fb70*/  STL [R1+0xc8], R14 ;  /* 0x0000c80e01007387 */ /* 0x0001e40000100800 */
[----:B0-----:R-:W4:Y:S01]  /*3fb80*/  LDL.LU.64 R14, [R1+0x29b8] ;  /* 0x0029b800010e7983 */ /* 0x001f220000300a00 */
[----:B------:R-:W4:Y:S02]  /*3fb90*/  LDL.LU.64 R12, [R1+0x29b0] ;  /* 0x0029b000010c7983 */ /* 0x000f240000300a00 */
[----:B------:R-:W-:Y:S02]  /*3fba0*/  STL [R1+0x2620], R3 ;  /* 0x0026200301007387 */ /* 0x000fe40000100800 */
[----:B------:R-:W2:Y:S01]  /*3fbb0*/  LDL.LU R16, [R1+0x340] ;  /* 0x0003400001107983 */ /* 0x000ea20000300800 */
[----:B------:R-:W2:Y:S01]  /*3fbc0*/  LDL.LU R17, [R1+0x344] ;  /* 0x0003440001117983 */ /* 0x000ea20000300800 */
[----:B------:R-:W2:Y:S02]  /*3fbd0*/  LDL.LU R18, [R1+0x348] ;  /* 0x0003480001127983 */ /* 0x000ea40000300800 */
[----:B------:R-:W2:Y:S01]  /*3fbe0*/  LDL.LU R19, [R1+0x34c] ;  /* 0x00034c0001137983 */ /* 0x000ea20000300800 */
[----:B----4-:R-:W-:Y:S01]  /*3fbf0*/  HMMA.16816.F32.BF16 R20, R4, R22, R12 ;  /* 0x000000160414723c */ /* 0x010fe2000004180c */
[----:B--2---:R-:W-:Y:S01]  /*3fc00*/  STL.64 [R1+0x29a0], R18 ;  /* 0x0029a01201007387 */ /* 0x004fe20000100a00 */
[----:B------:R0:W-:Y:S03]  /*3fc10*/  STL.64 [R1+0x2998], R16 ;  /* 0x0029981001007387 */ /* 0x0001e60000100a00 */
[----:B0-----:R-:W2:Y:S01]  /*3fc20*/  LDL.LU R16, [R1+0x220] ;  /* 0x0002200001107983 */ /* 0x001ea20000300800 */
[----:B------:R-:W2:Y:S02]  /*3fc30*/  LDL.LU R17, [R1+0x224] ;  /* 0x0002240001117983 */ /* 0x000ea40000300800 */
[----:B------:R-:W2:Y:S02]  /*3fc40*/  LDL.LU R18, [R1+0x228] ;  /* 0x0002280001127983 */ /* 0x000ea40000300800 */
[----:B------:R-:W2:Y:S01]  /*3fc50*/  LDL.LU R19, [R1+0x22c] ;  /* 0x00022c0001137983 */ /* 0x000ea20000300800 */
[----:B------:R-:W4:Y:S11]  /*3fc60*/  LDL.LU R15, [R1+0x29a8] ;  /* 0x0029a800010f7983 */ /* 0x000f360000300800 */
[----:B------:R-:W-:Y:S01]  /*3fc70*/  @!UPT UIADD3 URZ, URZ, URZ, URZ ;  /* 0x0000003f3f3ff290 */ /* 0x000fe2000fffe03f */
[----:B------:R-:W-:Y:S02]  /*3fc80*/  STL.64 [R1+0xb0], R20 ;  /* 0x0000b01401007387 */ /* 0x000fe40000100a00 */
[----:B------:R-:W-:Y:S01]  /*3fc90*/  STL.64 [R1+0xb8], R22 ;  /* 0x0000b81601007387 */ /* 0x000fe20000100a00 */
[----:B------:R-:W-:Y:S01]  /*3fca0*/  LOP3.LUT R25, R25, 0x40, RZ, 0x3c, !PT ;  /* 0x0000004019197812 */ /* 0x000fe200078e3cff */
[----:B---3--:R-:W-:Y:S01]  /*3fcb0*/  IMAD.MOV.U32 R14, RZ, RZ, R9 ;  /* 0x000000ffff0e7224 */ /* 0x008fe200078e0009 */
[----:B----4-:R-:W0:Y:S04]  /*3fcc0*/  LDSM.16.MT88.4 R20, [R15+0x18000] ;  /* 0x018000000f14783b */ /* 0x010e280000004200 */
[----:B0-----:R0:W-:Y:S01]  /*3fcd0*/  STL.64 [R1+0x2970], R22 ;  /* 0x0029701601007387 */ /* 0x0011e20000100a00 */
[----:B------:R-:W-:Y:S02]  /*3fce0*/  STL.64 [R1+0x2968], R20 ;  /* 0x0029681401007387 */ /* 0x000fe40000100a00 */
[----:B0-----:R-:W-:-:S02]  /*3fcf0*/  IMAD.MOV.U32 R22, RZ, RZ, R11 ;  /* 0x000000ffff167224 */ /* 0x001fc400078e000b */
[----:B------:R-:W-:-:S05]  /*3fd00*/  IMAD.MOV.U32 R23, RZ, RZ, R10 ;  /* 0x000000ffff177224 */ /* 0x000fca00078e000a */
[----:B------:R-:W-:Y:S01]  /*3fd10*/  STL.64 [R1+0x2980], R22 ;  /* 0x0029801601007387 */ /* 0x000fe20000100a00 */
[----:B------:R0:W-:Y:S02]  /*3fd20*/  STL [R1+0x2930], R15 ;  /* 0x0029300f01007387 */ /* 0x0001e40000100800 */
[----:B0-----:R-:W-:Y:S02]  /*3fd30*/  IMAD.MOV.U32 R15, RZ, RZ, R8 ;  /* 0x000000ffff0f7224 */ /* 0x001fe400078e0008 */
[----:B------:R-:W0:Y:S05]  /*3fd40*/  LDSM.16.M88.4 R8, [R25+0x20080] ;  /* 0x020080001908783b */ /* 0x000e2a0000000200 */
[----:B--2---:R-:W-:Y:S01]  /*3fd50*/  HMMA.16816.F32.BF16 R12, R4, R14, R16 ;  /* 0x0000000e040c723c */ /* 0x004fe20000041810 */
[----:B------:R-:W2:Y:S01]  /*3fd60*/  LDL.LU.64 R18, [R1+0x29a0] ;  /* 0x0029a00001127983 */ /* 0x000ea20000300a00 */
[----:B------:R-:W2:Y:S11]  /*3fd70*/  LDL.LU.64 R16, [R1+0x2998] ;  /* 0x0029980001107983 */ /* 0x000eb60000300a00 */
[----:B------:R-:W-:Y:S11]  /*3fd80*/  @!UPT UIADD3 URZ, URZ, URZ, URZ ;  /* 0x0000003f3f3ff290 */ /* 0x000ff6000fffe03f */
[----:B------:R-:W-:Y:S01]  /*3fd90*/  IMAD.MOV.U32 R3, RZ, RZ, R15 ;  /* 0x000000ffff037224 */ /* 0x000fe200078e000f */
[----:B------:R-:W-:Y:S01]  /*3fda0*/  STL.64 [R1+0xa0], R12 ;  /* 0x0000a00c01007387 */ /* 0x000fe20000100a00 */
[----:B------:R-:W-:Y:S02]  /*3fdb0*/  STL [R1+0xa8], R14 ;  /* 0x0000a80e01007387 */ /* 0x000fe40000100800 */
[----:B------:R-:W1:Y:S01]  /*3fdc0*/  LDSM.16.M88.4 R12, [R25+0x20880] ;  /* 0x02088000190c783b */ /* 0x000e620000000200 */
[----:B------:R-:W-:Y:S04]  /*3fdd0*/  STL [R1+0x2670], R3 ;  /* 0x0026700301007387 */ /* 0x000fe80000100800 */
[----:B0-----:R-:W-:Y:S01]  /*3fde0*/  STL.64 [R1+0x60], R8 ;  /* 0x0000600801007387 */ /* 0x001fe20000100a00 */
[----:B------:R-:W-:Y:S02]  /*3fdf0*/  STL.64 [R1+0x68], R10 ;  /* 0x0000680a01007387 */ /* 0x000fe40000100a00 */
[----:B------:R0:W-:Y:S02]  /*3fe00*/  STL.64 [R1+0x2978], R8 ;  /* 0x0029780801007387 */ /* 0x0001e40000100a00 */
[----:B0-----:R-:W3:Y:S01]  /*3fe10*/  LDL.LU R8, [R1+0x330] ;  /* 0x0003300001087983 */ /* 0x001ee20000300800 */
[----:B------:R-:W3:Y:S02]  /*3fe20*/  LDL.LU R9, [R1+0x334] ;  /* 0x0003340001097983 */ /* 0x000ee40000300800 */
[----:B------:R-:W4:Y:S02]  /*3fe30*/  LDL.LU R10, [R1+0x338] ;  /* 0x00033800010a7983 */ /* 0x000f240000300800 */
[----:B------:R-:W4:Y:S02]  /*3fe40*/  LDL.LU R11, [R1+0x33c] ;  /* 0x00033c00010b7983 */ /* 0x000f240000300800 */
[----:B-1----:R-:W-:-:S02]  /*3fe50*/  IMAD.MOV.U32 R20, RZ, RZ, R12 ;  /* 0x000000ffff147224 */ /* 0x002fc400078e000c */
[----:B------:R-:W-:Y:S01]  /*3fe60*/  IMAD.MOV.U32 R3, RZ, RZ, R13 ;  /* 0x000000ffff037224 */ /* 0x000fe200078e000d */
        /* <DEDUP_REMOVED lines=8> */
[----:B--2---:R-:W-:Y:S01]  /*3fef0*/  HMMA.16816.F32.BF16 R12, R4, R26, R16 ;  /* 0x0000001a040c723c */ /* 0x004fe20000041810 */
[----:B------:R-:W2:Y:S11]  /*3ff00*/  LDL.LU R16, [R1+0x320] ;  /* 0x0003200001107983 */ /* 0x000eb60000300800 */
[----:B------:R-:W-:Y:S11]  /*3ff10*/  @!UPT UIADD3 URZ, URZ, URZ, URZ ;  /* 0x0000003f3f3ff290 */ /* 0x000ff6000fffe03f */
[----:B------:R-:W-:Y:S01]  /*3ff20*/  STL.64 [R1+0x90], R12 ;  /* 0x0000900c01007387 */ /* 0x000fe20000100a00 */
[----:B------:R-:W-:Y:S02]  /*3ff30*/  STL.64 [R1+0x98], R14 ;  /* 0x0000980e01007387 */ /* 0x000fe40000100a00 */
[----:B------:R-:W0:Y:S04]  /*3ff40*/  LDSM.16.M88.4 R12, [R25+0x21080] ;  /* 0x02108000190c783b */ /* 0x000e280000000200 */
[----:B------:R-:W2:Y:S01]  /*3ff50*/  LDL.LU R17, [R1+0x324] ;  /* 0x0003240001117983 */ /* 0x000ea20000300800 */
[----:B------:R-:W2:Y:S01]  /*3ff60*/  LDL.LU R18, [R1+0x328] ;  /* 0x0003280001127983 */ /* 0x000ea20000300800 */
[----:B------:R-:W2:Y:S03]  /*3ff70*/  LDL.LU R19, [R1+0x32c] ;  /* 0x00032c0001137983 */ /* 0x000ea60000300800 */
[----:B0-----:R-:W-:Y:S01]  /*3ff80*/  STL.64 [R1+0x40], R12 ;  /* 0x0000400c01007387 */ /* 0x001fe20000100a00 */
[----:B------:R-:W-:-:S02]  /*3ff90*/  IMAD.MOV.U32 R26, RZ, RZ, R12 ;  /* 0x000000ffff1a7224 */ /* 0x000fc400078e000c */
[----:B------:R-:W-:Y:S02]  /*3ffa0*/  STL.64 [R1+0x48], R14 ;  /* 0x0000480e01007387 */ /* 0x000fe40000100a00 */
[----:B------:R-:W-:Y:S02]  /*3ffb0*/  IMAD.MOV.U32 R21, RZ, RZ, R13 ;  /* 0x000000ffff157224 */ /* 0x000fe400078e000d */
[----:B------:R-:W0:Y:S01]  /*3ffc0*/  LDSM.16.M88.4 R12, [R25+0x21880] ;  /* 0x02188000190c783b */ /* 0x000e220000000200 */
[----:B------:R-:W-:Y:S02]  /*3ffd0*/  IMAD.MOV.U32 R22, RZ, RZ, R2 ;  /* 0x000000ffff167224 */ /* 0x000fe400078e0002 */
[----:B------:R-:W-:Y:S01]  /*3ffe0*/  IMAD.MOV.U32 R23, RZ, RZ, R0 ;  /* 0x000000ffff177224 */ /* 0x000fe200078e0000 */
[----:B0-----:R-:W-:Y:S01]  /*3fff0*/  STL.64 [R1+0x30], R12 ;  /* 0x0000300c01007387 */ /* 0x001fe20000100a00 */
[----:B------:R-:W-:Y:S02]  /*40000*/  STL.64 [R1+0x38], R14 ;  /* 0x0000380e01007387 */ /* 0x000fe40000100a00 */
[----:B------:R0:W-:Y:S02]  /*40010*/  STL.64 [R1+0x2938], R12 ;  /* 0x0029380c01007387 */ /* 0x0001e40000100a00 */
[----:B0-----:R-:W-:-:S02]  /*40020*/  IMAD.MOV.U32 R12, RZ, RZ, R26 ;  /* 0x000000ffff0c7224 */ /* 0x001fc400078e001a */
[----:B------:R-:W-:-:S05]  /*40030*/  IMAD.MOV.U32 R13, RZ, RZ, R21 ;  /* 0x000000ffff0d7224 */ /* 0x000fca00078e0015 */
[----:B------:R0:W-:Y:S02]  /*40040*/  STL.64 [R1+0x2950], R12 ;  /* 0x0029500c01007387 */ /* 0x0001e40000100a00 */
[----:B0-----:R-:W-:Y:S02]  /*40050*/  IMAD.MOV.U32 R12, RZ, RZ, R20 ;  /* 0x000000ffff0c7224 */ /* 0x001fe400078e0014 */
[----:B------:R-:W-:Y:S02]  /*40060*/  IMAD.MOV.U32 R2, RZ, RZ, R15 ;  /* 0x000000ffff027224 */ /* 0x000fe400078e000f */
[----:B------:R-:W-:-:S03]  /*40070*/  IMAD.MOV.U32 R0, RZ, RZ, R14 ;  /* 0x000000ffff007224 */ /* 0x000fc600078e000e */
[----:B------:R-:W-:Y:S02]  /*40080*/  STL [R1+0x268c], R2 ;  /* 0x00268c0201007387 */ /* 0x000fe40000100800 */
[----:B------:R-:W-:Y:S01]  /*40090*/  STL [R1+0x2688], R0 ;  /* 0x0026880001007387 */ /* 0x000fe20000100800 */
        /* <DEDUP_REMOVED lines=8> */
[----:B------:R0:W-:Y:S02]  /*40120*/  STL.64 [R1+0x28], R22 ;  /* 0x0000281601007387 */ /* 0x0001e40000100a00 */
[----:B0-----:R-:W3:Y:S02]  /*40130*/  LDL.LU.64 R22, [R1+0x2980] ;  /* 0x0029800001167983 */ /* 0x001ee40000300a00 */
[----:B---3--:R-:W-:Y:S02]  /*40140*/  HMMA.16816.F32.BF16 R20, R4, R22, R8 ;  /* 0x000000160414723c */ /* 0x008fe40000041808 */
[----:B------:R-:W2:Y:S01]  /*40150*/  LDL.LU.64 R8, [R1+0x2978] ;  /* 0x0029780001087983 */ /* 0x000ea20000300a00 */
[----:B------:R-:W3:Y:S11]  /*40160*/  LDL.LU R4, [R1+0x2f0] ;  /* 0x0002f00001047983 */ /* 0x000ef60000300800 */
[----:B------:R-:W-:Y:S09]  /*40170*/  @!UPT UIADD3 URZ, URZ, URZ, URZ ;  /* 0x0000003f3f3ff290 */ /* 0x000ff2000fffe03f */
[----:B------:R-:W-:Y:S01]  /*40180*/  STL.64 [R1+0x70], R20 ;  /* 0x0000701401007387 */ /* 0x000fe20000100a00 */
[----:B------:R-:W-:Y:S02]  /*40190*/  STL.64 [R1+0x78], R22 ;  /* 0x0000781601007387 */ /* 0x000fe40000100a00 */
[----:B------:R-:W3:Y:S02]  /*401a0*/  LDL.LU R5, [R1+0x2f4] ;  /* 0x0002f40001057983 */ /* 0x000ee40000300800 */
[----:B------:R-:W4:Y:S01]  /*401b0*/  LDL.LU R6, [R1+0x2f8] ;  /* 0x0002f80001067983 */ /* 0x000f220000300800 */
[----:B------:R-:W4:Y:S04]  /*401c0*/  LDL.LU R7, [R1+0x2fc] ;  /* 0x0002fc0001077983 */ /* 0x000f280000300800 */
[----:B------:R-:W0:Y:S04]  /*401d0*/  LDSM.16.M88.4 R20, [R25+0x22880] ;  /* 0x022880001914783b */ /* 0x000e280000000200 */
[----:B----4-:R-:W-:Y:S01]  /*401e0*/  STL.64 [R1+0x2948], R6 ;  /* 0x0029480601007387 */ /* 0x010fe20000100a00 */
[----:B---3--:R1:W-:Y:S03]  /*401f0*/  STL.64 [R1+0x2940], R4 ;  /* 0x0029400401007387 */ /* 0x0083e60000100a00 */
[----:B-1----:R-:W3:Y:S01]  /*40200*/  LDL.LU R4, [R1+0x300] ;  /* 0x0003000001047983 */ /* 0x002ee20000300800 */
[----:B------:R-:W3:Y:S02]  /*40210*/  LDL.LU R5, [R1+0x304] ;  /* 0x0003040001057983 */ /* 0x000ee40000300800 */
[----:B------:R-:W4:Y:S02]  /*40220*/  LDL.LU R6, [R1+0x308] ;  /* 0x0003080001067983 */ /* 0x000f240000300800 */
[----:B------:R-:W4:Y:S02]  /*40230*/  LDL.LU R7, [R1+0x30c] ;  /* 0x00030c0001077983 */ /* 0x000f240000300800 */
[----:B----4-:R-:W-:Y:S01]  /*40240*/  STL.64 [R1+0x2960], R6 ;  /* 0x0029600601007387 */ /* 0x010fe20000100a00 */
[----:B---3--:R1:W-:Y:S03]  /*40250*/  STL.64 [R1+0x2958], R4 ;  /* 0x0029580401007387 */ /* 0x0083e60000100a00 */
[----:B-1----:R-:W3:Y:S01]  /*40260*/  LDL.LU R4, [R1+0x310] ;  /* 0x0003100001047983 */ /* 0x002ee20000300800 */
[----:B------:R-:W3:Y:S02]  /*40270*/  LDL.LU R5, [R1+0x314] ;  /* 0x0003140001057983 */ /* 0x000ee40000300800 */
[----:B------:R-:W3:Y:S02]  /*40280*/  LDL.LU R6, [R1+0x318] ;  /* 0x0003180001067983 */ /* 0x000ee40000300800 */
[----:B------:R-:W3:Y:S01]  /*40290*/  LDL.LU R7, [R1+0x31c] ;  /* 0x00031c0001077983 */ /* 0x000ee20000300800 */
[----:B0-----:R-:W-:Y:S01]  /*402a0*/  STL.64 [R1+0x10], R20 ;  /* 0x0000101401007387 */ /* 0x001fe20000100a00 */
[----:B------:R0:W-:Y:S03]  /*402b0*/  STL.64 [R1+0x18], R22 ;  /* 0x0000181601007387 */ /* 0x0001e60000100a00 */
[----:B0-----:R-:W2:Y:S01]  /*402c0*/  LDL.LU.64 R22, [R1+0x2970] ;  /* 0x0029700001167983 */ /* 0x001ea20000300a00 */
[----:B------:R-:W2:Y:S02]  /*402d0*/  LDL.LU.64 R20, [R1+0x2968] ;  /* 0x0029680001147983 */ /* 0x000ea40000300a00 */
[----:B------:R-:W-:-:S02]  /*402e0*/  IMAD.MOV.U32 R13, RZ, RZ, R3 ;  /* 0x000000ffff0d7224 */ /* 0x000fc400078e0003 */
[----:B------:R-:W-:Y:S01]  /*402f0*/  IMAD.MOV.U32 R11, RZ, RZ, R24 ;  /* 0x000000ffff0b7224 */ /* 0x000fe200078e0018 */
[C---:B--2---:R-:W-:Y:S01]  /*40300*/  HMMA.16816.F32.BF16 R16, R20.reuse, R8, R16 ;  /* 0x000000081410723c */ /* 0x044fe20000041810 */
[----:B------:R-:W2:Y:S07]  /*40310*/  LDL.LU R8, [R1+0x2e0] ;  /* 0x0002e00001087983 */ /* 0x000eae0000300800 */
[----:B---3--:R-:W-:Y:S11]  /*40320*/  HMMA.16816.F32.BF16 R12, R20, R12, R4 ;  /* 0x0000000c140c723c */ /* 0x008ff60000041804 */
[----:B------:R-:W-:Y:S04]  /*40330*/  @!UPT UIADD3 URZ, URZ, URZ, URZ ;  /* 0x0000003f3f3ff290 */ /* 0x000fe8000fffe03f */
[----:B------:R-:W-:Y:S01]  /*40340*/  STL.64 [R1+0x350], R16 ;  /* 0x0003501001007387 */ /* 0x000fe20000100a00 */
[----:B------:R-:W-:Y:S02]  /*40350*/  STL.64 [R1+0x358], R18 ;  /* 0x0003581201007387 */ /* 0x000fe40000100a00 */
[----:B------:R-:W-:Y:S02]  /*40360*/  LDSM.16.M88.4 R16, [R25+0x23080] ;  /* 0x023080001910783b */ /* 0x000fe40000000200 */
[----:B------:R-:W0:Y:S04]  /*40370*/  LDSM.16.M88.4 R24, [R25+0x23880] ;  /* 0x023880001918783b */ /* 0x000e280000000200 */
[----:B------:R-:W2:Y:S01]  /*40380*/  LDL.LU R9, [R1+0x2e4] ;  /* 0x0002e40001097983 */ /* 0x000ea20000300800 */
[----:B------:R-:W2:Y:S02]  /*40390*/  LDL.LU R10, [R1+0x2e8] ;  /* 0x0002e800010a7983 */ /* 0x000ea40000300800 */
[----:B------:R-:W3:Y:S02]  /*403a0*/  LDL.LU.64 R6, [R1+0x2960] ;  /* 0x0029600001067983 */ /* 0x000ee40000300a00 */
[----:B------:R-:W3:Y:S01]  /*403b0*/  LDL.LU.64 R4, [R1+0x2958] ;  /* 0x0029580001047983 */ /* 0x000ee20000300a00 */
[----:B------:R1:W-:Y:S01]  /*403c0*/  STL.64 [R1+0x340], R12 ;  /* 0x0003400c01007387 */ /* 0x0003e20000100a00 */
[----:B------:R-:W-:Y:S03]  /*403d0*/  STL.64 [R1+0x348], R14 ;  /* 0x0003480e01007387 */ /* 0x000fe60000100a00 */
[----:B-1----:R-:W3:Y:S04]  /*403e0*/  LDL.LU.64 R12, [R1+0x2950] ;  /* 0x00295000010c7983 */ /* 0x002ee80000300a00 */
[----:B0-----:R-:W-:Y:S01]  /*403f0*/  STL [R1+0x2584], R26 ;  /* 0x0025841a01007387 */ /* 0x001fe20000100800 */
[----:B------:R-:W-:Y:S02]  /*40400*/  STL.64 [R1], R16 ;  /* 0x0000001001007387 */ /* 0x000fe40000100a00 */
[----:B------:R-:W-:Y:S02]  /*40410*/  STL.64 [R1+0x8], R18 ;  /* 0x0000081201007387 */ /* 0x000fe40000100a00 */
[----:B------:R0:W-:Y:S02]  /*40420*/  STL.64 [R1+0x2910], R16 ;  /* 0x0029101001007387 */ /* 0x0001e40000100a00 */
[----:B0-----:R-:W4:Y:S01]  /*40430*/  LDL.LU R16, [R1+0x4a0] ;  /* 0x0004a00001107983 */ /* 0x001f220000300800 */
[----:B------:R-:W4:Y:S02]  /*40440*/  LDL.LU R17, [R1+0x4a4] ;  /* 0x0004a40001117983 */ /* 0x000f240000300800 */
[----:B------:R-:W-:-:S02]  /*40450*/  IMAD.MOV.U32 R18, RZ, RZ, R29 ;  /* 0x000000ffff127224 */ /* 0x000fc400078e001d */
[----:B------:R-:W-:-:S05]  /*40460*/  IMAD.MOV.U32 R19, RZ, RZ, R28 ;  /* 0x000000ffff137224 */ /* 0x000fca00078e001c */
[----:B------:R-:W-:Y:S01]  /*40470*/  STL.64 [R1+0x2928], R18 ;  /* 0x0029281201007387 */ /* 0x000fe20000100a00 */
[----:B---3--:R-:W-:Y:S03]  /*40480*/  HMMA.16816.F32.BF16 R12, R20, R12, R4 ;  /* 0x0000000c140c723c */ /* 0x008fe60000041804 */
[----:B----4-:R0:W-:Y:S04]  /*40490*/  STL.64 [R1+0x2920], R16 ;  /* 0x0029201001007387 */ /* 0x0101e80000100a00 */
[----:B0-----:R-:W2:Y:S01]  /*404a0*/  LDL.64 R16, [R1+0x20] ;  /* 0x0000200001107983 */ /* 0x001ea20000100a00 */
[----:B------:R-:W-:Y:S02]  /*404b0*/  STL [R1+0x2580], R27 ;  /* 0x0025801b01007387 */ /* 0x000fe40000100800 */
[----:B------:R-:W3:Y:S02]  /*404c0*/  LDL.LU.64 R6, [R1+0x2948] ;  /* 0x0029480001067983 */ /* 0x000ee40000300a00 */
[----:B------:R-:W3:Y:S11]  /*404d0*/  LDL.LU.64 R4, [R1+0x2940] ;  /* 0x0029400001047983 */ /* 0x000ef60000300a00 */
[----:B------:R0:W-:Y:S01]  /*404e0*/  STL.64 [R1+0x330], R12 ;  /* 0x0003300c01007387 */ /* 0x0001e20000100a00 */
[----:B------:R-:W-:Y:S03]  /*404f0*/  STL [R1+0x338], R14 ;  /* 0x0003380e01007387 */ /* 0x000fe60000100800 */
[----:B0-----:R-:W3:Y:S01]  /*40500*/  LDL.LU.64 R12, [R1+0x2938] ;  /* 0x00293800010c7983 */ /* 0x001ee20000300a00 */
[----:B------:R-:W-:-:S05]  /*40510*/  IMAD.MOV.U32 R28, RZ, RZ, R15 ;  /* 0x000000ffff1c7224 */ /* 0x000fca00078e000f */
[----:B------:R-:W-:Y:S01]  /*40520*/  STL [R1+0x2588], R28 ;  /* 0x0025881c01007387 */ /* 0x000fe20000100800 */
[----:B------:R-:W4:Y:S01]  /*40530*/  LDL.LU R15, [R1+0x2930] ;  /* 0x00293000010f7983 */ /* 0x000f220000300800 */
[----:B---3--:R-:W-:Y:S01]  /*40540*/  HMMA.16816.F32.BF16 R4, R20, R12, R4 ;  /* 0x0000000c1404723c */ /* 0x008fe20000041804 */
[----:B------:R-:W-:Y:S02]  /*40550*/  IMAD.MOV.U32 R0, RZ, RZ, R13 ;  /* 0x000000ffff007224 */ /* 0x000fe400078e000d */
[----:B------:R-:W-:-:S05]  /*40560*/  IMAD.MOV.U32 R2, RZ, RZ, R12 ;  /* 0x000000ffff027224 */ /* 0x000fca00078e000c */
[C---:B--2---:R-:W-:Y:S01]  /*40570*/  HMMA.16816.F32.BF16 R8, R20.reuse, R16, R8 ;  /* 0x000000101408723c */ /* 0x044fe20000041808 */
[----:B------:R-:W-:Y:S11]  /*40580*/  IMAD.MOV.U32 R3, RZ, RZ, R17 ;  /* 0x000000ffff037224 */ /* 0x000ff600078e0011 */
[----:B------:R-:W-:Y:S04]  /*40590*/  @!UPT UIADD3 URZ, URZ, URZ, URZ ;  /* 0x0000003f3f3ff290 */ /* 0x000fe8000fffe03f */
[----:B------:R-:W-:Y:S02]  /*405a0*/  IMAD.MOV.U32 R27, RZ, RZ, R7 ;  /* 0x000000ffff1b7224 */ /* 0x000fe400078e0007 */
[----:B------:R-:W-:Y:S01]  /*405b0*/  IMAD.MOV.U32 R26, RZ, RZ, R6 ;  /* 0x000000ffff1a7224 */ /* 0x000fe200078e0006 */
[----:B------:R-:W-:Y:S01]  /*405c0*/  STL.64 [R1+0x320], R4 ;  /* 0x0003200401007387 */ /* 0x000fe20000100a00 */
[----:B------:R-:W-:Y:S02]  /*405d0*/  STL [R1+0x290c], R0 ;  /* 0x00290c0001007387 */ /* 0x000fe40000100800 */
[----:B------:R-:W-:Y:S02]  /*405e0*/  STL [R1+0x2908], R2 ;  /* 0x0029080201007387 */ /* 0x000fe40000100800 */
[----:B------:R-:W-:Y:S01]  /*405f0*/  STL [R1+0x2590], R27 ;  /* 0x0025901b01007387 */ /* 0x000fe20000100800 */
[----:B------:R-:W-:Y:S01]  /*40600*/  STL [R1+0x258c], R26 ;  /* 0x00258c1a01007387 */ /* 0x000fe20000100800 */
[----:B------:R0:W-:Y:S02]  /*40610*/  STL.64 [R1+0x2918], R24 ;  /* 0x0029181801007387 */ /* 0x0001e40000100a00 */
[----:B------:R-:W-:Y:S01]  /*40620*/  IMAD.MOV.U32 R29, RZ, RZ, R11 ;  /* 0x000000ffff1d7224 */ /* 0x000fe200078e000b */
[----:B----4-:R-:W-:Y:S04]  /*40630*/  LDSM.16.MT88.4 R4, [R15+0x18080] ;  /* 0x018080000f04783b */ /* 0x010fe80000004200 */
[----:B0-----:R-:W2:Y:S01]  /*40640*/  LDL.64 R24, [R1+0x10] ;  /* 0x0000100001187983 */ /* 0x001ea20000100a00 */
[----:B------:R-:W2:Y:S02]  /*40650*/  LDL.LU.64 R18, [R1+0x2928] ;  /* 0x0029280001127983 */ /* 0x000ea40000300a00 */
[----:B------:R-:W2:Y:S02]  /*40660*/  LDL.LU.64 R16, [R1+0x2920] ;  /* 0x0029200001107983 */ /* 0x000ea40000300a00 */
[----:B------:R-:W-:Y:S01]  /*40670*/  STL.64 [R1+0x310], R8 ;  /* 0x0003100801007387 */ /* 0x000fe20000100a00 */
[----:B------:R-:W-:Y:S02]  /*40680*/  STL [R1+0x318], R10 ;  /* 0x0003180a01007387 */ /* 0x000fe40000100800 */
[----:B------:R-:W0:Y:S04]  /*40690*/  LDSM.16.MT88.4 R8, [R15+0x18100] ;  /* 0x018100000f08783b */ /* 0x000e280000004200 */
[----:B------:R-:W1:Y:S04]  /*406a0*/  LDSM.16.MT88.4 R12, [R15+0x18180] ;  /* 0x018180000f0c783b */ /* 0x000e680000004200 */
[----:B------:R-:W-:Y:S01]  /*406b0*/  STL [R1+0x2568], R29 ;  /* 0x0025681d01007387 */ /* 0x000fe20000100800 */
[----:B0-----:R-:W-:Y:S01]  /*406c0*/  STL.64 [R1+0x2890], R10 ;  /* 0x0028900a01007387 */ /* 0x001fe20000100a00 */
[----:B------:R0:W-:Y:S03]  /*406d0*/  STL.64 [R1+0x2888], R8 ;  /* 0x0028880801007387 */ /* 0x0001e60000100a00 */
[----:B0-----:R-:W3:Y:S01]  /*406e0*/  LDL.LU R8, [R1+0x210] ;  /* 0x0002100001087983 */ /* 0x001ee20000300800 */
[----:B------:R-:W3:Y:S02]  /*406f0*/  LDL.LU R9, [R1+0x214] ;  /* 0x0002140001097983 */ /* 0x000ee40000300800 */
[----:B------:R-:W3:Y:S02]  /*40700*/  LDL.LU R10, [R1+0x218] ;  /* 0x00021800010a7983 */ /* 0x000ee40000300800 */
[----:B------:R-:W3:Y:S01]  /*40710*/  LDL.LU R11, [R1+0x21c] ;  /* 0x00021c00010b7983 */ /* 0x000ee20000300800 */
[----:B--2---:R-:W-:Y:S01]  /*40720*/  HMMA.16816.F32.BF16 R16, R20, R24, R16 ;  /* 0x000000181410723c */ /* 0x004fe20000041810 */
[----:B------:R-:W-:-:S02]  /*40730*/  IMAD.MOV.U32 R0, RZ, RZ, R24 ;  /* 0x000000ffff007224 */ /* 0x000fc400078e0018 */
[----:B------:R-:W-:Y:S02]  /*40740*/  IMAD.MOV.U32 R2, RZ, RZ, R25 ;  /* 0x000000ffff027224 */ /* 0x000fe400078e0019 */
[----:B------:R-:W3:Y:S11]  /*40750*/  LDL.LU.64 R24, [R1+0x2918] ;  /* 0x0029180001187983 */ /* 0x000ef60000300a00 */
[----:B------:R-:W-:Y:S08]  /*40760*/  @!UPT UIADD3 URZ, URZ, URZ, URZ ;  /* 0x0000003f3f3ff290 */ /* 0x000ff0000fffe03f */
[----:B------:R-:W-:Y:S02]  /*40770*/  IMAD.MOV.U32 R27, RZ, RZ, R17 ;  /* 0x000000ffff1b7224 */ /* 0x000fe400078e0011 */
[----:B------:R-:W-:Y:S02]  /*40780*/  IMAD.MOV.U32 R26, RZ, RZ, R18 ;  /* 0x000000ffff1a7224 */ /* 0x000fe400078e0012 */
[----:B------:R-:W-:Y:S01]  /*40790*/  IMAD.MOV.U32 R28, RZ, RZ, R19 ;  /* 0x000000ffff1c7224 */ /* 0x000fe200078e0013 */
[----:B------:R0:W-:Y:S04]  /*407a0*/  STL [R1+0x300], R16 ;  /* 0x0003001001007387 */ /* 0x0001e80000100800 */
[----:B0-----:R-:W2:Y:S01]  /*407b0*/  LDL.LU.64 R16, [R1+0x2910] ;  /* 0x0029100001107983 */ /* 0x001ea20000300a00 */
[----:B------:R-:W-:Y:S02]  /*407c0*/  STL [R1+0x259c], R27 ;  /* 0x00259c1b01007387 */ /* 0x000fe40000100800 */
[----:B------:R-:W-:Y:S02]  /*407d0*/  STL [R1+0x2598], R26 ;  /* 0x0025981a01007387 */ /* 0x000fe40000100800 */
[----:B------:R-:W-:Y:S01]  /*407e0*/  STL [R1+0x2594], R28 ;  /* 0x0025941c01007387 */ /* 0x000fe20000100800 */
[----:B-1----:R-:W-:Y:S01]  /*407f0*/  STL.64 [R1+0x2810], R14 ;  /* 0x0028100e01007387 */ /* 0x002fe20000100a00 */
[----:B------:R0:W-:Y:S03]  /*40800*/  STL.64 [R1+0x2808], R12 ;  /* 0x0028080c01007387 */ /* 0x0001e60000100a00 */
[----:B0-----:R-:W4:Y:S04]  /*40810*/  LDL.64 R12, [R1+0x40] ;  /* 0x00004000010c7983 */ /* 0x001f280000100a00 */
[----:B----4-:R0:W-:Y:S04]  /*40820*/  STL.64 [R1+0x2900], R12 ;  /* 0x0029000c01007387 */ /* 0x0101e80000100a00 */
[----:B0-----:R-:W2:Y:S01]  /*40830*/  LDL.LU R12, [R1+0x540] ;  /* 0x00054000010c7983 */ /* 0x001ea20000300800 */
[----:B------:R-:W2:Y:S02]  /*40840*/  LDL.LU R13, [R1+0x544] ;  /* 0x00054400010d7983 */ /* 0x000ea40000300800 */
[----:B------:R-:W2:Y:S02]  /*40850*/  LDL.LU R14, [R1+0x548] ;  /* 0x00054800010e7983 */ /* 0x000ea40000300800 */
[----:B------:R-:W2:Y:S02]  /*40860*/  LDL.LU R15, [R1+0x54c] ;  /* 0x00054c00010f7983 */ /* 0x000ea40000300800 */
[C---:B--2---:R-:W-:Y:S11]  /*40870*/  HMMA.16816.F32.BF16 R16, R20.reuse, R16, R12 ;  /* 0x000000101410723c */ /* 0x044ff6000004180c */
[----:B------:R-:W-:Y:S11]  /*40880*/  @!UPT UIADD3 URZ, URZ, URZ, URZ ;  /* 0x0000003f3f3ff290 */ /* 0x000ff6000fffe03f */
[----:B------:R-:W-:Y:S02]  /*40890*/  @!UPT UIADD3 URZ, URZ, URZ, URZ ;  /* 0x0000003f3f3ff290 */ /* 0x000fe4000fffe03f */
[----:B------:R-:W-:Y:S01]  /*408a0*/  IMAD.MOV.U32 R29, RZ, RZ, R18 ;  /* 0x000000ffff1d7224 */ /* 0x000fe200078e0012 */
[----:B------:R-:W-:Y:S01]  /*408b0*/  STL.64 [R1+0x2f0], R16 ;  /* 0x0002f01001007387 */ /* 0x000fe20000100a00 */
[----:B------:R-:W-:Y:S03]  /*408c0*/  STL [R1+0x2fc], R19 ;  /* 0x0002fc1301007387 */ /* 0x000fe60000100800 */
[----:B------:R0:W-:Y:S04]  /*408d0*/  STL [R1+0x25a0], R29 ;  /* 0x0025a01d01007387 */ /* 0x0001e80000100800 */
[----:B0-----:R-:W2:Y:S01]  /*408e0*/  LDL R29, [R1+0x510] ;  /* 0x00051000011d7983 */ /* 0x001ea20000100800 */
[----:B---3--:R-:W-:Y:S03]  /*408f0*/  HMMA.16816.F32.BF16 R8, R20, R24, R8 ;  /* 0x000000181408723c */ /* 0x008fe60000041808 */
[----:B--2---:R-:W0:Y:S04]  /*40900*/  LDSM.16.MT88.4 R16, [R29+0x18200] ;  /* 0x018200001d10783b */ /* 0x004e280000004200 */
[----:B------:R-:W1:Y:S04]  /*40910*/  LDSM.16.MT88.4 R20, [R29+0x18280] ;  /* 0x018280001d14783b */ /* 0x000e680000004200 */
[----:B0-----:R-:W-:Y:S01]  /*40920*/  STL.64 [R1+0x2780], R18 ;  /* 0x0027801201007387 */ /* 0x001fe20000100a00 */
[----:B------:R0:W-:Y:S11]  /*40930*/  STL.64 [R1+0x2778], R16 ;  /* 0x0027781001007387 */ /* 0x0001f60000100a00 */
[----:B------:R-:W-:Y:S01]  /*40940*/  STL [R1+0x250], R8 ;  /* 0x0002500801007387 */ /* 0x000fe20000100800 */
[----:B0-----:R-:W2:Y:S01]  /*40950*/  LDL.LU R16, [R1+0x4f0] ;  /* 0x0004f00001107983 */ /* 0x001ea20000300800 */
[----:B------:R-:W2:Y:S02]  /*40960*/  LDL.LU R17, [R1+0x4f4] ;  /* 0x0004f40001117983 */ /* 0x000ea40000300800 */
[----:B------:R-:W3:Y:S02]  /*40970*/  LDL.LU R18, [R1+0x4f8] ;  /* 0x0004f80001127983 */ /* 0x000ee40000300800 */
[----:B------:R-:W3:Y:S01]  /*40980*/  LDL.LU R19, [R1+0x4fc] ;  /* 0x0004fc0001137983 */ /* 0x000ee20000300800 */
[----:B------:R-:W4:Y:S01]  /*40990*/  LDL.LU R12, [R1+0x5c0] ;  /* 0x0005c000010c7983 */ /* 0x000f220000300800 */
[----:B------:R-:W4:Y:S02]  /*409a0*/  LDL.LU R13, [R1+0x5c4] ;  /* 0x0005c400010d7983 */ /* 0x000f240000300800 */
[----:B------:R-:W4:Y:S02]  /*409b0*/  LDL.LU R14, [R1+0x5c8] ;  /* 0x0005c800010e7983 */ /* 0x000f240000300800 */
[----:B------:R-:W4:Y:S02]  /*409c0*/  LDL.LU R15, [R1+0x5cc] ;  /* 0x0005cc00010f7983 */ /* 0x000f240000300800 */
[----:B------:R-:W-:-:S02]  /*409d0*/  IMAD.MOV.U32 R27, RZ, RZ, R9 ;  /* 0x000000ffff1b7224 */ /* 0x000fc400078e0009 */
        /* <DEDUP_REMOVED lines=14> */
[----:B0-----:R-:W2:Y:S04]  /*40ac0*/  LDL.64 R8, [R1] ;  /* 0x0000000001087983 */ /* 0x001ea80000100a00 */
[----:B--2---:R0:W-:Y:S02]  /*40ad0*/  STL.64 [R1+0x28b0], R8 ;  /* 0x0028b00801007387 */ /* 0x0041e40000100a00 */
[----:B0-----:R-:W-:-:S02]  /*40ae0*/  IMAD.MOV.U32 R8, RZ, RZ, R0 ;  /* 0x000000ffff087224 */ /* 0x001fc400078e0000 */
[----:B------:R-:W-:Y:S01]  /*40af0*/  IMAD.MOV.U32 R9, RZ, RZ, R2 ;  /* 0x000000ffff097224 */ /* 0x000fe200078e0002 */
[----:B------:R-:W2:Y:S01]  /*40b00*/  LDL.LU R0, [R1+0x290c] ;  /* 0x00290c0001007983 */ /* 0x000ea20000300800 */
[----:B------:R-:W2:Y:S03]  /*40b10*/  LDL.LU R2, [R1+0x2908] ;  /* 0x0029080001027983 */ /* 0x000ea60000300800 */
[----:B------:R-:W-:Y:S01]  /*40b20*/  STL.64 [R1+0x28c8], R8 ;  /* 0x0028c80801007387 */ /* 0x000fe20000100a00 */
[----:B---3--:R-:W-:Y:S02]  /*40b30*/  STL.64 [R1+0x2878], R18 ;  /* 0x0028781201007387 */ /* 0x008fe40000100a00 */
[----:B------:R0:W-:Y:S02]  /*40b40*/  STL.64 [R1+0x2870], R16 ;  /* 0x0028701001007387 */ /* 0x0001e40000100a00 */
[----:B0-----:R-:W4:Y:S01]  /*40b50*/  LDL.64 R16, [R1+0x60] ;  /* 0x0000600001107983 */ /* 0x001f220000100a00 */
[----:B------:R-:W-:Y:S02]  /*40b60*/  STL [R1+0x25ac], R28 ;  /* 0x0025ac1c01007387 */ /* 0x000fe40000100800 */
[----:B------:R-:W-:Y:S02]  /*40b70*/  STL [R1+0x25a8], R26 ;  /* 0x0025a81a01007387 */ /* 0x000fe40000100800 */
[----:B------:R-:W-:Y:S01]  /*40b80*/  STL [R1+0x25a4], R27 ;  /* 0x0025a41b01007387 */ /* 0x000fe20000100800 */
[----:B------:R-:W3:Y:S01]  /*40b90*/  LDL R8, [R1+0x20] ;  /* 0x0000200001087983 */ /* 0x000ee20000100800 */
[----:B------:R-:W-:-:S05]  /*40ba0*/  IMAD.MOV.U32 R9, RZ, RZ, R3 ;  /* 0x000000ffff097224 */ /* 0x000fca00078e0003 */
[----:B---3--:R4:W-:Y:S02]  /*40bb0*/  STL.64 [R1+0x28e0], R8 ;  /* 0x0028e00801007387 */ /* 0x0089e40000100a00 */
[----:B----4-:R-:W-:Y:S02]  /*40bc0*/  HMMA.16816.F32.BF16 R8, R4, R16, R12 ;  /* 0x000000100408723c */ /* 0x010fe4000004180c */
[----:B-1----:R-:W-:Y:S01]  /*40bd0*/  STL.64 [R1+0x2700], R22 ;  /* 0x0027001601007387 */ /* 0x002fe20000100a00 */
[----:B------:R0:W-:Y:S03]  /*40be0*/  STL.64 [R1+0x26f8], R20 ;  /* 0x0026f81401007387 */ /* 0x0001e60000100a00 */
[----:B0-----:R-:W3:Y:S01]  /*40bf0*/  LDL.64 R20, [R1+0x50] ;  /* 0x0000500001147983 */ /* 0x001ee20000100a00 */
[----:B------:R-:W3:Y:S11]  /*40c00*/  LDL.LU R12, [R1+0x5b0] ;  /* 0x0005b000010c7983 */ /* 0x000ef60000300800 */
[----:B------:R-:W-:Y:S05]  /*40c10*/  @!UPT UIADD3 URZ, URZ, URZ, URZ ;  /* 0x0000003f3f3ff290 */ /* 0x000fea000fffe03f */
[----:B------:R2:W-:Y:S01]  /*40c20*/  STL.64 [R1+0x240], R8 ;  /* 0x0002400801007387 */ /* 0x0005e20000100a00 */
[----:B------:R-:W-:Y:S02]  /*40c30*/  STL.64 [R1+0x248], R10 ;  /* 0x0002480a01007387 */ /* 0x000fe40000100a00 */
[----:B------:R-:W3:Y:S02]  /*40c40*/  LDL.LU R13, [R1+0x5b4] ;  /* 0x0005b400010d7983 */ /* 0x000ee40000300800 */
[----:B------:R-:W3:Y:S01]  /*40c50*/  LDL.LU R14, [R1+0x5b8] ;  /* 0x0005b800010e7983 */ /* 0x000ee20000300800 */
[----:B------:R-:W3:Y:S01]  /*40c60*/  LDL.LU R15, [R1+0x5bc] ;  /* 0x0005bc00010f7983 */ /* 0x000ee20000300800 */
[----:B--2---:R-:W-:Y:S02]  /*40c70*/  IMAD.MOV.U32 R8, RZ, RZ, R2 ;  /* 0x000000ffff087224 */ /* 0x004fe400078e0002 */
[----:B------:R-:W-:-:S05]  /*40c80*/  IMAD.MOV.U32 R9, RZ, RZ, R0 ;  /* 0x000000ffff097224 */ /* 0x000fca00078e0000 */
[----:B------:R0:W-:Y:S04]  /*40c90*/  STL.64 [R1+0x28f8], R8 ;  /* 0x0028f80801007387 */ /* 0x0001e80000100a00 */
[----:B0-----:R-:W2:Y:S01]  /*40ca0*/  LDL.LU R8, [R1+0x5a0] ;  /* 0x0005a00001087983 */ /* 0x001ea20000300800 */
[----:B------:R-:W2:Y:S02]  /*40cb0*/  LDL.LU R9, [R1+0x5a4] ;  /* 0x0005a40001097983 */ /* 0x000ea40000300800 */
[----:B------:R-:W2:Y:S02]  /*40cc0*/  LDL.LU R10, [R1+0x5a8] ;  /* 0x0005a800010a7983 */ /* 0x000ea40000300800 */
[----:B------:R-:W2:Y:S01]  /*40cd0*/  LDL.LU R11, [R1+0x5ac] ;  /* 0x0005ac00010b7983 */ /* 0x000ea20000300800 */
[----:B------:R0:W-:Y:S04]  /*40ce0*/  STL.64 [R1+0x28a8], R16 ;  /* 0x0028a81001007387 */ /* 0x0001e80000100a00 */
        /* <DEDUP_REMOVED lines=10> */
[C---:B---3--:R-:W-:Y:S01]  /*40d90*/  HMMA.16816.F32.BF16 R12, R4.reuse, R20, R12 ;  /* 0x00000014040c723c */ /* 0x048fe2000004180c */
[----:B----4-:R-:W-:Y:S01]  /*40da0*/  STL.64 [R1+0x28d8], R18 ;  /* 0x0028d81201007387 */ /* 0x010fe20000100a00 */
        /* <DEDUP_REMOVED lines=15> */
[----:B0-----:R-:W4:Y:S01]  /*40ea0*/  LDL.LU R20, [R1+0x520] ;  /* 0x0005200001147983 */ /* 0x001f220000300800 */
[----:B------:R-:W4:Y:S02]  /*40eb0*/  LDL.LU R21, [R1+0x524] ;  /* 0x0005240001157983 */ /* 0x000f240000300800 */
[----:B------:R-:W4:Y:S02]  /*40ec0*/  LDL.LU R22, [R1+0x528] ;  /* 0x0005280001167983 */ /* 0x000f240000300800 */
[----:B------:R-:W4:Y:S01]  /*40ed0*/  LDL.LU R23, [R1+0x52c] ;  /* 0x00052c0001177983 */ /* 0x000f220000300800 */
[----:B---3--:R-:W-:Y:S11]  /*40ee0*/  HMMA.16816.F32.BF16 R8, R4, R12, R8 ;  /* 0x0000000c0408723c */ /* 0x008ff60000041808 */
[----:B------:R-:W-:Y:S11]  /*40ef0*/  @!UPT UIADD3 URZ, URZ, URZ, URZ ;  /* 0x0000003f3f3ff290 */ /* 0x000ff6000fffe03f */
[----:B------:R-:W-:Y:S02]  /*40f00*/  @!UPT UIADD3 URZ, URZ, URZ, URZ ;  /* 0x0000003f3f3ff290 */ /* 0x000fe4000fffe03f */
[----:B------:R-:W-:Y:S02]  /*40f10*/  IMAD.MOV.U32 R28, RZ, RZ, R8 ;  /* 0x000000ffff1c7224 */ /* 0x000fe400078e0008 */
[----:B------:R-:W-:Y:S02]  /*40f20*/  IMAD.MOV.U32 R26, RZ, RZ, R9 ;  /* 0x000000ffff1a7224 */ /* 0x000fe400078e0009 */
[----:B------:R-:W2:Y:S01]  /*40f30*/  LDL.LU.64 R8, [R1+0x28f8] ;  /* 0x0028f80001087983 */ /* 0x000ea20000300a00 */
[----:B------:R-:W-:Y:S02]  /*40f40*/  IMAD.MOV.U32 R27, RZ, RZ, R10 ;  /* 0x000000ffff1b7224 */ /* 0x000fe400078e000a */
[----:B------:R-:W-:-:S05]  /*40f50*/  IMAD.MOV.U32 R29, RZ, RZ, R11 ;  /* 0x000000ffff1d7224 */ /* 0x000fca00078e000b */
[----:B------:R-:W-:Y:S01]  /*40f60*/  STL [R1+0x2858], R29 ;  /* 0x0028581d01007387 */ /* 0x000fe20000100800 */
[----:B------:R-:W-:Y:S02]  /*40f70*/  STL [R1+0x2690], R27 ;  /* 0x0026901b01007387 */ /* 0x000fe40000100800 */
[----:B------:R-:W-:Y:S02]  /*40f80*/  STL [R1+0x25bc], R26 ;  /* 0x0025bc1a01007387 */ /* 0x000fe40000100800 */
[----:B------:R-:W-:Y:S01]  /*40f90*/  STL [R1+0x25b8], R28 ;  /* 0x0025b81c01007387 */ /* 0x000fe20000100800 */
        /* <DEDUP_REMOVED lines=29> */
[----:B------:R-:W3:Y:S02]  /*41170*/  LDL.LU.64 R8, [R1+0x2898] ;  /* 0x0028980001087983 */ /* 0x000ee40000300a00 */
[----:B---3--:R-:W-:Y:S01]  /*41180*/  HMMA.16816.F32.BF16 R4, R4, R24, R8 ;  /* 0x000000180404723c */ /* 0x008fe20000041808 */
[----:B------:R-:W4:Y:S01]  /*41190*/  LDL.LU.64 R10, [R1+0x2890] ;  /* 0x00289000010a7983 */ /* 0x000f220000300a00 */
[----:B------:R-:W4:Y:S02]  /*411a0*/  LDL.LU.64 R8, [R1+0x2888] ;  /* 0x0028880001087983 */ /* 0x000f240000300a00 */
[----:B--2---:R-:W-:Y:S11]  /*411b0*/  IMAD.MOV.U32 R3, RZ, RZ, R17 ;  /* 0x000000ffff037224 */ /* 0x004ff600078e0011 */
[----:B------:R-:W-:Y:S08]  /*411c0*/  @!UPT UIADD3 URZ, URZ, URZ, URZ ;  /* 0x0000003f3f3ff290 */ /* 0x000ff0000fffe03f */
[----:B------:R0:W-:Y:S01]  /*411d0*/  STL.64 [R1+0x140], R4 ;  /* 0x0001400401007387 */ /* 0x0001e20000100a00 */
[----:B------:R1:W-:Y:S03]  /*411e0*/  STL.64 [R1+0x148], R6 ;  /* 0x0001480601007387 */ /* 0x0003e60000100a00 */
[----:B0-----:R-:W2:Y:S01]  /*411f0*/  LDL.LU.64 R4, [R1+0x30] ;  /* 0x0000300001047983 */ /* 0x001ea20000300a00 */
[----:B-1----:R-:W-:Y:S01]  /*41200*/  IMAD.MOV.U32 R6, RZ, RZ, R16 ;  /* 0x000000ffff067224 */ /* 0x002fe200078e0010 */
[C---:B----4-:R-:W-:Y:S11]  /*41210*/  HMMA.16816.F32.BF16 R20, R8.reuse, R16, R20 ;  /* 0x000000100814723c */ /* 0x050ff60000041814 */
[----:B------:R-:W-:Y:S11]  /*41220*/  @!UPT UIADD3 URZ, URZ, URZ, URZ ;  /* 0x0000003f3f3ff290 */ /* 0x000ff6000fffe03f */
[----:B------:R-:W-:Y:S01]  /*41230*/  @!UPT UIADD3 URZ, URZ, URZ, URZ ;  /* 0x0000003f3f3ff290 */ /* 0x000fe2000fffe03f */
[----:B------:R0:W-:Y:S01]  /*41240*/  STL.64 [R1+0x130], R20 ;  /* 0x0001301401007387 */ /* 0x0001e20000100a00 */
[----:B------:R-:W-:Y:S03]  /*41250*/  STL.64 [R1+0x138], R22 ;  /* 0x0001381601007387 */ /* 0x000fe60000100a00 */
[----:B0-----:R-:W3:Y:S01]  /*41260*/  LDL.LU.64 R20, [R1+0x2880] ;  /* 0x0028800001147983 */ /* 0x001ee20000300a00 */
[----:B------:R-:W3:Y:S02]  /*41270*/  LDL.LU.64 R18, [R1+0x2878] ;  /* 0x0028780001127983 */ /* 0x000ee40000300a00 */
        /* <DEDUP_REMOVED lines=8> */
[----:B------:R-:W-:Y:S02]  /*41300*/  IMAD.MOV.U32 R27, RZ, RZ, R12 ;  /* 0x000000ffff1b7224 */ /* 0x000fe400078e000c */
[----:B------:R-:W-:Y:S02]  /*41310*/  IMAD.MOV.U32 R26, RZ, RZ, R13 ;  /* 0x000000ffff1a7224 */ /* 0x000fe400078e000d */
[----:B------:R-:W-:-:S02]  /*41320*/  IMAD.MOV.U32 R2, RZ, RZ, R20 ;  /* 0x000000ffff027224 */ /* 0x000fc400078e0014 */
[----:B------:R-:W-:Y:S01]  /*41330*/  IMAD.MOV.U32 R0, RZ, RZ, R21 ;  /* 0x000000ffff007224 */ /* 0x000fe200078e0015 */
[C---:B---3--:R-:W-:Y:S11]  /*41340*/  HMMA.16816.F32.BF16 R16, R8.reuse, R12, R16 ;  /* 0x0000000c0810723c */ /* 0x048ff60000041810 */
[----:B------:R-:W-:Y:S11]  /*41350*/  @!UPT UIADD3 URZ, URZ, URZ, URZ ;  /* 0x0000003f3f3ff290 */ /* 0x000ff6000fffe03f */
[----:B------:R-:W-:Y:S01]  /*41360*/  @!UPT UIADD3 URZ, URZ, URZ, URZ ;  /* 0x0000003f3f3ff290 */ /* 0x000fe2000fffe03f */
[----:B------:R-:W-:Y:S01]  /*41370*/  STL.64 [R1+0x110], R16 ;  /* 0x0001101001007387 */ /* 0x000fe20000100a00 */
[----:B------:R-:W-:Y:S02]  /*41380*/  STL.64 [R1+0x118], R18 ;  /* 0x0001181201007387 */ /* 0x000fe40000100a00 */
[----:B------:R-:W-:Y:S02]  /*41390*/  STL.64 [R1+0x2820], R26 ;  /* 0x0028201a01007387 */ /* 0x000fe40000100a00 */
[----:B------:R0:W-:Y:S01]  /*413a0*/  STL.64 [R1+0x2818], R24 ;  /* 0x0028181801007387 */ /* 0x0001e20000100a00 */
[----:B------:R-:W3:Y:S01]  /*413b0*/  LDL.LU R20, [R1+0x2c0] ;  /* 0x0002c00001147983 */ /* 0x000ee20000300800 */
[----:B------:R-:W3:Y:S02]  /*413c0*/  LDL.LU R21, [R1+0x2c4] ;  /* 0x0002c40001157983 */ /* 0x000ee40000300800 */
[----:B------:R-:W4:Y:S02]  /*413d0*/  LDL.LU R22, [R1+0x2c8] ;  /* 0x0002c80001167983 */ /* 0x000f240000300800 */
[----:B------:R-:W4:Y:S01]  /*413e0*/  LDL.LU R23, [R1+0x2cc] ;  /* 0x0002cc0001177983 */ /* 0x000f220000300800 */
[----:B0-----:R-:W2:Y:S04]  /*413f0*/  LDL.64 R24, [R1+0x10] ;  /* 0x0000100001187983 */ /* 0x001ea80000100a00 */
[----:B--2---:R0:W-:Y:S01]  /*41400*/  STL.64 [R1+0x2838], R24 ;  /* 0x0028381801007387 */ /* 0x0041e20000100a00 */
[----:B------:R-:W2:Y:S02]  /*41410*/  LDL.LU R12, [R1+0x4d0] ;  /* 0x0004d000010c7983 */ /* 0x000ea40000300800 */
[----:B------:R-:W2:Y:S02]  /*41420*/  LDL.LU R13, [R1+0x4d4] ;  /* 0x0004d400010d7983 */ /* 0x000ea40000300800 */
[----:B------:R-:W2:Y:S01]  /*41430*/  LDL.LU R14, [R1+0x4d8] ;  /* 0x0004d800010e7983 */ /* 0x000ea20000300800 */
[----:B------:R-:W2:Y:S04]  /*41440*/  LDL.LU R15, [R1+0x4dc] ;  /* 0x0004dc00010f7983 */ /* 0x000ea80000300800 */
[----:B0-----:R-:W2:Y:S04]  /*41450*/  LDL.64 R24, [R1+0x20] ;  /* 0x0000200001187983 */ /* 0x001ea80000100a00 */
[----:B--2---:R0:W-:Y:S04]  /*41460*/  STL.64 [R1+0x2850], R24 ;  /* 0x0028501801007387 */ /* 0x0041e80000100a00 */
[----:B0-----:R-:W2:Y:S01]  /*41470*/  LDL.LU R24, [R1+0x100] ;  /* 0x0001000001187983 */ /* 0x001ea20000300800 */
[----:B------:R-:W2:Y:S02]  /*41480*/  LDL.LU R25, [R1+0x104] ;  /* 0x0001040001197983 */ /* 0x000ea40000300800 */
[----:B------:R-:W2:Y:S02]  /*41490*/  LDL.LU R26, [R1+0x108] ;  /* 0x00010800011a7983 */ /* 0x000ea40000300800 */
[----:B------:R-:W2:Y:S01]  /*414a0*/  LDL.LU R27, [R1+0x10c] ;  /* 0x00010c00011b7983 */ /* 0x000ea20000300800 */
[----:B------:R-:W-:Y:S01]  /*414b0*/  STL.64 [R1+0x2830], R14 ;  /* 0x0028300e01007387 */ /* 0x000fe20000100a00 */
        /* <DEDUP_REMOVED lines=11> */
[----:B----4-:R-:W-:Y:S01]  /*41570*/  STL.64 [R1+0x2740], R22 ;  /* 0x0027401601007387 */ /* 0x010fe20000100a00 */
[----:B---3--:R0:W-:Y:S03]  /*41580*/  STL.64 [R1+0x2738], R20 ;  /* 0x0027381401007387 */ /* 0x0081e60000100a00 */
[----:B0-----:R-:W3:Y:S01]  /*41590*/  LDL.LU R20, [R1+0x390] ;  /* 0x0003900001147983 */ /* 0x001ee20000300800 */
[----:B------:R-:W3:Y:S02]  /*415a0*/  LDL.LU R21, [R1+0x394] ;  /* 0x0003940001157983 */ /* 0x000ee40000300800 */
[----:B------:R-:W4:Y:S02]  /*415b0*/  LDL.LU R22, [R1+0x398] ;  /* 0x0003980001167983 */ /* 0x000f240000300800 */
[----:B------:R-:W4:Y:S01]  /*415c0*/  LDL.LU R23, [R1+0x39c] ;  /* 0x00039c0001177983 */ /* 0x000f220000300800 */
[----:B------:R-:W2:Y:S01]  /*415d0*/  LDL.LU R16, [R1+0x3c0] ;  /* 0x0003c00001107983 */ /* 0x000ea20000300800 */
[----:B------:R-:W2:Y:S02]  /*415e0*/  LDL.LU R17, [R1+0x3c4] ;  /* 0x0003c40001117983 */ /* 0x000ea40000300800 */
[----:B------:R-:W2:Y:S02]  /*415f0*/  LDL.LU R18, [R1+0x3c8] ;  /* 0x0003c80001127983 */ /* 0x000ea40000300800 */
[----:B------:R-:W2:Y:S01]  /*41600*/  LDL.LU R19, [R1+0x3cc] ;  /* 0x0003cc0001137983 */ /* 0x000ea20000300800 */
[----:B------:R-:W-:Y:S01]  /*41610*/  HMMA.16816.F32.BF16 R24, R8, R4, R24 ;  /* 0x000000040818723c */ /* 0x000fe20000041818 */
[----:B--2---:R-:W-:Y:S01]  /*41620*/  STL.64 [R1+0x2790], R18 ;  /* 0x0027901201007387 */ /* 0x004fe20000100a00 */
[----:B------:R0:W-:Y:S02]  /*41630*/  STL.64 [R1+0x2788], R16 ;  /* 0x0027881001007387 */ /* 0x0001e40000100a00 */
[----:B0-----:R-:W-:-:S02]  /*41640*/  IMAD.MOV.U32 R16, RZ, RZ, R29 ;  /* 0x000000ffff107224 */ /* 0x001fc400078e001d */
[----:B------:R-:W2:Y:S01]  /*41650*/  LDL.LU R29, [R1+0x2858] ;  /* 0x00285800011d7983 */ /* 0x000ea20000300800 */
[----:B----4-:R-:W-:Y:S02]  /*41660*/  STL.64 [R1+0x2750], R22 ;  /* 0x0027501601007387 */ /* 0x010fe40000100a00 */
[----:B---3--:R0:W-:Y:S02]  /*41670*/  STL.64 [R1+0x2748], R20 ;  /* 0x0027481401007387 */ /* 0x0081e40000100a00 */
[----:B0-----:R-:W-:Y:S02]  /*41680*/  IMAD.MOV.U32 R20, RZ, RZ, R2 ;  /* 0x000000ffff147224 */ /* 0x001fe400078e0002 */
[----:B------:R-:W-:-:S05]  /*41690*/  IMAD.MOV.U32 R21, RZ, RZ, R0 ;  /* 0x000000ffff157224 */ /* 0x000fca00078e0000 */
[----:B------:R0:W-:Y:S04]  /*416a0*/  STL.64 [R1+0x27f0], R20 ;  /* 0x0027f01401007387 */ /* 0x0001e80000100a00 */
[----:B0-----:R-:W3:Y:S01]  /*416b0*/  LDL.LU R20, [R1+0x470] ;  /* 0x0004700001147983 */ /* 0x001ee20000300800 */
[----:B------:R-:W3:Y:S02]  /*416c0*/  LDL.LU R21, [R1+0x474] ;  /* 0x0004740001157983 */ /* 0x000ee40000300800 */
[----:B------:R-:W3:Y:S02]  /*416d0*/  LDL.LU R22, [R1+0x478] ;  /* 0x0004780001167983 */ /* 0x000ee40000300800 */
[----:B------:R-:W3:Y:S01]  /*416e0*/  LDL.LU R23, [R1+0x47c] ;  /* 0x00047c0001177983 */ /* 0x000ee20000300800 */
[----:B------:R0:W-:Y:S01]  /*416f0*/  STL.64 [R1+0x100], R24 ;  /* 0x0001001801007387 */ /* 0x0001e20000100a00 */
[----:B------:R-:W-:Y:S03]  /*41700*/  STL.64 [R1+0x108], R26 ;  /* 0x0001081a01007387 */ /* 0x000fe60000100a00 */
[----:B0-----:R-:W4:Y:S01]  /*41710*/  LDL.LU.64 R24, [R1+0x2850] ;  /* 0x0028500001187983 */ /* 0x001f220000300a00 */
[----:B------:R-:W-:Y:S01]  /*41720*/  STL.64 [R1+0x27d0], R4 ;  /* 0x0027d00401007387 */ /* 0x000fe20000100a00 */
        /* <DEDUP_REMOVED lines=17> */
[----:B------:R-:W2:Y:S02]  /*41840*/  LDL.LU.64 R26, [R1+0x2820] ;  /* 0x00282000011a7983 */ /* 0x000ea40000300a00 */
[----:B------:R-:W3:Y:S02]  /*41850*/  LDL.LU.64 R24, [R1+0x2818] ;  /* 0x0028180001187983 */ /* 0x000ee40000300a00 */
[----:B------:R-:W-:-:S07]  /*41860*/  IMAD.MOV.U32 R17, RZ, RZ, R28 ;  /* 0x000000ffff117224 */ /* 0x000fce00078e001c */
[C---:B----4-:R-:W-:Y:S08]  /*41870*/  HMMA.16816.F32.BF16 R12, R8.reuse, R16, R12 ;  /* 0x00000010080c723c */ /* 0x050ff0000004180c */
[----:B---3--:R-:W-:Y:S01]  /*41880*/  HMMA.16816.F32.BF16 R8, R8, R24, R20 ;  /* 0x000000180808723c */ /* 0x008fe20000041814 */
[----:B--2---:R-:W-:Y:S02]  /*41890*/  IMAD.MOV.U32 R4, RZ, RZ, R27 ;  /* 0x000000ffff047224 */ /* 0x004fe400078e001b */
[----:B------:R-:W-:-:S04]  /*418a0*/  IMAD.MOV.U32 R5, RZ, RZ, R26 ;  /* 0x000000ffff057224 */ /* 0x000fc800078e001a */
[----:B------:R-:W-:-:S08]  /*418b0*/  IMAD.MOV.U32 R20, RZ, RZ, R6 ;  /* 0x000000ffff147224 */ /* 0x000fd000078e0006 */
[----:B------:R-:W-:Y:S01]  /*418c0*/  STL.64 [R1+0x400], R12 ;  /* 0x0004000c01007387 */ /* 0x000fe20000100a00 */
[----:B------:R0:W-:Y:S03]  /*418d0*/  STL.64 [R1+0x408], R14 ;  /* 0x0004080e01007387 */ /* 0x0001e60000100a00 */
[----:B0-----:R-:W2:Y:S01]  /*418e0*/  LDL.LU.64 R14, [R1+0x2810] ;  /* 0x00281000010e7983 */ /* 0x001ea20000300a00 */
[----:B------:R-:W2:Y:S02]  /*418f0*/  LDL.LU.64 R12, [R1+0x2808] ;  /* 0x00280800010c7983 */ /* 0x000ea40000300a00 */
[----:B------:R-:W-:Y:S02]  /*41900*/  STL.64 [R1+0x27e8], R4 ;  /* 0x0027e80401007387 */ /* 0x000fe40000100a00 */
[----:B------:R0:W-:Y:S02]  /*41910*/  STL.64 [R1+0x27a0], R16 ;  /* 0x0027a01001007387 */ /* 0x0001e40000100a00 */
[----:B0-----:R-:W-:-:S02]  /*41920*/  IMAD.MOV.U32 R16, RZ, RZ, R18 ;  /* 0x000000ffff107224 */ /* 0x001fc400078e0012 */
[----:B------:R-:W-:-:S05]  /*41930*/  IMAD.MOV.U32 R17, RZ, RZ, R7 ;  /* 0x000000ffff117224 */ /* 0x000fca00078e0007 */
[----:B------:R-:W-:Y:S01]  /*41940*/  STL.64 [R1+0x27b8], R16 ;  /* 0x0027b81001007387 */ /* 0x000fe20000100a00 */
[----:B------:R-:W-:Y:S02]  /*41950*/  STL.64 [R1+0x3f0], R8 ;  /* 0x0003f00801007387 */ /* 0x000fe40000100a00 */
[----:B------:R-:W-:Y:S02]  /*41960*/  STL.64 [R1+0x3f8], R10 ;  /* 0x0003f80a01007387 */ /* 0x000fe40000100a00 */
[----:B------:R-:W3:Y:S01]  /*41970*/  LDL.LU R4, [R1+0x440] ;  /* 0x0004400001047983 */ /* 0x000ee20000300800 */
[----:B------:R-:W3:Y:S01]  /*41980*/  LDL.LU R5, [R1+0x444] ;  /* 0x0004440001057983 */ /* 0x000ee20000300800 */
        /* <DEDUP_REMOVED lines=17> */
[----:B------:R-:W4:Y:S02]  /*41aa0*/  LDL.LU R19, [R1+0x42c] ;  /* 0x00042c0001137983 */ /* 0x000f240000300800 */
[----:B------:R-:W-:Y:S01]  /*41ab0*/  IMAD.MOV.U32 R21, RZ, RZ, R3 ;  /* 0x000000ffff157224 */ /* 0x000fe200078e0003 */
[----:B----4-:R-:W-:Y:S01]  /*41ac0*/  STL.64 [R1+0x27e0], R18 ;  /* 0x0027e01201007387 */ /* 0x010fe20000100a00 */
[----:B---3--:R0:W-:Y:S03]  /*41ad0*/  STL.64 [R1+0x27d8], R16 ;  /* 0x0027d81001007387 */ /* 0x0081e60000100a00 */
[----:B0-----:R-:W3:Y:S01]  /*41ae0*/  LDL.LU R16, [R1+0x430] ;  /* 0x0004300001107983 */ /* 0x001ee20000300800 */
[----:B------:R-:W3:Y:S02]  /*41af0*/  LDL.LU R17, [R1+0x434] ;  /* 0x0004340001117983 */ /* 0x000ee40000300800 */
[----:B------:R-:W3:Y:S02]  /*41b00*/  LDL.LU R18, [R1+0x438] ;  /* 0x0004380001127983 */ /* 0x000ee40000300800 */
        /* <DEDUP_REMOVED lines=8> */
[----:B----4-:R0:W-:Y:S03]  /*41b90*/  STL.64 [R1+0x27a8], R24 ;  /* 0x0027a81801007387 */ /* 0x0101e60000100a00 */
[----:B0-----:R-:W2:Y:S01]  /*41ba0*/  LDL.LU R24, [R1+0x3e0] ;  /* 0x0003e00001187983 */ /* 0x001ea20000300800 */
[----:B------:R-:W2:Y:S02]  /*41bb0*/  LDL.LU R25, [R1+0x3e4] ;  /* 0x0003e40001197983 */ /* 0x000ea40000300800 */
[----:B------:R-:W2:Y:S02]  /*41bc0*/  LDL.LU R26, [R1+0x3e8] ;  /* 0x0003e800011a7983 */ /* 0x000ea40000300800 */
[----:B------:R-:W2:Y:S01]  /*41bd0*/  LDL.LU R27, [R1+0x3ec] ;  /* 0x0003ec00011b7983 */ /* 0x000ea20000300800 */
[----:B------:R-:W3:Y:S01]  /*41be0*/  LDL.LU.64 R6, [R1+0x2800] ;  /* 0x0028000001067983 */ /* 0x000ee20000300a00 */
[----:B------:R-:W3:Y:S11]  /*41bf0*/  LDL.LU.64 R4, [R1+0x27f8] ;  /* 0x0027f80001047983 */ /* 0x000ef60000300a00 */
[----:B------:R0:W-:Y:S02]  /*41c00*/  STL.64 [R1+0x470], R20 ;  /* 0x0004701401007387 */ /* 0x0001e40000100a00 */
[----:B------:R-:W-:Y:S01]  /*41c10*/  STL.64 [R1+0x478], R22 ;  /* 0x0004781601007387 */ /* 0x000fe20000100a00 */
        /* <DEDUP_REMOVED lines=8> */
[----:B0-----:R-:W4:Y:S01]  /*41ca0*/  LDL.64 R20, [R1+0x60] ;  /* 0x0000600001147983 */ /* 0x001f220000100a00 */
[C---:B---3--:R-:W-:Y:S03]  /*41cb0*/  HMMA.16816.F32.BF16 R4, R12.reuse, R4, R16 ;  /* 0x000000040c04723c */ /* 0x048fe60000041810 */
[----:B------:R-:W3:Y:S01]  /*41cc0*/  LDL.LU.64 R18, [R1+0x27e0] ;  /* 0x0027e00001127983 */ /* 0x000ee20000300a00 */
[----:B------:R-:W3:Y:S11]  /*41cd0*/  LDL.LU.64 R16, [R1+0x27d8] ;  /* 0x0027d80001107983 */ /* 0x000ef60000300a00 */
[----:B------:R-:W-:Y:S08]  /*41ce0*/  @!UPT UIADD3 URZ, URZ, URZ, URZ ;  /* 0x0000003f3f3ff290 */ /* 0x000ff0000fffe03f */
[----:B------:R0:W-:Y:S01]  /*41cf0*/  STL.64 [R1+0x450], R4 ;  /* 0x0004500401007387 */ /* 0x0001e20000100a00 */
[----:B------:R-:W-:Y:S03]  /*41d00*/  STL.64 [R1+0x458], R6 ;  /* 0x0004580601007387 */ /* 0x000fe60000100a00 */
[----:B0-----:R-:W3:Y:S02]  /*41d10*/  LDL.LU.64 R4, [R1+0x27d0] ;  /* 0x0027d00001047983 */ /* 0x001ee40000300a00 */
        /* <DEDUP_REMOVED lines=11> */
[----:B------:R-:W2:Y:S02]  /*41dd0*/  LDL.LU R7, [R1+0x3ac] ;  /* 0x0003ac0001077983 */ /* 0x000ea40000300800 */
[----:B------:R-:W-:-:S02]  /*41de0*/  IMAD.MOV.U32 R8, RZ, RZ, R2 ;  /* 0x000000ffff087224 */ /* 0x000fc400078e0002 */
[----:B------:R-:W-:-:S07]  /*41df0*/  IMAD.MOV.U32 R9, RZ, RZ, R0 ;  /* 0x000000ffff097224 */ /* 0x000fce00078e0000 */
        /* <DEDUP_REMOVED lines=9> */
[----:B------:R1:W-:Y:S03]  /*41e90*/  STL.64 [R1+0x438], R18 ;  /* 0x0004381201007387 */ /* 0x0003e60000100a00 */
[----:B0-----:R-:W1:Y:S02]  /*41ea0*/  LDL.LU.64 R16, [R1+0x27b8] ;  /* 0x0027b80001107983 */ /* 0x001e640000300a00 */
[C---:B-1----:R-:W-:Y:S02]  /*41eb0*/  HMMA.16816.F32.BF16 R16, R12.reuse, R16, R24 ;  /* 0x000000100c10723c */ /* 0x042fe40000041818 */
[----:B------:R-:W3:Y:S01]  /*41ec0*/  LDL.LU.64 R26, [R1+0x27b0] ;  /* 0x0027b000011a7983 */ /* 0x000ee20000300a00 */
[----:B------:R-:W3:Y:S11]  /*41ed0*/  LDL.LU.64 R24, [R1+0x27a8] ;  /* 0x0027a80001187983 */ /* 0x000ef60000300a00 */
[----:B------:R-:W-:Y:S09]  /*41ee0*/  @!UPT UIADD3 URZ, URZ, URZ, URZ ;  /* 0x0000003f3f3ff290 */ /* 0x000ff2000fffe03f */
[----:B------:R0:W-:Y:S01]  /*41ef0*/  STL.64 [R1+0x420], R16 ;  /* 0x0004201001007387 */ /* 0x0001e20000100a00 */
[----:B------:R3:W-:Y:S03]  /*41f00*/  STL.64 [R1+0x428], R18 ;  /* 0x0004281201007387 */ /* 0x0007e60000100a00 */
[----:B0-----:R-:W3:Y:S02]  /*41f10*/  LDL.LU.64 R16, [R1+0x27a0] ;  /* 0x0027a00001107983 */ /* 0x001ee40000300a00 */
[C---:B---3--:R-:W-:Y:S02]  /*41f20*/  HMMA.16816.F32.BF16 R16, R12.reuse, R16, R24 ;  /* 0x000000100c10723c */ /* 0x048fe40000041818 */
[----:B------:R-:W3:Y:S11]  /*41f30*/  LDL.LU.64 R24, [R1+0x2798] ;  /* 0x0027980001187983 */ /* 0x000ef60000300a00 */
[----:B------:R-:W-:Y:S10]  /*41f40*/  @!UPT UIADD3 URZ, URZ, URZ, URZ ;  /* 0x0000003f3f3ff290 */ /* 0x000ff4000fffe03f */
[----:B------:R-:W-:Y:S01]  /*41f50*/  STL.64 [R1+0x410], R16 ;  /* 0x0004101001007387 */ /* 0x000fe20000100a00 */
[----:B------:R0:W-:Y:S03]  /*41f60*/  STL.64 [R1+0x418], R18 ;  /* 0x0004181201007387 */ /* 0x0001e60000100a00 */
[----:B0-----:R-:W3:Y:S01]  /*41f70*/  LDL.LU.64 R18, [R1+0x2790] ;  /* 0x0027900001127983 */ /* 0x001ee20000300a00 */
[----:B------:R-:W3:Y:S02]  /*41f80*/  LDL.LU.64 R16, [R1+0x2788] ;  /* 0x0027880001107983 */ /* 0x000ee40000300a00 */
[----:B---3--:R-:W-:Y:S01]  /*41f90*/  HMMA.16816.F32.BF16 R12, R12, R24, R16 ;  /* 0x000000180c0c723c */ /* 0x008fe20000041810 */
[----:B------:R-:W2:Y:S01]  /*41fa0*/  LDL.LU.64 R18, [R1+0x2780] ;  /* 0x0027800001127983 */ /* 0x000ea20000300a00 */
[----:B------:R-:W2:Y:S02]  /*41fb0*/  LDL.LU.64 R16, [R1+0x2778] ;  /* 0x0027780001107983 */ /* 0x000ea40000300a00 */
[----:B------:R0:W-:Y:S02]  /*41fc0*/  STL.64 [R1+0x2718], R24 ;  /* 0x0027181801007387 */ /* 0x0001e40000100a00 */
[----:B0-----:R-:W3:Y:S11]  /*41fd0*/  LDL.LU R24, [R1+0x2d0] ;  /* 0x0002d00001187983 */ /* 0x001ef60000300800 */
[----:B------:R-:W-:Y:S06]  /*41fe0*/  @!UPT UIADD3 URZ, URZ, URZ, URZ ;  /* 0x0000003f3f3ff290 */ /* 0x000fec000fffe03f */
[----:B------:R-:W-:Y:S01]  /*41ff0*/  STL.64 [R1+0x3e0], R12 ;  /* 0x0003e00c01007387 */ /* 0x000fe20000100a00 */
[----:B------:R0:W-:Y:S02]  /*42000*/  STL.64 [R1+0x3e8], R14 ;  /* 0x0003e80e01007387 */ /* 0x0001e40000100a00 */
[----:B------:R-:W3:Y:S02]  /*42010*/  LDL.LU R25, [R1+0x2d4] ;  /* 0x0002d40001197983 */ /* 0x000ee40000300800 */
[----:B------:R-:W3:Y:S01]  /*42020*/  LDL.LU R26, [R1+0x2d8] ;  /* 0x0002d800011a7983 */ /* 0x000ee20000300800 */
[----:B------:R-:W3:Y:S04]  /*42030*/  LDL.LU R27, [R1+0x2dc] ;  /* 0x0002dc00011b7983 */ /* 0x000ee80000300800 */
[----:B0-----:R-:W3:Y:S01]  /*42040*/  LDL R15, [R1+0x510] ;  /* 0x00051000010f7983 */ /* 0x001ee20000100800 */
[----:B----4-:R-:W-:-:S02]  /*42050*/  IMAD.MOV.U32 R2, RZ, RZ, R20 ;  /* 0x000000ffff027224 */ /* 0x010fc400078e0014 */
[----:B------:R-:W-:Y:S01]  /*42060*/  IMAD.MOV.U32 R0, RZ, RZ, R21 ;  /* 0x000000ffff007224 */ /* 0x000fe200078e0015 */
[C---:B--2---:R-:W-:Y:S01]  /*42070*/  HMMA.16816.F32.BF16 R4, R16.reuse, R20, R4 ;  /* 0x000000141004723c */ /* 0x044fe20000041804 */
[----:B---3--:R-:W-:Y:S01]  /*42080*/  STL [R1+0x2730], R15 ;  /* 0x0027300f01007387 */ /* 0x008fe20000100800 */
[----:B------:R-:W2:Y:S11]  /*42090*/  LDL.64 R12, [R1+0x40] ;  /* 0x00004000010c7983 */ /* 0x000eb60000100a00 */
[----:B------:R-:W-:Y:S10]  /*420a0*/  @!UPT UIADD3 URZ, URZ, URZ, URZ ;  /* 0x0000003f3f3ff290 */ /* 0x000ff4000fffe03f */
[----:B------:R-:W-:Y:S02]  /*420b0*/  STL.64 [R1+0x3d0], R4 ;  /* 0x0003d00401007387 */ /* 0x000fe40000100a00 */
[----:B------:R0:W-:Y:S02]  /*420c0*/  STL.64 [R1+0x3d8], R6 ;  /* 0x0003d80601007387 */ /* 0x0001e40000100a00 */
[----:B0-----:R-:W3:Y:S01]  /*420d0*/  LDL.LU.64 R6, [R1+0x2770] ;  /* 0x0027700001067983 */ /* 0x001ee20000300a00 */
[----:B------:R-:W3:Y:S02]  /*420e0*/  LDL.LU.64 R4, [R1+0x2768] ;  /* 0x0027680001047983 */ /* 0x000ee40000300a00 */
[----:B------:R-:W3:Y:S02]  /*420f0*/  LDL.LU.64 R20, [R1+0x2760] ;  /* 0x0027600001147983 */ /* 0x000ee40000300a00 */
[C---:B---3--:R-:W-:Y:S01]  /*42100*/  HMMA.16816.F32.BF16 R20, R16.reuse, R20, R4 ;  /* 0x000000141014723c */ /* 0x048fe20000041804 */
[----:B------:R-:W3:Y:S11]  /*42110*/  LDL.LU.64 R4, [R1+0x2758] ;  /* 0x0027580001047983 */ /* 0x000ef60000300a00 */
[----:B------:R-:W-:Y:S11]  /*42120*/  @!UPT UIADD3 URZ, URZ, URZ, URZ ;  /* 0x0000003f3f3ff290 */ /* 0x000ff6000fffe03f */
[----:B------:R-:W-:Y:S01]  /*42130*/  STL.64 [R1+0x3c0], R20 ;  /* 0x0003c01401007387 */ /* 0x000fe20000100a00 */
[----:B------:R0:W-:Y:S03]  /*42140*/  STL.64 [R1+0x3c8], R22 ;  /* 0x0003c81601007387 */ /* 0x0001e60000100a00 */
[----:B0-----:R-:W4:Y:S01]  /*42150*/  LDL.LU.64 R22, [R1+0x2750] ;  /* 0x0027500001167983 */ /* 0x001f220000300a00 */
[----:B------:R-:W4:Y:S02]  /*42160*/  LDL.LU.64 R20, [R1+0x2748] ;  /* 0x0027480001147983 */ /* 0x000f240000300a00 */
[----:B--2---:R-:W-:Y:S02]  /*42170*/  IMAD.MOV.U32 R6, RZ, RZ, R12 ;  /* 0x000000ffff067224 */ /* 0x004fe400078e000c */
[----:B------:R-:W-:Y:S01]  /*42180*/  IMAD.MOV.U32 R3, RZ, RZ, R13 ;  /* 0x000000ffff037224 */ /* 0x000fe200078e000d */
[C---:B----4-:R-:W-:Y:S08]  /*42190*/  HMMA.16816.F32.BF16 R20, R16.reuse, R12, R20 ;  /* 0x0000000c1014723c */ /* 0x050ff00000041814 */
[----:B---3--:R-:W-:Y:S11]  /*421a0*/  HMMA.16816.F32.BF16 R12, R16, R4, R24 ;  /* 0x00000004100c723c */ /* 0x008ff60000041818 */
[----:B------:R-:W-:Y:S04]  /*421b0*/  @!UPT UIADD3 URZ, URZ, URZ, URZ ;  /* 0x0000003f3f3ff290 */ /* 0x000fe8000fffe03f */
[----:B------:R-:W-:Y:S01]  /*421c0*/  STL.64 [R1+0x3b0], R20 ;  /* 0x0003b01401007387 */ /* 0x000fe20000100a00 */
[----:B------:R0:W-:Y:S03]  /*421d0*/  STL.64 [R1+0x3b8], R22 ;  /* 0x0003b81601007387 */ /* 0x0001e60000100a00 */
[----:B0-----:R-:W2:Y:S01]  /*421e0*/  LDL.LU.64 R22, [R1+0x2740] ;  /* 0x0027400001167983 */ /* 0x001ea20000300a00 */
[----:B------:R-:W2:Y:S02]  /*421f0*/  LDL.LU.64 R20, [R1+0x2738] ;  /* 0x0027380001147983 */ /* 0x000ea40000300a00 */
[----:B------:R0:W-:Y:S02]  /*42200*/  STL.64 [R1+0x26b0], R4 ;  /* 0x0026b00401007387 */ /* 0x0001e40000100a00 */
[----:B------:R-:W-:Y:S01]  /*42210*/  STL.64 [R1+0x3a0], R12 ;  /* 0x0003a00c01007387 */ /* 0x000fe20000100a00 */
[----:B------:R-:W-:Y:S01]  /*42220*/  STL.64 [R1+0x3a8], R14 ;  /* 0x0003a80e01007387 */ /* 0x000fe20000100a00 */
[----:B0-----:R-:W-:-:S02]  /*42230*/  IMAD.MOV.U32 R4, RZ, RZ, R6 ;  /* 0x000000ffff047224 */ /* 0x001fc400078e0006 */
[----:B------:R-:W-:-:S05]  /*42240*/  IMAD.MOV.U32 R5, RZ, RZ, R3 ;  /* 0x000000ffff057224 */ /* 0x000fca00078e0003 */
[----:B------:R0:W-:Y:S04]  /*42250*/  STL.64 [R1+0x26c8], R4 ;  /* 0x0026c80401007387 */ /* 0x0001e80000100a00 */
[----:B0-----:R-:W3:Y:S04]  /*42260*/  LDL.LU.64 R4, [R1+0x50] ;  /* 0x0000500001047983 */ /* 0x001ee80000300a00 */
[----:B---3--:R2:W-:Y:S02]  /*42270*/  STL.64 [R1+0x26e0], R4 ;  /* 0x0026e00401007387 */ /* 0x0085e40000100a00 */
[C---:B--2---:R-:W-:Y:S02]  /*42280*/  HMMA.16816.F32.BF16 R4, R16.reuse, R8, R20 ;  /* 0x000000081004723c */ /* 0x044fe40000041814 */
[----:B------:R-:W2:Y:S11]  /*42290*/  LDL.LU R20, [R1+0x1a0] ;  /* 0x0001a00001147983 */ /* 0x000eb60000300800 */
[----:B------:R-:W-:Y:S10]  /*422a0*/  @!UPT UIADD3 URZ, URZ, URZ, URZ ;  /* 0x0000003f3f3ff290 */ /* 0x000ff4000fffe03f */
        /* <DEDUP_REMOVED lines=9> */
[----:B------:R-:W3:Y:S02]  /*42340*/  LDL.LU R12, [R1+0x2b0] ;  /* 0x0002b000010c7983 */ /* 0x000ee40000300800 */
[----:B------:R-:W3:Y:S02]  /*42350*/  LDL.LU R13, [R1+0x2b4] ;  /* 0x0002b400010d7983 */ /* 0x000ee40000300800 */
[----:B------:R-:W3:Y:S01]  /*42360*/  LDL.LU R14, [R1+0x2b8] ;  /* 0x0002b800010e7983 */ /* 0x000ee20000300800 */
[----:B------:R-:W3:Y:S04]  /*42370*/  LDL.LU R15, [R1+0x2bc] ;  /* 0x0002bc00010f7983 */ /* 0x000ee80000300800 */
[----:B--2---:R-:W-:Y:S01]  /*42380*/  STL.64 [R1+0x2728], R26 ;  /* 0x0027281a01007387 */ /* 0x004fe20000100a00 */
[----:B----4-:R0:W-:Y:S03]  /*42390*/  STL.64 [R1+0x2720], R24 ;  /* 0x0027201801007387 */ /* 0x0101e60000100a00 */
[----:B0-----:R-:W2:Y:S01]  /*423a0*/  LDL.64 R24, [R1+0x10] ;  /* 0x0000100001187983 */ /* 0x001ea20000100a00 */
[----:B---3--:R-:W-:Y:S02]  /*423b0*/  STL.64 [R1+0x2710], R22 ;  /* 0x0027101601007387 */ /* 0x008fe40000100a00 */
[----:B------:R0:W-:Y:S02]  /*423c0*/  STL.64 [R1+0x2708], R20 ;  /* 0x0027081401007387 */ /* 0x0001e40000100a00 */
[----:B0-----:R-:W3:Y:S01]  /*423d0*/  LDL.LU.64 R20, [R1] ;  /* 0x0000000001147983 */ /* 0x001ee20000300a00 */
[----:B------:R0:W-:Y:S03]  /*423e0*/  STL.64 [R1+0x26a8], R8 ;  /* 0x0026a80801007387 */ /* 0x0001e60000100a00 */
        /* <DEDUP_REMOVED lines=10> */
[----:B------:R-:W-:Y:S01]  /*42490*/  HMMA.16816.F32.BF16 R12, R16, R24, R12 ;  /* 0x00000018100c723c */ /* 0x000fe2000004180c */
[----:B----4-:R-:W-:Y:S01]  /*424a0*/  STL.64 [R1+0x26d8], R10 ;  /* 0x0026d80a01007387 */ /* 0x010fe20000100a00 */
[----:B--2---:R0:W-:Y:S03]  /*424b0*/  STL.64 [R1+0x26d0], R8 ;  /* 0x0026d00801007387 */ /* 0x0041e60000100a00 */
[----:B0-----:R-:W2:Y:S01]  /*424c0*/  LDL.LU R8, [R1+0xf0] ;  /* 0x0000f00001087983 */ /* 0x001ea20000300800 */
[----:B------:R-:W2:Y:S02]  /*424d0*/  LDL.LU R9, [R1+0xf4] ;  /* 0x0000f40001097983 */ /* 0x000ea40000300800 */
[----:B------:R-:W4:Y:S02]  /*424e0*/  LDL.LU R10, [R1+0xf8] ;  /* 0x0000f800010a7983 */ /* 0x000f240000300800 */
[----:B------:R-:W4:Y:S02]  /*424f0*/  LDL.LU R11, [R1+0xfc] ;  /* 0x0000fc00010b7983 */ /* 0x000f240000300800 */
[----:B----4-:R-:W-:Y:S01]  /*42500*/  STL.64 [R1+0x26f0], R10 ;  /* 0x0026f00a01007387 */ /* 0x010fe20000100a00 */
[----:B--2---:R0:W-:Y:S03]  /*42510*/  STL.64 [R1+0x26e8], R8 ;  /* 0x0026e80801007387 */ /* 0x0041e60000100a00 */
[----:B0-----:R-:W2:Y:S01]  /*42520*/  LDL.LU R8, [R1+0x190] ;  /* 0x0001900001087983 */ /* 0x001ea20000300800 */
[----:B------:R-:W2:Y:S02]  /*42530*/  LDL.LU R9, [R1+0x194] ;  /* 0x0001940001097983 */ /* 0x000ea40000300800 */
[----:B------:R-:W2:Y:S02]  /*42540*/  LDL.LU R10, [R1+0x198] ;  /* 0x00019800010a7983 */ /* 0x000ea40000300800 */
[----:B------:R-:W2:Y:S02]  /*42550*/  LDL.LU R11, [R1+0x19c] ;  /* 0x00019c00010b7983 */ /* 0x000ea40000300800 */
[----:B------:R0:W-:Y:S01]  /*42560*/  STL.64 [R1+0x380], R12 ;  /* 0x0003800c01007387 */ /* 0x0001e20000100a00 */
[----:B------:R1:W-:Y:S02]  /*42570*/  STL.64 [R1+0x388], R14 ;  /* 0x0003880e01007387 */ /* 0x0003e40000100a00 */
[----:B0-----:R-:W-:Y:S01]  /*42580*/  IMAD.MOV.U32 R13, RZ, RZ, R24 ;  /* 0x000000ffff0d7224 */ /* 0x001fe200078e0018 */
[----:B-1----:R-:W4:Y:S01]  /*42590*/  LDL.LU R15, [R1+0x2730] ;  /* 0x00273000010f7983 */ /* 0x002f220000300800 */
[----:B------:R-:W-:-:S02]  /*425a0*/  IMAD.MOV.U32 R12, RZ, RZ, R25 ;  /* 0x000000ffff0c7224 */ /* 0x000fc400078e0019 */
[----:B------:R-:W2:Y:S02]  /*425b0*/  LDL.LU.64 R26, [R1+0x2728] ;  /* 0x00272800011a7983 */ /* 0x000ea40000300a00 */
[----:B------:R-:W2:Y:S02]  /*425c0*/  LDL.LU.64 R24, [R1+0x2720] ;  /* 0x0027200001187983 */ /* 0x000ea40000300a00 */
[----:B------:R-:W-:Y:S02]  /*425d0*/  IMAD.MOV.U32 R4, RZ, RZ, R2 ;  /* 0x000000ffff047224 */ /* 0x000fe400078e0002 */
[----:B---3--:R-:W-:Y:S01]  /*425e0*/  IMAD.MOV.U32 R2, RZ, RZ, R21 ;  /* 0x000000ffff027224 */ /* 0x008fe200078e0015 */
[C---:B--2---:R-:W-:Y:S11]  /*425f0*/  HMMA.16816.F32.BF16 R24, R16.reuse, R20, R24 ;  /* 0x000000141018723c */ /* 0x044ff60000041818 */
[----:B------:R-:W-:Y:S11]  /*42600*/  @!UPT UIADD3 URZ, URZ, URZ, URZ ;  /* 0x0000003f3f3ff290 */ /* 0x000ff6000fffe03f */
[----:B------:R-:W-:Y:S01]  /*42610*/  @!UPT UIADD3 URZ, URZ, URZ, URZ ;  /* 0x0000003f3f3ff290 */ /* 0x000fe2000fffe03f */
[----:B------:R0:W-:Y:S01]  /*42620*/  STL.64 [R1+0x370], R24 ;  /* 0x0003701801007387 */ /* 0x0001e20000100a00 */
[----:B------:R1:W-:Y:S03]  /*42630*/  STL.64 [R1+0x378], R26 ;  /* 0x0003781a01007387 */ /* 0x0003e60000100a00 */
[----:B0-----:R-:W2:Y:S01]  /*42640*/  LDL.LU.64 R24, [R1+0x2718] ;  /* 0x0027180001187983 */ /* 0x001ea20000300a00 */
[----:B-1----:R-:W-:Y:S02]  /*42650*/  IMAD.MOV.U32 R27, RZ, RZ, R20 ;  /* 0x000000ffff1b7224 */ /* 0x002fe400078e0014 */
[----:B------:R-:W2:Y:S02]  /*42660*/  LDL.LU.64 R22, [R1+0x2710] ;  /* 0x0027100001167983 */ /* 0x000ea40000300a00 */
[----:B------:R-:W2:Y:S02]  /*42670*/  LDL.LU.64 R20, [R1+0x2708] ;  /* 0x0027080001147983 */ /* 0x000ea40000300a00 */
[----:B--2---:R-:W-:Y:S01]  /*42680*/  HMMA.16816.F32.BF16 R16, R16, R24, R20 ;  /* 0x000000181010723c */ /* 0x004fe20000041814 */
[----:B------:R-:W2:Y:S01]  /*42690*/  LDL.LU.64 R22, [R1+0x2700] ;  /* 0x0027000001167983 */ /* 0x000ea20000300a00 */
[----:B------:R-:W2:Y:S11]  /*426a0*/  LDL.LU.64 R20, [R1+0x26f8] ;  /* 0x0026f80001147983 */ /* 0x000eb60000300a00 */
[----:B------:R-:W-:Y:S10]  /*426b0*/  @!UPT UIADD3 URZ, URZ, URZ, URZ ;  /* 0x0000003f3f3ff290 */ /* 0x000ff4000fffe03f */
[----:B------:R0:W-:Y:S01]  /*426c0*/  STL.64 [R1+0x2d0], R16 ;  /* 0x0002d01001007387 */ /* 0x0001e20000100a00 */
[----:B------:R1:W-:Y:S03]  /*426d0*/  STL.64 [R1+0x2d8], R18 ;  /* 0x0002d81201007387 */ /* 0x0003e60000100a00 */
[----:B0-----:R-:W3:Y:S01]  /*426e0*/  LDL.LU R16, [R1+0x4c0] ;  /* 0x0004c00001107983 */ /* 0x001ee20000300800 */
[----:B------:R-:W3:Y:S02]  /*426f0*/  LDL.LU R17, [R1+0x4c4] ;  /* 0x0004c40001117983 */ /* 0x000ee40000300800 */
[----:B-1----:R-:W3:Y:S02]  /*42700*/  LDL.LU R18, [R1+0x4c8] ;  /* 0x0004c80001127983 */ /* 0x002ee40000300800 */
[----:B------:R-:W3:Y:S02]  /*42710*/  LDL.LU R19, [R1+0x4cc] ;  /* 0x0004cc0001137983 */ /* 0x000ee40000300800 */
[----:B------:R-:W-:-:S07]  /*42720*/  IMAD.MOV.U32 R5, RZ, RZ, R0 ;  /* 0x000000ffff057224 */ /* 0x000fce00078e0000 */
[C---:B--2---:R-:W-:Y:S01]  /*42730*/  HMMA.16816.F32.BF16 R4, R20.reuse, R4, R8 ;  /* 0x000000041404723c */ /* 0x044fe20000041808 */
[----:B---3--:R-:W-:Y:S01]  /*42740*/  STL.64 [R1+0x26a0], R18 ;  /* 0x0026a01201007387 */ /* 0x008fe20000100a00 */
[----:B------:R0:W-:Y:S03]  /*42750*/  STL.64 [R1+0x2698], R16 ;  /* 0x0026981001007387 */ /* 0x0001e60000100a00 */
        /* <DEDUP_REMOVED lines=9> */
[----:B---3--:R-:W-:Y:S01]  /*427f0*/  HMMA.16816.F32.BF16 R8, R20, R4, R8 ;  /* 0x000000041408723c */ /* 0x008fe20000041808 */
[----:B------:R-:W-:-:S02]  /*42800*/  IMAD.MOV.U32 R0, RZ, RZ, R4 ;  /* 0x000000ffff007224 */ /* 0x000fc400078e0004 */
[----:B------:R-:W-:Y:S11]  /*42810*/  IMAD.MOV.U32 R26, RZ, RZ, R5 ;  /* 0x000000ffff1a7224 */ /* 0x000ff600078e0005 */
[----:B------:R-:W-:Y:S09]  /*42820*/  @!UPT UIADD3 URZ, URZ, URZ, URZ ;  /* 0x0000003f3f3ff290 */ /* 0x000ff2000fffe03f */
[----:B------:R-:W-:Y:S01]  /*42830*/  STL.64 [R1+0x2b0], R8 ;  /* 0x0002b00801007387 */ /* 0x000fe20000100a00 */
[----:B------:R0:W-:Y:S03]  /*42840*/  STL.64 [R1+0x2b8], R10 ;  /* 0x0002b80a01007387 */ /* 0x0001e60000100a00 */
[----:B0-----:R-:W3:Y:S01]  /*42850*/  LDL.LU.64 R10, [R1+0x26d8] ;  /* 0x0026d800010a7983 */ /* 0x001ee20000300a00 */
[----:B------:R-:W3:Y:S02]  /*42860*/  LDL.LU.64 R8, [R1+0x26d0] ;  /* 0x0026d00001087983 */ /* 0x000ee40000300a00 */
[----:B------:R-:W3:Y:S02]  /*42870*/  LDL.LU.64 R4, [R1+0x26c8] ;  /* 0x0026c80001047983 */ /* 0x000ee40000300a00 */
[C---:B---3--:R-:W-:Y:S01]  /*42880*/  HMMA.16816.F32.BF16 R4, R20.reuse, R4, R8 ;  /* 0x000000041404723c */ /* 0x048fe20000041808 */
[----:B------:R-:W3:Y:S01]  /*42890*/  LDL.LU.64 R10, [R1+0x26c0] ;  /* 0x0026c000010a7983 */ /* 0x000ee20000300a00 */
[----:B------:R-:W3:Y:S11]  /*428a0*/  LDL.LU.64 R8, [R1+0x26b8] ;  /* 0x0026b80001087983 */ /* 0x000ef60000300a00 */
[----:B------:R-:W-:Y:S10]  /*428b0*/  @!UPT UIADD3 URZ, URZ, URZ, URZ ;  /* 0x0000003f3f3ff290 */ /* 0x000ff4000fffe03f */
[----:B------:R0:W-:Y:S01]  /*428c0*/  STL.64 [R1+0x2a0], R4 ;  /* 0x0002a00401007387 */ /* 0x0001e20000100a00 */
[----:B------:R-:W-:Y:S03]  /*428d0*/  STL.64 [R1+0x2a8], R6 ;  /* 0x0002a80601007387 */ /* 0x000fe60000100a00 */
[----:B0-----:R-:W3:Y:S02]  /*428e0*/  LDL.LU.64 R4, [R1+0x26b0] ;  /* 0x0026b00001047983 */ /* 0x001ee40000300a00 */
[C---:B---3--:R-:W-:Y:S01]  /*428f0*/  HMMA.16816.F32.BF16 R8, R20.reuse, R4, R8 ;  /* 0x000000041408723c */ /* 0x048fe20000041808 */
[----:B------:R-:W-:Y:S02]  /*42900*/  IMAD.MOV.U32 R3, RZ, RZ, R4 ;  /* 0x000000ffff037224 */ /* 0x000fe400078e0004 */
[----:B------:R-:W-:Y:S02]  /*42910*/  IMAD.MOV.U32 R28, RZ, RZ, R5 ;  /* 0x000000ffff1c7224 */ /* 0x000fe400078e0005 */
[----:B----4-:R-:W0:Y:S11]  /*42920*/  LDSM.16.MT88.4 R4, [R15+0x18300] ;  /* 0x018300000f04783b */ /* 0x010e360000004200 */
[----:B------:R-:W-:Y:S07]  /*42930*/  @!UPT UIADD3 URZ, URZ, URZ, URZ ;  /* 0x0000003f3f3ff290 */ /* 0x000fee000fffe03f */
[----:B------:R1:W-:Y:S01]  /*42940*/  STL.64 [R1+0x290], R8 ;  /* 0x0002900801007387 */ /* 0x0003e20000100a00 */
[----:B------:R-:W-:Y:S03]  /*42950*/  STL.64 [R1+0x298], R10 ;  /* 0x0002980a01007387 */ /* 0x000fe60000100a00 */
[----:B-1----:R-:W3:Y:S04]  /*42960*/  LDL.LU.64 R8, [R1+0x26a8] ;  /* 0x0026a80001087983 */ /* 0x002ee80000300a00 */
[----:B0-----:R-:W-:Y:S01]  /*42970*/  STL.64 [R1+0x2680], R6 ;  /* 0x0026800601007387 */ /* 0x001fe20000100a00 */
[----:B------:R0:W-:Y:S03]  /*42980*/  STL.64 [R1+0x2678], R4 ;  /* 0x0026780401007387 */ /* 0x0001e60000100a00 */
[----:B0-----:R-:W3:Y:S01]  /*42990*/  LDL.LU R4, [R1+0x1b0] ;  /* 0x0001b00001047983 */ /* 0x001ee20000300800 */
[----:B------:R-:W3:Y:S02]  /*429a0*/  LDL.LU R5, [R1+0x1b4] ;  /* 0x0001b40001057983 */ /* 0x000ee40000300800 */
[----:B------:R-:W3:Y:S02]  /*429b0*/  LDL.LU R6, [R1+0x1b8] ;  /* 0x0001b80001067983 */ /* 0x000ee40000300800 */
[----:B------:R-:W3:Y:S02]  /*429c0*/  LDL.LU R7, [R1+0x1bc] ;  /* 0x0001bc0001077983 */ /* 0x000ee40000300800 */
[----:B---3--:R-:W-:Y:S01]  /*429d0*/  HMMA.16816.F32.BF16 R8, R20, R8, R4 ;  /* 0x000000081408723c */ /* 0x008fe20000041804 */
[----:B------:R-:W3:Y:S11]  /*429e0*/  LDL.LU R4, [R1+0x180] ;  /* 0x0001800001047983 */ /* 0x000ef60000300800 */
[----:B------:R-:W-:Y:S11]  /*429f0*/  @!UPT UIADD3 URZ, URZ, URZ, URZ ;  /* 0x0000003f3f3ff290 */ /* 0x000ff6000fffe03f */
[----:B------:R-:W-:Y:S01]  /*42a00*/  STL.64 [R1+0x280], R8 ;  /* 0x0002800801007387 */ /* 0x000fe20000100a00 */
[----:B------:R-:W-:Y:S02]  /*42a10*/  STL.64 [R1+0x288], R10 ;  /* 0x0002880a01007387 */ /* 0x000fe40000100a00 */
[----:B------:R-:W0:Y:S04]  /*42a20*/  LDSM.16.MT88.4 R8, [R15+0x18380] ;  /* 0x018380000f08783b */ /* 0x000e280000004200 */
[----:B------:R-:W3:Y:S01]  /*42a30*/  LDL.LU R5, [R1+0x184] ;  /* 0x0001840001057983 */ /* 0x000ee20000300800 */
[----:B------:R-:W3:Y:S01]  /*42a40*/  LDL.LU R6, [R1+0x188] ;  /* 0x0001880001067983 */ /* 0x000ee20000300800 */
[----:B------:R-:W3:Y:S03]  /*42a50*/  LDL.LU R7, [R1+0x18c] ;  /* 0x00018c0001077983 */ /* 0x000ee60000300800 */
[----:B0-----:R-:W-:Y:S01]  /*42a60*/  STL.64 [R1+0x2618], R10 ;  /* 0x0026180a01007387 */ /* 0x001fe20000100a00 */
[----:B------:R0:W-:Y:S02]  /*42a70*/  STL.64 [R1+0x2610], R8 ;  /* 0x0026100801007387 */ /* 0x0001e40000100a00 */
[----:B0-----:R-:W-:-:S02]  /*42a80*/  IMAD.MOV.U32 R8, RZ, RZ, R13 ;  /* 0x000000ffff087224 */ /* 0x001fc400078e000d */
[----:B------:R-:W-:Y:S02]  /*42a90*/  IMAD.MOV.U32 R9, RZ, RZ, R12 ;  /* 0x000000ffff097224 */ /* 0x000fe400078e000c */
[----:B------:R-:W0:Y:S05]  /*42aa0*/  LDSM.16.MT88.4 R12, [R15+0x1c000] ;  /* 0x01c000000f0c783b */ /* 0x000e2a0000004200 */
[C---:B--2---:R-:W-:Y:S01]  /*42ab0*/  HMMA.16816.F32.BF16 R8, R20.reuse, R8, R16 ;  /* 0x000000081408723c */ /* 0x044fe20000041810 */
[----:B------:R-:W2:Y:S01]  /*42ac0*/  LDL.LU.64 R18, [R1+0x26a0] ;  /* 0x0026a00001127983 */ /* 0x000ea20000300a00 */
[----:B------:R-:W2:Y:S03]  /*42ad0*/  LDL.LU.64 R16, [R1+0x2698] ;  /* 0x0026980001107983 */ /* 0x000ea60000300a00 */
[----:B0-----:R-:W-:Y:S11]  /*42ae0*/  STL.64 [R1+0x2578], R14 ;  /* 0x0025780e01007387 */ /* 0x001ff60000100a00 */
[----:B------:R-:W-:Y:S07]  /*42af0*/  @!UPT UIADD3 URZ, URZ, URZ, URZ ;  /* 0x0000003f3f3ff290 */ /* 0x000fee000fffe03f */
[----:B------:R-:W-:Y:S02]  /*42b00*/  STL.64 [R1+0x270], R8 ;  /* 0x0002700801007387 */ /* 0x000fe40000100a00 */
[----:B------:R-:W-:Y:S02]  /*42b10*/  STL.64 [R1+0x278], R10 ;  /* 0x0002780a01007387 */ /* 0x000fe40000100a00 */
[----:B------:R0:W-:Y:S02]  /*42b20*/  STL.64 [R1+0x2570], R12 ;  /* 0x0025700c01007387 */ /* 0x0001e40000100a00 */
[----:B0-----:R-:W-:Y:S02]  /*42b30*/  IMAD.MOV.U32 R12, RZ, RZ, R27 ;  /* 0x000000ffff0c7224 */ /* 0x001fe400078e001b */
[----:B------:R-:W-:Y:S01]  /*42b40*/  IMAD.MOV.U32 R13, RZ, RZ, R2 ;  /* 0x000000ffff0d7224 */ /* 0x000fe200078e0002 */
[----:B------:R-:W4:Y:S01]  /*42b50*/  LDL.LU R27, [R1+0x2690] ;  /* 0x00269000011b7983 */ /* 0x000f220000300800 */
[----:B------:R-:W3:Y:S02]  /*42b60*/  LDL.LU R2, [R1+0x268c] ;  /* 0x00268c0001027983 */ /* 0x000ee40000300800 */
[----:B------:R-:W3:Y:S02]  /*42b70*/  LDL.LU R8, [R1+0x580] ;  /* 0x0005800001087983 */ /* 0x000ee40000300800 */
[----:B------:R-:W3:Y:S01]  /*42b80*/  LDL.LU R9, [R1+0x584] ;  /* 0x0005840001097983 */ /* 0x000ee20000300800 */
[----:B------:R-:W3:Y:S01]  /*42b90*/  LDL.LU R10, [R1+0x588] ;  /* 0x00058800010a7983 */ /* 0x000ee20000300800 */
[----:B------:R-:W3:Y:S02]  /*42ba0*/  LDL.LU R11, [R1+0x58c] ;  /* 0x00058c00010b7983 */ /* 0x000ee40000300800 */
[----:B------:R0:W-:Y:S01]  /*42bb0*/  STL.64 [R1+0x2630], R12 ;  /* 0x0026300c01007387 */ /* 0x0001e20000100a00 */
[C---:B--2---:R-:W-:Y:S01]  /*42bc0*/  HMMA.16816.F32.BF16 R16, R20.reuse, R12, R16 ;  /* 0x0000000c1410723c */ /* 0x044fe20000041810 */
[----:B0-----:R-:W2:Y:S11]  /*42bd0*/  LDL.LU.64 R12, [R1+0x40] ;  /* 0x00004000010c7983 */ /* 0x001eb60000300a00 */
[----:B------:R-:W-:Y:S11]  /*42be0*/  @!UPT UIADD3 URZ, URZ, URZ, URZ ;  /* 0x0000003f3f3ff290 */ /* 0x000ff6000fffe03f */
[----:B------:R-:W-:Y:S01]  /*42bf0*/  STL.64 [R1+0x260], R16 ;  /* 0x0002601001007387 */ /* 0x000fe20000100a00 */
[----:B------:R-:W-:Y:S03]  /*42c00*/  STL.64 [R1+0x268], R18 ;  /* 0x0002681201007387 */ /* 0x000fe60000100a00 */
[----:B--2---:R0:W-:Y:S04]  /*42c10*/  STL.64 [R1+0x2650], R12 ;  /* 0x0026500c01007387 */ /* 0x0041e80000100a00 */
[----:B0-----:R-:W2:Y:S01]  /*42c20*/  LDL.LU R12, [R1+0x570] ;  /* 0x00057000010c7983 */ /* 0x001ea20000300800 */
[----:B------:R-:W2:Y:S02]  /*42c30*/  LDL.LU R13, [R1+0x574] ;  /* 0x00057400010d7983 */ /* 0x000ea40000300800 */
[----:B------:R-:W2:Y:S02]  /*42c40*/  LDL.LU R14, [R1+0x578] ;  /* 0x00057800010e7983 */ /* 0x000ea40000300800 */
[----:B------:R-:W2:Y:S02]  /*42c50*/  LDL.LU R15, [R1+0x57c] ;  /* 0x00057c00010f7983 */ /* 0x000ea40000300800 */
[----:B--2---:R0:W-:Y:S04]  /*42c60*/  STL.64 [R1+0x2660], R14 ;  /* 0x0026600e01007387 */ /* 0x0041e80000100a00 */
[----:B0-----:R-:W2:Y:S01]  /*42c70*/  LDL R15, [R1+0x510] ;  /* 0x00051000010f7983 */ /* 0x001ea20000100800 */
[----:B------:R0:W-:Y:S01]  /*42c80*/  STL.64 [R1+0x2658], R12 ;  /* 0x0026580c01007387 */ /* 0x0001e20000100a00 */
[----:B---3--:R-:W-:Y:S02]  /*42c90*/  HMMA.16816.F32.BF16 R20, R20, R24, R4 ;  /* 0x000000181414723c */ /* 0x008fe40000041804 */
[----:B0-----:R-:W3:Y:S04]  /*42ca0*/  LDL.LU.64 R12, [R1+0x60] ;  /* 0x00006000010c7983 */ /* 0x001ee80000300a00 */
[----:B--2---:R-:W0:Y:S04]  /*42cb0*/  LDSM.16.MT88.4 R16, [R15+0x1c080] ;  /* 0x01c080000f10783b */ /* 0x004e280000004200 */
[----:B0-----:R-:W-:Y:S01]  /*42cc0*/  STL.64 [R1+0x24e0], R18 ;  /* 0x0024e01201007387 */ /* 0x001fe20000100a00 */
[----:B------:R0:W-:Y:S02]  /*42cd0*/  STL.64 [R1+0x24d8], R16 ;  /* 0x0024d81001007387 */ /* 0x0001e40000100a00 */
[----:B0-----:R-:W-:-:S02]  /*42ce0*/  IMAD.MOV.U32 R16, RZ, RZ, R0 ;  /* 0x000000ffff107224 */ /* 0x001fc400078e0000 */
[----:B------:R-:W2:Y:S01]  /*42cf0*/  LDL.LU R0, [R1+0x2688] ;  /* 0x0026880001007983 */ /* 0x000ea20000300800 */
[----:B------:R-:W3:Y:S02]  /*42d00*/  LDL.LU.64 R6, [R1+0x2680] ;  /* 0x0026800001067983 */ /* 0x000ee40000300a00 */
[----:B------:R-:W3:Y:S02]  /*42d10*/  LDL.LU.64 R4, [R1+0x2678] ;  /* 0x0026780001047983 */ /* 0x000ee40000300a00 */
[----:B----4-:R-:W-:Y:S01]  /*42d20*/  STL [R1+0x2640], R27 ;  /* 0x0026401b01007387 */ /* 0x010fe20000100800 */
[----:B------:R0:W-:Y:S02]  /*42d30*/  STL.64 [R1+0x2638], R24 ;  /* 0x0026381801007387 */ /* 0x0001e40000100a00 */
[----:B------:R-:W-:Y:S02]  /*42d40*/  STL.64 [R1+0x1c0], R20 ;  /* 0x0001c01401007387 */ /* 0x000fe40000100a00 */
[----:B------:R-:W-:Y:S02]  /*42d50*/  STL.64 [R1+0x1c8], R22 ;  /* 0x0001c81601007387 */ /* 0x000fe40000100a00 */
[----:B------:R-:W1:Y:S01]  /*42d60*/  LDSM.16.MT88.4 R20, [R15+0x1c100] ;  /* 0x01c100000f14783b */ /* 0x000e620000004200 */
[----:B------:R-:W-:-:S03]  /*42d70*/  IMAD.MOV.U32 R17, RZ, RZ, R26 ;  /* 0x000000ffff117224 */ /* 0x000fc600078e001a */
[----:B0-----:R-:W4:Y:S01]  /*42d80*/  LDL.LU R24, [R1+0x560] ;  /* 0x0005600001187983 */ /* 0x001f220000300800 */
[----:B------:R-:W4:Y:S02]  /*42d90*/  LDL.LU R25, [R1+0x564] ;  /* 0x0005640001197983 */ /* 0x000f240000300800 */
[----:B------:R-:W4:Y:S02]  /*42da0*/  LDL.LU R26, [R1+0x568] ;  /* 0x00056800011a7983 */ /* 0x000f240000300800 */
[----:B------:R-:W4:Y:S01]  /*42db0*/  LDL.LU R27, [R1+0x56c] ;  /* 0x00056c00011b7983 */ /* 0x000f220000300800 */
[----:B-1----:R-:W-:Y:S01]  /*42dc0*/  STL.64 [R1+0x2468], R22 ;  /* 0x0024681601007387 */ /* 0x002fe20000100a00 */
[----:B------:R0:W-:Y:S02]  /*42dd0*/  STL.64 [R1+0x2460], R20 ;  /* 0x0024601401007387 */ /* 0x0001e40000100a00 */
[----:B0-----:R-:W-:Y:S02]  /*42de0*/  IMAD.MOV.U32 R20, RZ, RZ, R3 ;  /* 0x000000ffff147224 */ /* 0x001fe400078e0003 */
[----:B------:R-:W-:Y:S01]  /*42df0*/  IMAD.MOV.U32 R23, RZ, RZ, R2 ;  /* 0x000000ffff177224 */ /* 0x000fe200078e0002 */
[----:B------:R-:W4:Y:S01]  /*42e00*/  LDL.LU R3, [R1+0x2670] ;  /* 0x0026700001037983 */ /* 0x000f220000300800 */
[----:B---3--:R-:W-:Y:S01]  /*42e10*/  HMMA.16816.F32.BF16 R8, R4, R12, R8 ;  /* 0x0000000c0408723c */ /* 0x008fe20000041808 */
[----:B--2---:R-:W-:-:S02]  /*42e20*/  IMAD.MOV.U32 R22, RZ, RZ, R0 ;  /* 0x000000ffff167224 */ /* 0x004fc400078e0000 */
[----:B------:R-:W2:Y:S01]  /*42e30*/  LDL.LU R0, [R1+0x266c] ;  /* 0x00266c0001007983 */ /* 0x000ea20000300800 */
[----:B------:R-:W3:Y:S11]  /*42e40*/  LDL.LU R2, [R1+0x2668] ;  /* 0x0026680001027983 */ /* 0x000ef60000300800 */
[----:B------:R-:W-:Y:S08]  /*42e50*/  @!UPT UIADD3 URZ, URZ, URZ, URZ ;  /* 0x0000003f3f3ff290 */ /* 0x000ff0000fffe03f */
[----:B------:R-:W-:Y:S01]  /*42e60*/  STL.64 [R1+0x1b0], R8 ;  /* 0x0001b00801007387 */ /* 0x000fe20000100a00 */
[----:B------:R0:W-:Y:S02]  /*42e70*/  STL.64 [R1+0x1b8], R10 ;  /* 0x0001b80a01007387 */ /* 0x0001e40000100a00 */
[----:B------:R-:W2:Y:S02]  /*42e80*/  LDL.LU.64 R14, [R1+0x2660] ;  /* 0x00266000010e7983 */ /* 0x000ea40000300a00 */
[----:B0-----:R-:W-:Y:S02]  /*42e90*/  IMAD.MOV.U32 R11, RZ, RZ, R12 ;  /* 0x000000ffff0b7224 */ /* 0x001fe400078e000c */
[----:B------:R-:W-:Y:S02]  /*42ea0*/  IMAD.MOV.U32 R10, RZ, RZ, R13 ;  /* 0x000000ffff0a7224 */ /* 0x000fe400078e000d */
[----:B------:R-:W2:Y:S02]  /*42eb0*/  LDL.LU.64 R12, [R1+0x2658] ;  /* 0x00265800010c7983 */ /* 0x000ea40000300a00 */
[----:B--2---:R-:W-:Y:S11]  /*42ec0*/  HMMA.16816.F32.BF16 R12, R4, R16, R12 ;  /* 0x00000010040c723c */ /* 0x004ff6000004180c */
[----:B------:R-:W-:Y:S11]  /*42ed0*/  @!UPT UIADD3 URZ, URZ, URZ, URZ ;  /* 0x0000003f3f3ff290 */ /* 0x000ff6000fffe03f */
[----:B------:R-:W-:Y:S01]  /*42ee0*/  @!UPT UIADD3 URZ, URZ, URZ, URZ ;  /* 0x0000003f3f3ff290 */ /* 0x000fe2000fffe03f */
[----:B------:R0:W-:Y:S01]  /*42ef0*/  STL.64 [R1+0x1a0], R12 ;  /* 0x0001a00c01007387 */ /* 0x0001e20000100a00 */
[----:B------:R-:W-:Y:S03]  /*42f00*/  STL.64 [R1+0x1a8], R14 ;  /* 0x0001a80e01007387 */ /* 0x000fe60000100a00 */
[----:B0-----:R-:W4:Y:S01]  /*42f10*/  LDL.LU.64 R12, [R1+0x2650] ;  /* 0x00265000010c7983 */ /* 0x001f220000300a00 */
[----:B------:R0:W-:Y:S03]  /*42f20*/  STL.64 [R1+0x25f8], R16 ;  /* 0x0025f81001007387 */ /* 0x0001e60000100a00 */
[----:B0-----:R-:W2:Y:S01]  /*42f30*/  LDL.LU.64 R16, [R1+0x20] ;  /* 0x0000200001107983 */ /* 0x001ea20000300a00 */
[----:B------:R-:W-:-:S03]  /*42f40*/  IMAD.MOV.U32 R21, RZ, RZ, R28 ;  /* 0x000000ffff157224 */ /* 0x000fc600078e001c */
[----:B--2---:R0:W-:Y:S04]  /*42f50*/  STL.64 [R1+0x2648], R16 ;  /* 0x0026481001007387 */ /* 0x0041e80000100a00 */
[----:B0-----:R-:W2:Y:S01]  /*42f60*/  LDL.LU R16, [R1+0x550] ;  /* 0x0005500001107983 */ /* 0x001ea20000300800 */
[----:B------:R-:W2:Y:S02]  /*42f70*/  LDL.LU R17, [R1+0x554] ;  /* 0x0005540001117983 */ /* 0x000ea40000300800 */
[----:B------:R-:W2:Y:S02]  /*42f80*/  LDL.LU R18, [R1+0x558] ;  /* 0x0005580001127983 */ /* 0x000ea40000300800 */
[----:B------:R-:W2:Y:S01]  /*42f90*/  LDL.LU R19, [R1+0x55c] ;  /* 0x00055c0001137983 */ /* 0x000ea20000300800 */
[----:B----4-:R-:W-:Y:S01]  /*42fa0*/  HMMA.16816.F32.BF16 R24, R4, R12, R24 ;  /* 0x0000000c0418723c */ /* 0x010fe20000041818 */
[----:B------:R-:W-:-:S02]  /*42fb0*/  IMAD.MOV.U32 R9, RZ, RZ, R12 ;  /* 0x000000ffff097224 */ /* 0x000fc400078e000c */
[----:B------:R-:W-:Y:S11]  /*42fc0*/  IMAD.MOV.U32 R8, RZ, RZ, R13 ;  /* 0x000000ffff087224 */ /* 0x000ff600078e000d */
[----:B------:R-:W-:Y:S09]  /*42fd0*/  @!UPT UIADD3 URZ, URZ, URZ, URZ ;  /* 0x0000003f3f3ff290 */ /* 0x000ff2000fffe03f */
[----:B------:R0:W-:Y:S01]  /*42fe0*/  STL.64 [R1+0x190], R24 ;  /* 0x0001901801007387 */ /* 0x0001e20000100a00 */
[----:B------:R1:W-:Y:S03]  /*42ff0*/  STL.64 [R1+0x198], R26 ;  /* 0x0001981a01007387 */ /* 0x0003e60000100a00 */
[----:B0-----:R-:W4:Y:S01]  /*43000*/  LDL.LU R24, [R1+0x160] ;  /* 0x0001600001187983 */ /* 0x001f220000300800 */
[----:B------:R-:W4:Y:S02]  /*43010*/  LDL.LU R25, [R1+0x164] ;  /* 0x0001640001197983 */ /* 0x000f240000300800 */
[----:B-1----:R-:W4:Y:S02]  /*43020*/  LDL.LU R26, [R1+0x168] ;  /* 0x00016800011a7983 */ /* 0x002f240000300800 */
[----:B------:R-:W4:Y:S01]  /*43030*/  LDL.LU R27, [R1+0x16c] ;  /* 0x00016c00011b7983 */ /* 0x000f220000300800 */
[----:B------:R-:W4:Y:S01]  /*43040*/  LDL.LU.64 R12, [R1+0x10] ;  /* 0x00001000010c7983 */ /* 0x000f220000300a00 */
[----:B--2---:R-:W-:Y:S11]  /*43050*/  HMMA.16816.F32.BF16 R16, R4, R20, R16 ;  /* 0x000000140410723c */ /* 0x004ff60000041810 */
[----:B------:R-:W-:Y:S11]  /*43060*/  @!UPT UIADD3 URZ, URZ, URZ, URZ ;  /* 0x0000003f3f3ff290 */ /* 0x000ff6000fffe03f */
[----:B------:R-:W-:Y:S01]  /*43070*/  @!UPT UIADD3 URZ, URZ, URZ, URZ ;  /* 0x0000003f3f3ff290 */ /* 0x000fe2000fffe03f */
[----:B------:R0:W-:Y:S01]  /*43080*/  STL.64 [R1+0x180], R16 ;  /* 0x0001801001007387 */ /* 0x0001e20000100a00 */
[----:B------:R-:W-:Y:S03]  /*43090*/  STL.64 [R1+0x188], R18 ;  /* 0x0001881201007387 */ /* 0x000fe60000100a00 */
[----:B0-----:R-:W2:Y:S01]  /*430a0*/  LDL.LU.64 R16, [R1+0x2648] ;  /* 0x0026480001107983 */ /* 0x001ea20000300a00 */
[----:B------:R-:W-:Y:S02]  /*430b0*/  STL.64 [R1+0x25d8], R22 ;  /* 0x0025d81601007387 */ /* 0x000fe40000100a00 */
[----:B------:R0:W-:Y:S02]  /*430c0*/  STL.64 [R1+0x25d0], R20 ;  /* 0x0025d01401007387 */ /* 0x0001e40000100a00 */
[----:B0-----:R-:W2:Y:S01]  /*430d0*/  LDL.LU R20, [R1+0x170] ;  /* 0x0001700001147983 */ /* 0x001ea20000300800 */
[----:B------:R-:W2:Y:S02]  /*430e0*/  LDL.LU R21, [R1+0x174] ;  /* 0x0001740001157983 */ /* 0x000ea40000300800 */
[----:B---3--:R-:W-:-:S02]  /*430f0*/  IMAD.MOV.U32 R22, RZ, RZ, R2 ;  /* 0x000000ffff167224 */ /* 0x008fc400078e0002 */
[----:B------:R-:W-:-:S07]  /*43100*/  IMAD.MOV.U32 R23, RZ, RZ, R0 ;  /* 0x000000ffff177224 */ /* 0x000fce00078e0000 */
[----:B--2---:R-:W-:Y:S01]  /*43110*/  HMMA.16816.F32.BF16 R20, R4, R16, R20 ;  /* 0x000000100414723c */ /* 0x004fe20000041814 */
[----:B------:R-:W-:Y:S02]  /*43120*/  IMAD.MOV.U32 R2, RZ, RZ, R16 ;  /* 0x000000ffff027224 */ /* 0x000fe400078e0010 */
[----:B------:R-:W-:-:S04]  /*43130*/  IMAD.MOV.U32 R0, RZ, RZ, R17 ;  /* 0x000000ffff007224 */ /* 0x000fc800078e0011 */
[----:B------:R-:W-:Y:S02]  /*43140*/  IMAD.MOV.U32 R16, RZ, RZ, R11 ;  /* 0x000000ffff107224 */ /* 0x000fe400078e000b */
[----:B------:R-:W-:Y:S11]  /*43150*/  IMAD.MOV.U32 R17, RZ, RZ, R10 ;  /* 0x000000ffff117224 */ /* 0x000ff600078e000a */
[----:B------:R-:W-:Y:S03]  /*43160*/  @!UPT UIADD3 URZ, URZ, URZ, URZ ;  /* 0x0000003f3f3ff290 */ /* 0x000fe6000fffe03f */
[----:B------:R-:W-:Y:S01]  /*43170*/  STL.64 [R1+0x170], R20 ;  /* 0x0001701401007387 */ /* 0x000fe20000100a00 */
[----:B------:R-:W-:Y:S02]  /*43180*/  STL.64 [R1+0x178], R22 ;  /* 0x0001781601007387 */ /* 0x000fe40000100a00 */
[----:B------:R0:W-:Y:S02]  /*43190*/  STL.64 [R1+0x2628], R16 ;  /* 0x0026281001007387 */ /* 0x0001e40000100a00 */
[----:B0-----:R-:W2:Y:S01]  /*431a0*/  LDL.LU R16, [R1+0x150] ;  /* 0x0001500001107983 */ /* 0x001ea20000300800 */
[----:B------:R-:W2:Y:S02]  /*431b0*/  LDL.LU R17, [R1+0x154] ;  /* 0x0001540001117983 */ /* 0x000ea40000300800 */
[----:B------:R-:W2:Y:S02]  /*431c0*/  LDL.LU R18, [R1+0x158] ;  /* 0x0001580001127983 */ /* 0x000ea40000300800 */
[----:B------:R-:W2:Y:S02]  /*431d0*/  LDL.LU R19, [R1+0x15c] ;  /* 0x00015c0001137983 */ /* 0x000ea40000300800 */
[----:B------:R-:W-:-:S02]  /*431e0*/  IMAD.MOV.U32 R20, RZ, RZ, R9 ;  /* 0x000000ffff147224 */ /* 0x000fc400078e0009 */
[----:B------:R-:W-:Y:S02]  /*431f0*/  IMAD.MOV.U32 R21, RZ, RZ, R8 ;  /* 0x000000ffff157224 */ /* 0x000fe400078e0008 */
[----:B------:R-:W3:Y:S01]  /*43200*/  LDL.LU R8, [R1+0x4b0] ;  /* 0x0004b00001087983 */ /* 0x000ee20000300800 */
[----:B------:R-:W3:Y:S02]  /*43210*/  LDL.LU R9, [R1+0x4b4] ;  /* 0x0004b40001097983 */ /* 0x000ee40000300800 */
[----:B------:R-:W3:Y:S02]  /*43220*/  LDL.LU R10, [R1+0x4b8] ;  /* 0x0004b800010a7983 */ /* 0x000ee40000300800 */
[----:B------:R-:W3:Y:S01]  /*43230*/  LDL.LU R11, [R1+0x4bc] ;  /* 0x0004bc00010b7983 */ /* 0x000ee20000300800 */
[----:B------:R0:W-:Y:S04]  /*43240*/  STL.64 [R1+0x25f0], R20 ;  /* 0x0025f01401007387 */ /* 0x0001e80000100a00 */
[----:B0-----:R-:W2:Y:S01]  /*43250*/  LDL.LU R20, [R1+0x480] ;  /* 0x0004800001147983 */ /* 0x001ea20000300800 */
[----:B------:R-:W2:Y:S02]  /*43260*/  LDL.LU R21, [R1+0x484] ;  /* 0x0004840001157983 */ /* 0x000ea40000300800 */
[----:B------:R-:W2:Y:S02]  /*43270*/  LDL.LU R22, [R1+0x488] ;  /* 0x0004880001167983 */ /* 0x000ea40000300800 */
[----:B------:R-:W2:Y:S01]  /*43280*/  LDL.LU R23, [R1+0x48c] ;  /* 0x00048c0001177983 */ /* 0x000ea20000300800 */
[C---:B----4-:R-:W-:Y:S01]  /*43290*/  HMMA.16816.F32.BF16 R24, R4.reuse, R12, R24 ;  /* 0x0000000c0418723c */ /* 0x050fe20000041818 */
[----:B------:R-:W-:Y:S01]  /*432a0*/  IMAD.MOV.U32 R28, RZ, RZ, R13 ;  /* 0x000000ffff1c7224 */ /* 0x000fe200078e000d */
        /* <DEDUP_REMOVED lines=9> */
[----:B0-----:R-:W4:Y:S01]  /*43340*/  LDL.LU R27, [R1+0x2640] ;  /* 0x00264000011b7983 */ /* 0x001f220000300800 */
[----:B------:R-:W3:Y:S02]  /*43350*/  LDL.LU.64 R24, [R1+0x2638] ;  /* 0x0026380001187983 */ /* 0x000ee40000300a00 */
[----:B------:R-:W-:Y:S02]  /*43360*/  IMAD.MOV.U32 R26, RZ, RZ, R12 ;  /* 0x000000ffff1a7224 */ /* 0x000fe400078e000c */
[----:B------:R-:W2:Y:S02]  /*43370*/  LDL.LU.64 R12, [R1+0x2630] ;  /* 0x00263000010c7983 */ /* 0x000ea40000300a00 */
[----:B--2---:R-:W-:Y:S11]  /*43380*/  HMMA.16816.F32.BF16 R16, R4, R12, R16 ;  /* 0x0000000c0410723c */ /* 0x004ff60000041810 */
[----:B------:R-:W-:Y:S11]  /*43390*/  @!UPT UIADD3 URZ, URZ, URZ, URZ ;  /* 0x0000003f3f3ff290 */ /* 0x000ff6000fffe03f */
[----:B------:R-:W-:Y:S01]  /*433a0*/  @!UPT UIADD3 URZ, URZ, URZ, URZ ;  /* 0x0000003f3f3ff290 */ /* 0x000fe2000fffe03f */
[----:B------:R0:W-:Y:S01]  /*433b0*/  STL.64 [R1+0x150], R16 ;  /* 0x0001501001007387 */ /* 0x0001e20000100a00 */
[----:B------:R-:W-:Y:S03]  /*433c0*/  STL.64 [R1+0x158], R18 ;  /* 0x0001581201007387 */ /* 0x000fe60000100a00 */
[----:B0-----:R-:W2:Y:S01]  /*433d0*/  LDL.LU.64 R16, [R1+0x2628] ;  /* 0x0026280001107983 */ /* 0x001ea20000300a00 */
[----:B------:R0:W-:Y:S03]  /*433e0*/  STL.64 [R1+0x25b0], R12 ;  /* 0x0025b00c01007387 */ /* 0x0001e60000100a00 */
[----:B0-----:R-:W2:Y:S01]  /*433f0*/  LDL.LU R12, [R1+0xa0] ;  /* 0x0000a000010c7983 */ /* 0x001ea20000300800 */
[----:B------:R-:W2:Y:S02]  /*43400*/  LDL.LU R13, [R1+0xa4] ;  /* 0x0000a400010d7983 */ /* 0x000ea40000300800 */
[----:B------:R-:W2:Y:S02]  /*43410*/  LDL.LU R14, [R1+0xa8] ;  /* 0x0000a800010e7983 */ /* 0x000ea40000300800 */
[----:B------:R-:W-:-:S02]  /*43420*/  IMAD.MOV.U32 R15, RZ, RZ, R3 ;  /* 0x000000ffff0f7224 */ /* 0x000fc400078e0003 */
[----:B------:R-:W3:Y:S04]  /*43430*/  LDL.LU R3, [R1+0x2620] ;  /* 0x0026200001037983 */ /* 0x000ee80000300800 */
[----:B--2---:R-:W-:Y:S01]  /*43440*/  STL.64 [R1+0x25c8], R14 ;  /* 0x0025c80e01007387 */ /* 0x004fe20000100a00 */
[----:B------:R0:W-:Y:S03]  /*43450*/  STL.64 [R1+0x25c0], R12 ;  /* 0x0025c00c01007387 */ /* 0x0001e60000100a00 */
[----:B0-----:R-:W2:Y:S01]  /*43460*/  LDL.LU R12, [R1+0xb0] ;  /* 0x0000b000010c7983 */ /* 0x001ea20000300800 */
[----:B------:R-:W2:Y:S02]  /*43470*/  LDL.LU R13, [R1+0xb4] ;  /* 0x0000b400010d7983 */ /* 0x000ea40000300800 */
[----:B------:R-:W2:Y:S02]  /*43480*/  LDL.LU R14, [R1+0xb8] ;  /* 0x0000b800010e7983 */ /* 0x000ea40000300800 */
[----:B------:R-:W2:Y:S01]  /*43490*/  LDL.LU R15, [R1+0xbc] ;  /* 0x0000bc00010f7983 */ /* 0x000ea20000300800 */
[----:B---3--:R-:W-:Y:S01]  /*434a0*/  HMMA.16816.F32.BF16 R4, R4, R24, R8 ;  /* 0x000000180404723c */ /* 0x008fe20000041808 */
[----:B--2---:R-:W-:Y:S01]  /*434b0*/  STL.64 [R1+0x25e8], R14 ;  /* 0x0025e80e01007387 */ /* 0x004fe20000100a00 */
[----:B------:R0:W-:Y:S03]  /*434c0*/  STL.64 [R1+0x25e0], R12 ;  /* 0x0025e00c01007387 */ /* 0x0001e60000100a00 */
[----:B0-----:R-:W2:Y:S01]  /*434d0*/  LDL.LU R12, [R1+0xc0] ;  /* 0x0000c000010c7983 */ /* 0x001ea20000300800 */
[----:B------:R-:W2:Y:S02]  /*434e0*/  LDL.LU R13, [R1+0xc4] ;  /* 0x0000c400010d7983 */ /* 0x000ea40000300800 */
[----:B------:R-:W2:Y:S02]  /*434f0*/  LDL.LU R14, [R1+0xc8] ;  /* 0x0000c800010e7983 */ /* 0x000ea40000300800 */
[----:B------:R-:W3:Y:S01]  /*43500*/  LDL.LU.64 R10, [R1+0x2618] ;  /* 0x00261800010a7983 */ /* 0x000ee20000300a00 */
[----:B------:R-:W3:Y:S11]  /*43510*/  LDL.LU.64 R8, [R1+0x2610] ;  /* 0x0026100001087983 */ /* 0x000ef60000300a00 */
[----:B------:R-:W-:Y:S01]  /*43520*/  @!UPT UIADD3 URZ, URZ, URZ, URZ ;  /* 0x0000003f3f3ff290 */ /* 0x000fe2000fffe03f */
[----:B------:R0:W-:Y:S02]  /*43530*/  STL.64 [R1+0xf0], R4 ;  /* 0x0000f00401007387 */ /* 0x0001e40000100a00 */
[----:B------:R-:W-:Y:S02]  /*43540*/  STL.64 [R1+0xf8], R6 ;  /* 0x0000f80601007387 */ /* 0x000fe40000100a00 */
[----:B0-----:R-:W-:Y:S01]  /*43550*/  IMAD.MOV.U32 R5, RZ, RZ, R0 ;  /* 0x000000ffff057224 */ /* 0x001fe200078e0000 */
[----:B---3--:R-:W-:Y:S01]  /*43560*/  HMMA.16816.F32.BF16 R16, R8, R16, R20 ;  /* 0x000000100810723c */ /* 0x008fe20000041814 */
[----:B------:R-:W3:Y:S01]  /*43570*/  LDL.LU.64 R22, [R1+0x2608] ;  /* 0x0026080001167983 */ /* 0x000ee20000300a00 */
[----:B------:R-:W3:Y:S11]  /*43580*/  LDL.LU.64 R20, [R1+0x2600] ;  /* 0x0026000001147983 */ /* 0x000ef60000300a00 */
[----:B------:R-:W-:Y:S10]  /*43590*/  @!UPT UIADD3 URZ, URZ, URZ, URZ ;  /* 0x0000003f3f3ff290 */ /* 0x000ff4000fffe03f */
[----:B------:R0:W-:Y:S01]  /*435a0*/  STL [R1+0xe0], R16 ;  /* 0x0000e01001007387 */ /* 0x0001e20000100800 */
[----:B------:R-:W-:-:S03]  /*435b0*/  IMAD.MOV.U32 R0, RZ, RZ, R17 ;  /* 0x000000ffff007224 */ /* 0x000fc600078e0011 */
[----:B0-----:R-:W3:Y:S01]  /*435c0*/  LDL.LU.64 R16, [R1+0x25f8] ;  /* 0x0025f80001107983 */ /* 0x001ee20000300a00 */
[----:B------:R-:W-:Y:S02]  /*435d0*/  IMAD.MOV.U32 R4, RZ, RZ, R2 ;  /* 0x000000ffff047224 */ /* 0x000fe400078e0002 */
[----:B------:R-:W-:Y:S02]  /*435e0*/  IMAD.MOV.U32 R15, RZ, RZ, R3 ;  /* 0x000000ffff0f7224 */ /* 0x000fe400078e0003 */
[----:B------:R-:W-:Y:S02]  /*435f0*/  IMAD.MOV.U32 R2, RZ, RZ, R19 ;  /* 0x000000ffff027224 */ /* 0x000fe400078e0013 */
[----:B------:R-:W-:-:S03]  /*43600*/  IMAD.MOV.U32 R3, RZ, RZ, R18 ;  /* 0x000000ffff037224 */ /* 0x000fc600078e0012 */
[----:B------:R-:W-:Y:S02]  /*43610*/  STL [R1+0x2214], R2 ;  /* 0x0022140201007387 */ /* 0x000fe40000100800 */
[----:B------:R-:W-:Y:S02]  /*43620*/  STL [R1+0x2210], R3 ;  /* 0x0022100301007387 */ /* 0x000fe40000100800 */
[----:B------:R-:W-:Y:S01]  /*43630*/  STL [R1+0x220c], R0 ;  /* 0x00220c0001007387 */ /* 0x000fe20000100800 */
[C---:B---3--:R-:W-:Y:S01]  /*43640*/  HMMA.16816.F32.BF16 R16, R8.reuse, R16, R20 ;  /* 0x000000100810723c */ /* 0x048fe20000041814 */
[----:B------:R-:W2:Y:S11]  /*43650*/  LDL.LU.64 R20, [R1+0x25f0] ;  /* 0x0025f00001147983 */ /* 0x000eb60000300a00 */
[----:B------:R-:W-:Y:S11]  /*43660*/  @!UPT UIADD3 URZ, URZ, URZ, URZ ;  /* 0x0000003f3f3ff290 */ /* 0x000ff6000fffe03f */
        /* <DEDUP_REMOVED lines=10> */
[----:B------:R0:W-:Y:S01]  /*43710*/  STL [R1+0xc0], R20 ;  /* 0x0000c01401007387 */ /* 0x0001e20000100800 */
[----:B------:R-:W-:Y:S02]  /*43720*/  IMAD.MOV.U32 R3, RZ, RZ, R22 ;  /* 0x000000ffff037224 */ /* 0x000fe400078e0016 */
[----:B------:R-:W-:Y:S02]  /*43730*/  IMAD.MOV.U32 R0, RZ, RZ, R23 ;  /* 0x000000ffff007224 */ /* 0x000fe400078e0017 */
[----:B------:R-:W-:Y:S01]  /*43740*/  IMAD.MOV.U32 R2, RZ, RZ, R21 ;  /* 0x000000ffff027224 */ /* 0x000fe200078e0015 */
[----:B------:R-:W2:Y:S04]  /*43750*/  LDL.LU.64 R22, [R1+0x25d8] ;  /* 0x0025d80001167983 */ /* 0x000ea80000300a00 */
[----:B0-----:R-:W2:Y:S01]  /*43760*/  LDL.LU.64 R20, [R1+0x25d0] ;  /* 0x0025d00001147983 */ /* 0x001ea20000300a00 */
[----:B------:R-:W-:Y:S02]  /*43770*/  STL [R1+0x2228], R0 ;  /* 0x0022280001007387 */ /* 0x000fe40000100800 */
[----:B------:R-:W-:Y:S02]  /*43780*/  STL [R1+0x2224], R3 ;  /* 0x0022240301007387 */ /* 0x000fe40000100800 */
        /* <DEDUP_REMOVED lines=11> */
[----:B------:R-:W3:Y:S01]  /*43840*/  LDL.LU R26, [R1+0x25bc] ;  /* 0x0025bc00011a7983 */ /* 0x000ee20000300800 */
[----:B------:R-:W3:Y:S01]  /*43850*/  LDL.LU R28, [R1+0x25b8] ;  /* 0x0025b800011c7983 */ /* 0x000ee20000300800 */
[----:B--2---:R-:W-:Y:S02]  /*43860*/  HMMA.16816.F32.BF16 R4, R8, R4, R12 ;  /* 0x000000040804723c */ /* 0x004fe4000004180c */
[----:B------:R-:W2:Y:S11]  /*43870*/  LDL.LU.64 R12, [R1+0x25b0] ;  /* 0x0025b000010c7983 */ /* 0x000eb60000300a00 */
[----:B------:R-:W-:Y:S10]  /*43880*/  @!UPT UIADD3 URZ, URZ, URZ, URZ ;  /* 0x0000003f3f3ff290 */ /* 0x000ff4000fffe03f */
[----:B------:R0:W-:Y:S01]  /*43890*/  STL [R1+0xa0], R4 ;  /* 0x0000a00401007387 */ /* 0x0001e20000100800 */
[----:B------:R-:W-:Y:S02]  /*438a0*/  IMAD.MOV.U32 R0, RZ, RZ, R5 ;  /* 0x000000ffff007224 */ /* 0x000fe400078e0005 */
[----:B------:R-:W-:Y:S02]  /*438b0*/  IMAD.MOV.U32 R3, RZ, RZ, R6 ;  /* 0x000000ffff037224 */ /* 0x000fe400078e0006 */
[----:B------:R-:W-:Y:S01]  /*438c0*/  IMAD.MOV.U32 R2, RZ, RZ, R7 ;  /* 0x000000ffff027224 */ /* 0x000fe200078e0007 */
[----:B0-----:R-:W2:Y:S01]  /*438d0*/  LDL.LU R4, [R1+0x210] ;  /* 0x0002100001047983 */ /* 0x001ea20000300800 */
[----:B------:R-:W2:Y:S02]  /*438e0*/  LDL.LU R5, [R1+0x214] ;  /* 0x0002140001057983 */ /* 0x000ea40000300800 */
[----:B------:R-:W2:Y:S02]  /*438f0*/  LDL.LU R6, [R1+0x218] ;  /* 0x0002180001067983 */ /* 0x000ea40000300800 */
[----:B------:R-:W2:Y:S02]  /*43900*/  LDL.LU R7, [R1+0x21c] ;  /* 0x00021c0001077983 */ /* 0x000ea40000300800 */
[----:B--2---:R4:W-:Y:S01]  /*43910*/  STL.64 [R1+0x24a0], R6 ;  /* 0x0024a00601007387 */ /* 0x0049e20000100a00 */
[----:B------:R3:W-:Y:S02]  /*43920*/  STL.64 [R1+0x2498], R4 ;  /* 0x0024980401007387 */ /* 0x0007e40000100a00 */
[----:B----4-:R-:W-:-:S02]  /*43930*/  IMAD.MOV.U32 R6, RZ, RZ, R27 ;  /* 0x000000ffff067224 */ /* 0x010fc400078e001b */
[----:B---3--:R-:W-:Y:S02]  /*43940*/  IMAD.MOV.U32 R4, RZ, RZ, R28 ;  /* 0x000000ffff047224 */ /* 0x008fe400078e001c */
[----:B------:R-:W-:Y:S01]  /*43950*/  IMAD.MOV.U32 R7, RZ, RZ, R29 ;  /* 0x000000ffff077224 */ /* 0x000fe200078e001d */
[----:B------:R-:W2:Y:S01]  /*43960*/  LDL.LU R28, [R1+0x25ac] ;  /* 0x0025ac00011c7983 */ /* 0x000ea20000300800 */
[----:B------:R-:W-:Y:S02]  /*43970*/  IMAD.MOV.U32 R5, RZ, RZ, R26 ;  /* 0x000000ffff057224 */ /* 0x000fe400078e001a */
[----:B------:R-:W3:Y:S02]  /*43980*/  LDL.LU R26, [R1+0x25a8] ;  /* 0x0025a800011a7983 */ /* 0x000ee40000300800 */
[----:B------:R-:W4:Y:S01]  /*43990*/  LDL.LU R27, [R1+0x25a4] ;  /* 0x0025a400011b7983 */ /* 0x000f220000300800 */
[----:B------:R-:W2:Y:S01]  /*439a0*/  LDL.LU R29, [R1+0x25a0] ;  /* 0x0025a000011d7983 */ /* 0x000ea20000300800 */
[----:B------:R0:W-:Y:S02]  /*439b0*/  STL.64 [R1+0x24b0], R6 ;  /* 0x0024b00601007387 */ /* 0x0001e40000100a00 */
[----:B------:R1:W-:Y:S01]  /*439c0*/  STL.64 [R1+0x24a8], R4 ;  /* 0x0024a80401007387 */ /* 0x0003e20000100a00 */
[----:B0-----:R-:W2:Y:S04]  /*439d0*/  LDL R6, [R1+0x58] ;  /* 0x0000580001067983 */ /* 0x001ea80000100800 */
[----:B------:R-:W2:Y:S04]  /*439e0*/  LDL R7, [R1+0x5c] ;  /* 0x00005c0001077983 */ /* 0x000ea80000100800 */
[----:B--2---:R0:W-:Y:S01]  /*439f0*/  STL.64 [R1+0x2550], R6 ;  /* 0x0025500601007387 */ /* 0x0041e20000100a00 */
[----:B-1----:R-:W2:Y:S02]  /*43a00*/  LDL.LU R4, [R1+0x90] ;  /* 0x0000900001047983 */ /* 0x002ea40000300800 */
[----:B------:R-:W2:Y:S01]  /*43a10*/  LDL.LU R5, [R1+0x94] ;  /* 0x0000940001057983 */ /* 0x000ea20000300800 */
[----:B0-----:R-:W2:Y:S01]  /*43a20*/  LDL.LU R6, [R1+0x98] ;  /* 0x0000980001067983 */ /* 0x001ea20000300800 */
[----:B------:R-:W2:Y:S02]  /*43a30*/  LDL.LU R7, [R1+0x9c] ;  /* 0x00009c0001077983 */ /* 0x000ea40000300800 */
[----:B------:R-:W-:Y:S02]  /*43a40*/  STL [R1+0x2234], R2 ;  /* 0x0022340201007387 */ /* 0x000fe40000100800 */
[----:B------:R0:W-:Y:S02]  /*43a50*/  STL [R1+0x2230], R3 ;  /* 0x0022300301007387 */ /* 0x0001e40000100800 */
[----:B0-----:R-:W3:Y:S01]  /*43a60*/  LDL R3, [R1+0x510] ;  /* 0x0005100001037983 */ /* 0x001ee20000100800 */
[----:B------:R-:W-:Y:S01]  /*43a70*/  STL [R1+0x222c], R0 ;  /* 0x00222c0001007387 */ /* 0x000fe20000100800 */
[C---:B--2---:R-:W-:Y:S08]  /*43a80*/  HMMA.16816.F32.BF16 R20, R8.reuse, R20, R4 ;  /* 0x000000140814723c */ /* 0x044ff00000041804 */
[----:B------:R-:W-:Y:S11]  /*43a90*/  HMMA.16816.F32.BF16 R4, R8, R12, R16 ;  /* 0x0000000c0804723c */ /* 0x000ff60000041810 */
[----:B------:R-:W-:Y:S11]  /*43aa0*/  @!UPT UIADD3 URZ, URZ, URZ, URZ ;  /* 0x0000003f3f3ff290 */ /* 0x000ff6000fffe03f */
[----:B------:R-:W-:Y:S01]  /*43ab0*/  @!UPT UIADD3 URZ, URZ, URZ, URZ ;  /* 0x0000003f3f3ff290 */ /* 0x000fe2000fffe03f */
[----:B------:R-:W-:Y:S01]  /*43ac0*/  STL.64 [R1+0x80], R4 ;  /* 0x0000800401007387 */ /* 0x000fe20000100a00 */
[----:B------:R-:W-:Y:S02]  /*43ad0*/  STL.64 [R1+0x90], R20 ;  /* 0x0000901401007387 */ /* 0x000fe40000100a00 */
[----:B------:R-:W-:Y:S02]  /*43ae0*/  STL.64 [R1+0x98], R22 ;  /* 0x0000981601007387 */ /* 0x000fe40000100a00 */
[----:B------:R-:W-:Y:S01]  /*43af0*/  STL [R1+0x88], R6 ;  /* 0x0000880601007387 */ /* 0x000fe20000100800 */
[----:B------:R-:W2:Y:S01]  /*43b00*/  LDL.LU R16, [R1+0x250] ;  /* 0x0002500001107983 */ /* 0x000ea20000300800 */
[----:B---3--:R-:W-:Y:S02]  /*43b10*/  IMAD.MOV.U32 R18, RZ, RZ, R26 ;  /* 0x000000ffff127224 */ /* 0x008fe400078e001a */
[----:B------:R-:W-:Y:S02]  /*43b20*/  IMAD.MOV.U32 R19, RZ, RZ, R28 ;  /* 0x000000ffff137224 */ /* 0x000fe400078e001c */
[----:B----4-:R-:W-:-:S02]  /*43b30*/  IMAD.MOV.U32 R17, RZ, RZ, R27 ;  /* 0x000000ffff117224 */ /* 0x010fc400078e001b */
[----:B------:R-:W3:Y:S01]  /*43b40*/  LDL.LU R27, [R1+0x259c] ;  /* 0x00259c00011b7983 */ /* 0x000ee20000300800 */
[----:B------:R-:W4:Y:S02]  /*43b50*/  LDL.LU R26, [R1+0x2598] ;  /* 0x00259800011a7983 */ /* 0x000f240000300800 */
[----:B------:R-:W3:Y:S02]  /*43b60*/  LDL.LU R28, [R1+0x2594] ;  /* 0x00259400011c7983 */ /* 0x000ee40000300800 */
[----:B------:R0:W-:Y:S01]  /*43b70*/  STL.64 [R1+0x24f0], R18 ;  /* 0x0024f01201007387 */ /* 0x0001e20000100a00 */
[----:B--2---:R3:W-:Y:S01]  /*43b80*/  STL.64 [R1+0x24e8], R16 ;  /* 0x0024e81001007387 */ /* 0x0047e20000100a00 */
[----:B0-----:R-:W2:Y:S02]  /*43b90*/  LDL.64 R18, [R1+0x8] ;  /* 0x0000080001127983 */ /* 0x001ea40000100a00 */
[----:B---3--:R-:W-:Y:S01]  /*43ba0*/  IMAD.MOV.U32 R17, RZ, RZ, R27 ;  /* 0x000000ffff117224 */ /* 0x008fe200078e001b */
[----:B--2---:R4:W-:Y:S01]  /*43bb0*/  STL.64 [R1+0x2500], R18 ;  /* 0x0025001201007387 */ /* 0x0049e20000100a00 */
[----:B------:R-:W2:Y:S02]  /*43bc0*/  LDL.LU R16, [R1+0x300] ;  /* 0x0003000001107983 */ /* 0x000ea40000300800 */
[----:B------:R-:W3:Y:S02]  /*43bd0*/  LDL.LU R27, [R1+0x2590] ;  /* 0x00259000011b7983 */ /* 0x000ee40000300800 */
[----:B----4-:R-:W-:-:S02]  /*43be0*/  IMAD.MOV.U32 R18, RZ, RZ, R26 ;  /* 0x000000ffff127224 */ /* 0x010fc400078e001a */
[----:B------:R-:W-:Y:S01]  /*43bf0*/  IMAD.MOV.U32 R19, RZ, RZ, R28 ;  /* 0x000000ffff137224 */ /* 0x000fe200078e001c */
[----:B------:R-:W4:Y:S01]  /*43c00*/  LDL.LU R26, [R1+0x258c] ;  /* 0x00258c00011a7983 */ /* 0x000f220000300800 */
[----:B------:R-:W2:Y:S02]  /*43c10*/  LDL.LU R28, [R1+0x2588] ;  /* 0x00258800011c7983 */ /* 0x000ea40000300800 */
[----:B------:R-:W2:Y:S02]  /*43c20*/  LDL.LU R12, [R1+0x70] ;  /* 0x00007000010c7983 */ /* 0x000ea40000300800 */
[----:B------:R-:W2:Y:S01]  /*43c30*/  LDL.LU R13, [R1+0x74] ;  /* 0x00007400010d7983 */ /* 0x000ea20000300800 */
[----:B------:R-:W2:Y:S01]  /*43c40*/  LDL.LU R14, [R1+0x78] ;  /* 0x00007800010e7983 */ /* 0x000ea20000300800 */
[----:B------:R-:W2:Y:S02]  /*43c50*/  LDL.LU R15, [R1+0x7c] ;  /* 0x00007c00010f7983 */ /* 0x000ea40000300800 */
[----:B------:R-:W2:Y:S02]  /*43c60*/  LDL.64 R22, [R1+0x48] ;  /* 0x0000480001167983 */ /* 0x000ea40000100a00 */
[----:B------:R-:W-:Y:S01]  /*43c70*/  IMAD.MOV.U32 R2, RZ, RZ, R7 ;  /* 0x000000ffff027224 */ /* 0x000fe200078e0007 */
[----:B--2---:R-:W-:Y:S01]  /*43c80*/  STL.64 [R1+0x2548], R22 ;  /* 0x0025481601007387 */ /* 0x004fe20000100a00 */
[----:B------:R0:W-:Y:S02]  /*43c90*/  STL.64 [R1+0x2510], R18 ;  /* 0x0025101201007387 */ /* 0x0001e40000100a00 */
[----:B------:R-:W-:Y:S02]  /*43ca0*/  STL.64 [R1+0x2508], R16 ;  /* 0x0025081001007387 */ /* 0x000fe40000100a00 */
[----:B------:R-:W2:Y:S01]  /*43cb0*/  LDL R6, [R1+0x68] ;  /* 0x0000680001067983 */ /* 0x000ea20000100800 */
[----:B------:R-:W2:Y:S04]  /*43cc0*/  LDL R7, [R1+0x6c] ;  /* 0x00006c0001077983 */ /* 0x000ea80000100800 */
[----:B0-----:R-:W2:Y:S04]  /*43cd0*/  LDL R18, [R1+0x28] ;  /* 0x0000280001127983 */ /* 0x001ea80000100800 */
[----:B------:R-:W2:Y:S01]  /*43ce0*/  LDL R19, [R1+0x2c] ;  /* 0x00002c0001137983 */ /* 0x000ea20000100800 */
[----:B------:R-:W2:Y:S02]  /*43cf0*/  LDL.LU R20, [R1+0x340] ;  /* 0x0003400001147983 */ /* 0x000ea40000300800 */
[----:B------:R-:W2:Y:S02]  /*43d00*/  LDL.LU R21, [R1+0x344] ;  /* 0x0003440001157983 */ /* 0x000ea40000300800 */
[----:B------:R-:W2:Y:S01]  /*43d10*/  LDL.LU R22, [R1+0x348] ;  /* 0x0003480001167983 */ /* 0x000ea20000300800 */
[----:B------:R-:W2:Y:S01]  /*43d20*/  LDL.LU R23, [R1+0x34c] ;  /* 0x00034c0001177983 */ /* 0x000ea20000300800 */
[----:B------:R-:W-:Y:S03]  /*43d30*/  HMMA.16816.F32.BF16 R8, R8, R24, R12 ;  /* 0x000000180808723c */ /* 0x000fe6000004180c */
[----:B--2---:R-:W-:Y:S01]  /*43d40*/  STL.64 [R1+0x2560], R22 ;  /* 0x0025601601007387 */ /* 0x004fe20000100a00 */
[----:B------:R0:W-:Y:S03]  /*43d50*/  STL.64 [R1+0x2558], R20 ;  /* 0x0025581401007387 */ /* 0x0001e60000100a00 */
[----:B0-----:R-:W2:Y:S01]  /*43d60*/  LDL.LU R20, [R1+0x350] ;  /* 0x0003500001147983 */ /* 0x001ea20000300800 */
[----:B------:R-:W2:Y:S02]  /*43d70*/  LDL.LU R21, [R1+0x354] ;  /* 0x0003540001157983 */ /* 0x000ea40000300800 */
[----:B------:R-:W2:Y:S02]  /*43d80*/  LDL.LU R22, [R1+0x358] ;  /* 0x0003580001167983 */ /* 0x000ea40000300800 */
[----:B------:R-:W2:Y:S01]  /*43d90*/  LDL.LU R23, [R1+0x35c] ;  /* 0x00035c0001177983 */ /* 0x000ea20000300800 */
[----:B------:R4:W-:Y:S01]  /*43da0*/  STL.64 [R1+0x2528], R18 ;  /* 0x0025281201007387 */ /* 0x0009e20000100a00 */
[----:B------:R-:W2:Y:S02]  /*43db0*/  LDL.LU R16, [R1+0x320] ;  /* 0x0003200001107983 */ /* 0x000ea40000300800 */
[----:B------:R-:W2:Y:S02]  /*43dc0*/  LDL.LU R17, [R1+0x324] ;  /* 0x0003240001117983 */ /* 0x000ea40000300800 */
[----:B----4-:R-:W-:-:S02]  /*43dd0*/  IMAD.MOV.U32 R18, RZ, RZ, R26 ;  /* 0x000000ffff127224 */ /* 0x010fc400078e001a */
[----:B---3--:R-:W-:Y:S01]  /*43de0*/  IMAD.MOV.U32 R19, RZ, RZ, R27 ;  /* 0x000000ffff137224 */ /* 0x008fe200078e001b */
[----:B------:R-:W3:Y:S01]  /*43df0*/  LDL.LU R26, [R1+0x2584] ;  /* 0x00258400011a7983 */ /* 0x000ee20000300800 */
[----:B------:R-:W3:Y:S03]  /*43e00*/  LDL.LU R27, [R1+0x2580] ;  /* 0x00258000011b7983 */ /* 0x000ee60000300800 */
[----:B------:R-:W-:Y:S04]  /*43e10*/  STL.64 [R1+0x2540], R18 ;  /* 0x0025401201007387 */ /* 0x000fe80000100a00 */
[----:B--2---:R0:W-:Y:S04]  /*43e20*/  STL.64 [R1+0x2538], R16 ;  /* 0x0025381001007387 */ /* 0x0041e80000100a00 */
[----:B0-----:R-:W2:Y:S01]  /*43e30*/  LDL.LU R16, [R1+0x330] ;  /* 0x0003300001107983 */ /* 0x001ea20000300800 */
[----:B------:R-:W2:Y:S02]  /*43e40*/  LDL.LU R17, [R1+0x334] ;  /* 0x0003340001117983 */ /* 0x000ea40000300800 */
[----:B------:R-:W2:Y:S02]  /*43e50*/  LDL.LU R18, [R1+0x338] ;  /* 0x0003380001127983 */ /* 0x000ea40000300800 */
[----:B------:R-:W-:Y:S01]  /*43e60*/  STL [R1+0x23d0], R2 ;  /* 0x0023d00201007387 */ /* 0x000fe20000100800 */
[----:B------:R-:W4:Y:S01]  /*43e70*/  LDL.LU.64 R14, [R1+0x2578] ;  /* 0x00257800010e7983 */ /* 0x000f220000300a00 */
[----:B------:R-:W4:Y:S02]  /*43e80*/  LDL.LU.64 R12, [R1+0x2570] ;  /* 0x00257000010c7983 */ /* 0x000f240000300a00 */
[----:B------:R-:W-:Y:S02]  /*43e90*/  STL.64 [R1+0x70], R8 ;  /* 0x0000700801007387 */ /* 0x000fe40000100a00 */
[----:B------:R-:W-:Y:S01]  /*43ea0*/  STL [R1+0x78], R10 ;  /* 0x0000780a01007387 */ /* 0x000fe20000100800 */
[----:B---3--:R0:W-:Y:S01]  /*43eb0*/  STL.64 [R1+0x24f8], R26 ;  /* 0x0024f81a01007387 */ /* 0x0081e20000100a00 */
[----:B------:R-:W3:Y:S02]  /*43ec0*/  LDL.LU R24, [R1+0x2f0] ;  /* 0x0002f00001187983 */ /* 0x000ee40000300800 */
[----:B------:R-:W3:Y:S02]  /*43ed0*/  LDL.LU R25, [R1+0x2f4] ;  /* 0x0002f40001197983 */ /* 0x000ee40000300800 */
[----:B0-----:R-:W-:-:S02]  /*43ee0*/  IMAD.MOV.U32 R26, RZ, RZ, R29 ;  /* 0x000000ffff1a7224 */ /* 0x001fc400078e001d */
[----:B------:R-:W2:Y:S01]  /*43ef0*/  LDL.LU R29, [R1+0x2568] ;  /* 0x00256800011d7983 */ /* 0x000ea20000300800 */
[----:B------:R-:W2:Y:S02]  /*43f00*/  LDL.LU R27, [R1+0x2fc] ;  /* 0x0002fc00011b7983 */ /* 0x000ea40000300800 */
[----:B------:R-:W-:Y:S02]  /*43f10*/  IMAD.MOV.U32 R19, RZ, RZ, R28 ;  /* 0x000000ffff137224 */ /* 0x000fe400078e001c */
[----:B------:R-:W-:Y:S01]  /*43f20*/  IMAD.MOV.U32 R28, RZ, RZ, R11 ;  /* 0x000000ffff1c7224 */ /* 0x000fe200078e000b */
[----:B----4-:R-:W-:Y:S01]  /*43f30*/  HMMA.16816.F32.BF16 R4, R12, R6, R20 ;  /* 0x000000060c04723c */ /* 0x010fe20000041814 */
[----:B--2---:R-:W-:Y:S01]  /*43f40*/  STL.64 [R1+0x2520], R26 ;  /* 0x0025201a01007387 */ /* 0x004fe20000100a00 */
[----:B---3--:R0:W-:Y:S03]  /*43f50*/  STL.64 [R1+0x2518], R24 ;  /* 0x0025181801007387 */ /* 0x0081e60000100a00 */
[----:B0-----:R-:W2:Y:S01]  /*43f60*/  LDL.LU R24, [R1+0x310] ;  /* 0x0003100001187983 */ /* 0x001ea20000300800 */
[----:B------:R-:W2:Y:S02]  /*43f70*/  LDL.LU R25, [R1+0x314] ;  /* 0x0003140001197983 */ /* 0x000ea40000300800 */
[----:B------:R-:W2:Y:S02]  /*43f80*/  LDL.LU R26, [R1+0x318] ;  /* 0x00031800011a7983 */ /* 0x000ea40000300800 */
[----:B------:R-:W3:Y:S01]  /*43f90*/  LDL.64 R10, [R1+0x18] ;  /* 0x00001800010a7983 */ /* 0x000ee20000100a00 */
[----:B------:R-:W-:Y:S01]  /*43fa0*/  STL [R1+0x23e8], R28 ;  /* 0x0023e81c01007387 */ /* 0x000fe20000100800 */
[----:B------:R-:W4:Y:S02]  /*43fb0*/  LDL.LU.64 R22, [R1+0x2560] ;  /* 0x0025600001167983 */ /* 0x000f240000300a00 */
[----:B------:R-:W4:Y:S09]  /*43fc0*/  LDL.LU.64 R20, [R1+0x2558] ;  /* 0x0025580001147983 */ /* 0x000f320000300a00 */
[----:B------:R-:W-:Y:S01]  /*43fd0*/  STL.64 [R1+0x760], R4 ;  /* 0x0007600401007387 */ /* 0x000fe20000100a00 */
[----:B------:R0:W-:Y:S04]  /*43fe0*/  STL.64 [R1+0x768], R6 ;  /* 0x0007680601007387 */ /* 0x0001e80000100a00 */
[----:B0-----:R-:W4:Y:S01]  /*43ff0*/  LDL.LU.64 R6, [R1+0x2550] ;  /* 0x0025500001067983 */ /* 0x001f220000300a00 */
[----:B------:R-:W-:-:S02]  /*44000*/  IMAD.MOV.U32 R27, RZ, RZ, R29 ;  /* 0x000000ffff1b7224 */ /* 0x000fc400078e001d */
[----:B------:R-:W-:-:S05]  /*44010*/  IMAD.MOV.U32 R29, RZ, RZ, R4 ;  /* 0x000000ffff1d7224 */ /* 0x000fca00078e0004 */
[----:B------:R-:W-:Y:S01]  /*44020*/  STL [R1+0x1ee4], R29 ;  /* 0x001ee41d01007387 */ /* 0x000fe20000100800 */
[C---:B----4-:R-:W-:Y:S11]  /*44030*/  HMMA.16816.F32.BF16 R20, R12.reuse, R6, R20 ;  /* 0x000000060c14723c */ /* 0x050ff60000041814 */
[----:B------:R-:W-:Y:S11]  /*44040*/  @!UPT UIADD3 URZ, URZ, URZ, URZ ;  /* 0x0000003f3f3ff290 */ /* 0x000ff6000fffe03f */
[----:B------:R-:W-:Y:S01]  /*44050*/  @!UPT UIADD3 URZ, URZ, URZ, URZ ;  /* 0x0000003f3f3ff290 */ /* 0x000fe2000fffe03f */
[----:B------:R-:W-:Y:S01]  /*44060*/  STL.64 [R1+0x750], R20 ;  /* 0x0007501401007387 */ /* 0x000fe20000100a00 */
[----:B------:R0:W-:Y:S03]  /*44070*/  STL.64 [R1+0x758], R22 ;  /* 0x0007581601007387 */ /* 0x0001e60000100a00 */
[----:B0-----:R-:W4:Y:S01]  /*44080*/  LDL.LU.64 R22, [R1+0x2548] ;  /* 0x0025480001167983 */ /* 0x001f220000300a00 */
[----:B------:R0:W-:Y:S03]  /*44090*/  STL.64 [R1+0x24c0], R6 ;  /* 0x0024c00601007387 */ /* 0x0001e60000100a00 */
[----:B0-----:R-:W2:Y:S01]  /*440a0*/  LDL.64 R6, [R1+0x68] ;  /* 0x0000680001067983 */ /* 0x001ea20000100a00 */
        /* <DEDUP_REMOVED lines=12> */
[----:B------:R-:W-:Y:S01]  /*44170*/  STL.64 [R1+0x780], R16 ;  /* 0x0007801001007387 */ /* 0x000fe20000100a00 */
[----:B------:R0:W-:Y:S03]  /*44180*/  STL.64 [R1+0x788], R18 ;  /* 0x0007881201007387 */ /* 0x0001e60000100a00 */
[----:B0-----:R-:W2:Y:S01]  /*44190*/  LDL.LU.64 R18, [R1+0x2528] ;  /* 0x0025280001127983 */ /* 0x001ea20000300a00 */
[----:B------:R0:W-:Y:S02]  /*441a0*/  STL.64 [R1+0x24b8], R22 ;  /* 0x0024b81601007387 */ /* 0x0001e40000100a00 */
[----:B------:R-:W4:Y:S02]  /*441b0*/  LDL.LU R20, [R1+0x230] ;  /* 0x0002300001147983 */ /* 0x000f240000300800 */
[----:B------:R-:W4:Y:S01]  /*441c0*/  LDL.LU R21, [R1+0x234] ;  /* 0x0002340001157983 */ /* 0x000f220000300800 */
[----:B0-----:R-:W3:Y:S01]  /*441d0*/  LDL.LU R22, [R1+0x238] ;  /* 0x0002380001167983 */ /* 0x001ee20000300800 */
[----:B------:R-:W3:Y:S01]  /*441e0*/  LDL.LU R23, [R1+0x23c] ;  /* 0x00023c0001177983 */ /* 0x000ee20000300800 */
[C---:B--2---:R-:W-:Y:S02]  /*441f0*/  HMMA.16816.F32.BF16 R16, R12.reuse, R18, R24 ;  /* 0x000000120c10723c */ /* 0x044fe40000041818 */
[----:B---3--:R-:W-:Y:S01]  /*44200*/  STL.64 [R1+0x24d0], R22 ;  /* 0x0024d01601007387 */ /* 0x008fe20000100a00 */
[----:B----4-:R0:W-:Y:S03]  /*44210*/  STL.64 [R1+0x24c8], R20 ;  /* 0x0024c81401007387 */ /* 0x0101e60000100a00 */
[----:B0-----:R-:W2:Y:S01]  /*44220*/  LDL.LU R20, [R1+0x240] ;  /* 0x0002400001147983 */ /* 0x001ea20000300800 */
[----:B------:R-:W2:Y:S02]  /*44230*/  LDL.LU R21, [R1+0x244] ;  /* 0x0002440001157983 */ /* 0x000ea40000300800 */
[----:B------:R-:W2:Y:S02]  /*44240*/  LDL.LU R22, [R1+0x248] ;  /* 0x0002480001167983 */ /* 0x000ea40000300800 */
[----:B------:R-:W2:Y:S01]  /*44250*/  LDL.LU R23, [R1+0x24c] ;  /* 0x00024c0001177983 */ /* 0x000ea20000300800 */
[----:B------:R-:W3:Y:S01]  /*44260*/  LDL.LU.64 R26, [R1+0x2520] ;  /* 0x00252000011a7983 */ /* 0x000ee20000300a00 */
[----:B------:R-:W3:Y:S10]  /*44270*/  LDL.LU.64 R24, [R1+0x2518] ;  /* 0x0025180001187983 */ /* 0x000ef40000300a00 */
[----:B------:R-:W-:Y:S02]  /*44280*/  STL.64 [R1+0x5a0], R16 ;  /* 0x0005a01001007387 */ /* 0x000fe40000100a00 */
[----:B------:R0:W-:Y:S02]  /*44290*/  STL.64 [R1+0x5a8], R18 ;  /* 0x0005a81201007387 */ /* 0x0001e40000100a00 */
[----:B0-----:R-:W4:Y:S01]  /*442a0*/  LDL.LU.64 R18, [R1+0x2510] ;  /* 0x0025100001127983 */ /* 0x001f220000300a00 */
[----:B------:R-:W4:Y:S02]  /*442b0*/  LDL.LU.64 R16, [R1+0x2508] ;  /* 0x0025080001107983 */ /* 0x000f240000300a00 */
[C---:B----4-:R-:W-:Y:S11]  /*442c0*/  HMMA.16816.F32.BF16 R16, R12.reuse, R10, R16 ;  /* 0x0000000a0c10723c */ /* 0x050ff60000041810 */
[----:B------:R-:W-:Y:S11]  /*442d0*/  @!UPT UIADD3 URZ, URZ, URZ, URZ ;  /* 0x0000003f3f3ff290 */ /* 0x000ff6000fffe03f */
[----:B------:R-:W-:Y:S01]  /*442e0*/  @!UPT UIADD3 URZ, URZ, URZ, URZ ;  /* 0x0000003f3f3ff290 */ /* 0x000fe2000fffe03f */
[----:B------:R-:W-:Y:S01]  /*442f0*/  STL.64 [R1+0x590], R16 ;  /* 0x0005901001007387 */ /* 0x000fe20000100a00 */
[----:B------:R0:W-:Y:S03]  /*44300*/  STL.64 [R1+0x598], R18 ;  /* 0x0005981201007387 */ /* 0x0001e60000100a00 */
[----:B0-----:R-:W3:Y:S01]  /*44310*/  LDL.LU.64 R18, [R1+0x2500] ;  /* 0x0025000001127983 */ /* 0x001ee20000300a00 */
[----:B------:R-:W-:Y:S01]  /*44320*/  STL.64 [R1+0x2490], R10 ;  /* 0x0024900a01007387 */ /* 0x000fe20000100a00 */
[C---:B---3--:R-:W-:Y:S11]  /*44330*/  HMMA.16816.F32.BF16 R24, R12.reuse, R18, R24 ;  /* 0x000000120c18723c */ /* 0x048ff60000041818 */
[----:B------:R-:W-:Y:S11]  /*44340*/  @!UPT UIADD3 URZ, URZ, URZ, URZ ;  /* 0x0000003f3f3ff290 */ /* 0x000ff6000fffe03f */
[----:B------:R-:W-:Y:S01]  /*44350*/  @!UPT UIADD3 URZ, URZ, URZ, URZ ;  /* 0x0000003f3f3ff290 */ /* 0x000fe2000fffe03f */
[----:B------:R0:W-:Y:S01]  /*44360*/  STL.64 [R1+0x600], R24 ;  /* 0x0006001801007387 */ /* 0x0001e20000100a00 */
[----:B------:R1:W-:Y:S02]  /*44370*/  STL.64 [R1+0x608], R26 ;  /* 0x0006081a01007387 */ /* 0x0003e40000100a00 */
[----:B0-----:R-:W-:Y:S01]  /*44380*/  IMAD.MOV.U32 R25, RZ, RZ, R18 ;  /* 0x000000ffff197224 */ /* 0x001fe200078e0012 */
[----:B-1----:R-:W3:Y:S01]  /*44390*/  LDL.LU.64 R26, [R1+0x24f8] ;  /* 0x0024f800011a7983 */ /* 0x002ee20000300a00 */
[----:B------:R-:W-:Y:S02]  /*443a0*/  IMAD.MOV.U32 R24, RZ, RZ, R19 ;  /* 0x000000ffff187224 */ /* 0x000fe400078e0013 */
[----:B------:R-:W3:Y:S02]  /*443b0*/  LDL.LU.64 R18, [R1+0x24f0] ;  /* 0x0024f00001127983 */ /* 0x000ee40000300a00 */
[----:B------:R-:W3:Y:S02]  /*443c0*/  LDL.LU.64 R16, [R1+0x24e8] ;  /* 0x0024e80001107983 */ /* 0x000ee40000300a00 */
[----:B---3--:R-:W-:Y:S01]  /*443d0*/  HMMA.16816.F32.BF16 R12, R12, R26, R16 ;  /* 0x0000001a0c0c723c */ /* 0x008fe20000041810 */
[----:B------:R-:W2:Y:S01]  /*443e0*/  LDL.LU.64 R18, [R1+0x24e0] ;  /* 0x0024e00001127983 */ /* 0x000ea20000300a00 */
[----:B------:R-:W2:Y:S02]  /*443f0*/  LDL.LU.64 R16, [R1+0x24d8] ;  /* 0x0024d80001107983 */ /* 0x000ea40000300a00 */
[----:B------:R-:W-:Y:S02]  /*44400*/  STL.64 [R1+0x2470], R26 ;  /* 0x0024701a01007387 */ /* 0x000fe40000100a00 */
[----:B------:R-:W-:-:S02]  /*44410*/  IMAD.MOV.U32 R10, RZ, RZ, R2 ;  /* 0x000000ffff0a7224 */ /* 0x000fc400078e0002 */
[----:B------:R-:W-:Y:S02]  /*44420*/  IMAD.MOV.U32 R11, RZ, RZ, R0 ;  /* 0x000000ffff0b7224 */ /* 0x000fe400078e0000 */
[----:B------:R-:W-:Y:S02]  /*44430*/  IMAD.MOV.U32 R2, RZ, RZ, R6 ;  /* 0x000000ffff027224 */ /* 0x000fe400078e0006 */
[----:B------:R-:W-:-:S11]  /*44440*/  IMAD.MOV.U32 R0, RZ, RZ, R7 ;  /* 0x000000ffff007224 */ /* 0x000fd600078e0007 */
[----:B------:R-:W-:Y:S01]  /*44450*/  STL.64 [R1+0x5f0], R12 ;  /* 0x0005f00c01007387 */ /* 0x000fe20000100a00 */
[----:B------:R0:W-:Y:S03]  /*44460*/  STL.64 [R1+0x5f8], R14 ;  /* 0x0005f80e01007387 */ /* 0x0001e60000100a00 */
[----:B0-----:R-:W3:Y:S01]  /*44470*/  LDL.64 R14, [R1+0x28] ;  /* 0x00002800010e7983 */ /* 0x001ee20000100a00 */
        /* <DEDUP_REMOVED lines=13> */
[----:B0-----:R-:W4:Y:S01]  /*44550*/  LDL.LU.64 R6, [R1+0x24b0] ;  /* 0x0024b00001067983 */ /* 0x001f220000300a00 */
[----:B------:R-:W4:Y:S02]  /*44560*/  LDL.LU.64 R4, [R1+0x24a8] ;  /* 0x0024a80001047983 */ /* 0x000f240000300a00 */
[C---:B----4-:R-:W-:Y:S01]  /*44570*/  HMMA.16816.F32.BF16 R8, R16.reuse, R10, R4 ;  /* 0x0000000a1008723c */ /* 0x050fe20000041804 */
[----:B------:R-:W2:Y:S01]  /*44580*/  LDL.LU.64 R6, [R1+0x24a0] ;  /* 0x0024a00001067983 */ /* 0x000ea20000300a00 */
[----:B------:R-:W2:Y:S11]  /*44590*/  LDL.LU.64 R4, [R1+0x2498] ;  /* 0x0024980001047983 */ /* 0x000eb60000300a00 */
[----:B------:R-:W-:Y:S10]  /*445a0*/  @!UPT UIADD3 URZ, URZ, URZ, URZ ;  /* 0x0000003f3f3ff290 */ /* 0x000ff4000fffe03f */
[----:B------:R-:W-:Y:S01]  /*445b0*/  STL.64 [R1+0x7b0], R8 ;  /* 0x0007b00801007387 */ /* 0x000fe20000100a00 */
[----:B------:R2:W-:Y:S02]  /*445c0*/  STL.64 [R1+0x7b8], R10 ;  /* 0x0007b80a01007387 */ /* 0x0005e40000100a00 */
[----:B--2---:R-:W-:Y:S01]  /*445d0*/  HMMA.16816.F32.BF16 R8, R16, R22, R4 ;  /* 0x000000161008723c */ /* 0x004fe20000041804 */
[----:B------:R-:W2:Y:S11]  /*445e0*/  LDL.LU R4, [R1+0x400] ;  /* 0x0004000001047983 */ /* 0x000eb60000300800 */
[----:B------:R-:W-:Y:S11]  /*445f0*/  @!UPT UIADD3 URZ, URZ, URZ, URZ ;  /* 0x0000003f3f3ff290 */ /* 0x000ff6000fffe03f */
[----:B------:R-:W-:Y:S01]  /*44600*/  STL.64 [R1+0x7a0], R8 ;  /* 0x0007a00801007387 */ /* 0x000fe20000100a00 */
[----:B------:R-:W-:Y:S02]  /*44610*/  STL.64 [R1+0x7a8], R10 ;  /* 0x0007a80a01007387 */ /* 0x000fe40000100a00 */
[----:B------:R-:W2:Y:S02]  /*44620*/  LDL.LU R5, [R1+0x404] ;  /* 0x0004040001057983 */ /* 0x000ea40000300800 */
[----:B------:R-:W4:Y:S01]  /*44630*/  LDL.LU R6, [R1+0x408] ;  /* 0x0004080001067983 */ /* 0x000f220000300800 */
[----:B------:R-:W4:Y:S04]  /*44640*/  LDL.LU R7, [R1+0x40c] ;  /* 0x00040c0001077983 */ /* 0x000f280000300800 */
[----:B----4-:R-:W-:Y:S01]  /*44650*/  STL.64 [R1+0x2400], R6 ;  /* 0x0024000601007387 */ /* 0x010fe20000100a00 */
[----:B--2---:R0:W-:Y:S03]  /*44660*/  STL.64 [R1+0x23f8], R4 ;  /* 0x0023f80401007387 */ /* 0x0041e60000100a00 */
[----:B0-----:R-:W2:Y:S01]  /*44670*/  LDL.LU R4, [R1+0x2e0] ;  /* 0x0002e00001047983 */ /* 0x001ea20000300800 */
[----:B------:R-:W2:Y:S02]  /*44680*/  LDL.LU R5, [R1+0x2e4] ;  /* 0x0002e40001057983 */ /* 0x000ea40000300800 */
[----:B------:R-:W4:Y:S02]  /*44690*/  LDL.LU R6, [R1+0x2e8] ;  /* 0x0002e80001067983 */ /* 0x000f240000300800 */
[----:B------:R-:W4:Y:S01]  /*446a0*/  LDL.LU R7, [R1+0x2ec] ;  /* 0x0002ec0001077983 */ /* 0x000f220000300800 */
[----:B------:R-:W2:Y:S01]  /*446b0*/  LDL.LU R20, [R1+0x140] ;  /* 0x0001400001147983 */ /* 0x000ea20000300800 */
[----:B------:R-:W2:Y:S02]  /*446c0*/  LDL.LU R21, [R1+0x144] ;  /* 0x0001440001157983 */ /* 0x000ea40000300800 */
[----:B------:R-:W2:Y:S02]  /*446d0*/  LDL.LU R22, [R1+0x148] ;  /* 0x0001480001167983 */ /* 0x000ea40000300800 */
[----:B------:R-:W2:Y:S01]  /*446e0*/  LDL.LU R23, [R1+0x14c] ;  /* 0x00014c0001177983 */ /* 0x000ea20000300800 */
[----:B------:R-:W3:Y:S01]  /*446f0*/  LDL.LU R8, [R1+0x200] ;  /* 0x0002000001087983 */ /* 0x000ee20000300800 */
[----:B------:R-:W3:Y:S02]  /*44700*/  LDL.LU R9, [R1+0x204] ;  /* 0x0002040001097983 */ /* 0x000ee40000300800 */
[----:B------:R-:W-:-:S02]  /*44710*/  IMAD.MOV.U32 R26, RZ, RZ, R25 ;  /* 0x000000ffff1a7224 */ /* 0x000fc400078e0019 */
[----:B------:R-:W-:Y:S01]  /*44720*/  IMAD.MOV.U32 R27, RZ, RZ, R24 ;  /* 0x000000ffff1b7224 */ /* 0x000fe200078e0018 */
[----:B------:R-:W3:Y:S01]  /*44730*/  LDL.LU R10, [R1+0x208] ;  /* 0x00020800010a7983 */ /* 0x000ee20000300800 */
[----:B------:R-:W3:Y:S03]  /*44740*/  LDL.LU R11, [R1+0x20c] ;  /* 0x00020c00010b7983 */ /* 0x000ee60000300800 */
[----:B--2---:R-:W-:Y:S01]  /*44750*/  STL.64 [R1+0x2480], R22 ;  /* 0x0024801601007387 */ /* 0x004fe20000100a00 */
[----:B------:R0:W-:Y:S02]  /*44760*/  STL.64 [R1+0x2478], R20 ;  /* 0x0024781401007387 */ /* 0x0001e40000100a00 */
[----:B------:R1:W-:Y:S01]  /*44770*/  STL.64 [R1+0x2488], R26 ;  /* 0x0024881a01007387 */ /* 0x0003e20000100a00 */
[----:B0-----:R-:W2:Y:S01]  /*44780*/  LDL.LU R20, [R1+0x1e0] ;  /* 0x0001e00001147983 */ /* 0x001ea20000300800 */
[----:B------:R-:W2:Y:S02]  /*44790*/  LDL.LU R21, [R1+0x1e4] ;  /* 0x0001e40001157983 */ /* 0x000ea40000300800 */
[----:B------:R-:W2:Y:S02]  /*447a0*/  LDL.LU R22, [R1+0x1e8] ;  /* 0x0001e80001167983 */ /* 0x000ea40000300800 */
[----:B------:R-:W2:Y:S01]  /*447b0*/  LDL.LU R23, [R1+0x1ec] ;  /* 0x0001ec0001177983 */ /* 0x000ea20000300800 */
[----:B------:R-:W2:Y:S01]  /*447c0*/  LDL.LU R24, [R1+0x1f0] ;  /* 0x0001f00001187983 */ /* 0x000ea20000300800 */
[----:B------:R-:W2:Y:S02]  /*447d0*/  LDL.LU R25, [R1+0x1f4] ;  /* 0x0001f40001197983 */ /* 0x000ea40000300800 */
[----:B-1----:R-:W2:Y:S02]  /*447e0*/  LDL.LU R26, [R1+0x1f8] ;  /* 0x0001f800011a7983 */ /* 0x002ea40000300800 */
[----:B------:R-:W2:Y:S01]  /*447f0*/  LDL.LU R27, [R1+0x1fc] ;  /* 0x0001fc00011b7983 */ /* 0x000ea20000300800 */
[----:B----4-:R-:W-:Y:S01]  /*44800*/  STL.64 [R1+0x2410], R6 ;  /* 0x0024100601007387 */ /* 0x010fe20000100a00 */
        /* <DEDUP_REMOVED lines=10> */
[----:B------:R-:W4:Y:S02]  /*448b0*/  LDL.LU R7, [R1+0x10c] ;  /* 0x00010c0001077983 */ /* 0x000f240000300800 */
[----:B----4-:R0:W-:Y:S01]  /*448c0*/  STL.64 [R1+0x2430], R6 ;  /* 0x0024300601007387 */ /* 0x0101e20000100a00 */
[----:B--2---:R-:W-:Y:S03]  /*448d0*/  STL.64 [R1+0x2428], R4 ;  /* 0x0024280401007387 */ /* 0x004fe60000100a00 */
[----:B0-----:R-:W2:Y:S01]  /*448e0*/  LDL.64 R6, [R1+0x48] ;  /* 0x0000480001067983 */ /* 0x001ea20000100a00 */
[C---:B---3--:R-:W-:Y:S03]  /*448f0*/  HMMA.16816.F32.BF16 R8, R16.reuse, R14, R8 ;  /* 0x0000000e1008723c */ /* 0x048fe60000041808 */
[----:B--2---:R0:W-:Y:S04]  /*44900*/  STL.64 [R1+0x2440], R6 ;  /* 0x0024400601007387 */ /* 0x0041e80000100a00 */
[----:B0-----:R-:W2:Y:S04]  /*44910*/  LDL.64 R6, [R1+0x58] ;  /* 0x0000580001067983 */ /* 0x001ea80000100a00 */
[----:B--2---:R-:W-:Y:S11]  /*44920*/  STL.64 [R1+0x2448], R6 ;  /* 0x0024480601007387 */ /* 0x004ff60000100a00 */
[----:B------:R-:W-:Y:S01]  /*44930*/  @!UPT UIADD3 URZ, URZ, URZ, URZ ;  /* 0x0000003f3f3ff290 */ /* 0x000fe2000fffe03f */
[----:B------:R-:W-:Y:S02]  /*44940*/  STL.64 [R1+0x5c0], R8 ;  /* 0x0005c00801007387 */ /* 0x000fe40000100a00 */
[----:B------:R0:W-:Y:S02]  /*44950*/  STL.64 [R1+0x5c8], R10 ;  /* 0x0005c80a01007387 */ /* 0x0001e40000100a00 */
[----:B0-----:R-:W2:Y:S01]  /*44960*/  LDL.LU.64 R10, [R1+0x2490] ;  /* 0x00249000010a7983 */ /* 0x001ea20000300a00 */
[----:B------:R0:W-:Y:S02]  /*44970*/  STL.64 [R1+0x2438], R14 ;  /* 0x0024380e01007387 */ /* 0x0001e40000100a00 */
[----:B------:R-:W3:Y:S02]  /*44980*/  LDL.LU R12, [R1+0x110] ;  /* 0x00011000010c7983 */ /* 0x000ee40000300800 */
[----:B------:R-:W3:Y:S01]  /*44990*/  LDL.LU R13, [R1+0x114] ;  /* 0x00011400010d7983 */ /* 0x000ee20000300800 */
[----:B0-----:R-:W4:Y:S01]  /*449a0*/  LDL.LU R14, [R1+0x118] ;  /* 0x00011800010e7983 */ /* 0x001f220000300800 */
[----:B------:R-:W4:Y:S01]  /*449b0*/  LDL.LU R15, [R1+0x11c] ;  /* 0x00011c00010f7983 */ /* 0x000f220000300800 */
[C---:B--2---:R-:W-:Y:S02]  /*449c0*/  HMMA.16816.F32.BF16 R24, R16.reuse, R10, R24 ;  /* 0x0000000a1018723c */ /* 0x044fe40000041818 */
[----:B----4-:R-:W-:Y:S01]  /*449d0*/  STL.64 [R1+0x2458], R14 ;  /* 0x0024580e01007387 */ /* 0x010fe20000100a00 */
[----:B---3--:R0:W-:Y:S03]  /*449e0*/  STL.64 [R1+0x2450], R12 ;  /* 0x0024500c01007387 */ /* 0x0081e60000100a00 */
[----:B0-----:R-:W2:Y:S01]  /*449f0*/  LDL.LU R12, [R1+0x130] ;  /* 0x00013000010c7983 */ /* 0x001ea20000300800 */
[----:B------:R-:W2:Y:S02]  /*44a00*/  LDL.LU R13, [R1+0x134] ;  /* 0x00013400010d7983 */ /* 0x000ea40000300800 */
[----:B------:R-:W2:Y:S02]  /*44a10*/  LDL.LU R14, [R1+0x138] ;  /* 0x00013800010e7983 */ /* 0x000ea40000300800 */
[----:B------:R-:W2:Y:S11]  /*44a20*/  LDL.LU R15, [R1+0x13c] ;  /* 0x00013c00010f7983 */ /* 0x000eb60000300800 */
[----:B------:R-:W-:Y:S01]  /*44a30*/  @!UPT UIADD3 URZ, URZ, URZ, URZ ;  /* 0x0000003f3f3ff290 */ /* 0x000fe2000fffe03f */
[----:B------:R-:W-:Y:S01]  /*44a40*/  STL.64 [R1+0x580], R24 ;  /* 0x0005801801007387 */ /* 0x000fe20000100a00 */
[----:B------:R0:W-:Y:S03]  /*44a50*/  STL.64 [R1+0x588], R26 ;  /* 0x0005881a01007387 */ /* 0x0001e60000100a00 */
[----:B0-----:R-:W3:Y:S02]  /*44a60*/  LDL.LU.64 R26, [R1+0x2488] ;  /* 0x00248800011a7983 */ /* 0x001ee40000300a00 */
[C---:B---3--:R-:W-:Y:S02]  /*44a70*/  HMMA.16816.F32.BF16 R24, R16.reuse, R26, R20 ;  /* 0x0000001a1018723c */ /* 0x048fe40000041814 */
[----:B------:R-:W3:Y:S01]  /*44a80*/  LDL.LU.64 R22, [R1+0x2480] ;  /* 0x0024800001167983 */ /* 0x000ee20000300a00 */
[----:B------:R-:W3:Y:S11]  /*44a90*/  LDL.LU.64 R20, [R1+0x2478] ;  /* 0x0024780001147983 */ /* 0x000ef60000300a00 */
[----:B------:R-:W-:Y:S09]  /*44aa0*/  @!UPT UIADD3 URZ, URZ, URZ, URZ ;  /* 0x0000003f3f3ff290 */ /* 0x000ff2000fffe03f */
[----:B------:R-:W-:Y:S01]  /*44ab0*/  STL.64 [R1+0x570], R24 ;  /* 0x0005701801007387 */ /* 0x000fe20000100a00 */
[----:B------:R0:W-:Y:S03]  /*44ac0*/  STL.64 [R1+0x578], R26 ;  /* 0x0005781a01007387 */ /* 0x0001e60000100a00 */
[----:B0-----:R-:W3:Y:S01]  /*44ad0*/  LDL.LU.64 R26, [R1+0x2470] ;  /* 0x00247000011a7983 */ /* 0x001ee20000300a00 */
[----:B------:R-:W-:Y:S02]  /*44ae0*/  IMAD.MOV.U32 R6, RZ, RZ, R2 ;  /* 0x000000ffff067224 */ /* 0x000fe400078e0002 */
[----:B------:R-:W-:Y:S01]  /*44af0*/  IMAD.MOV.U32 R7, RZ, RZ, R0 ;  /* 0x000000ffff077224 */ /* 0x000fe200078e0000 */
[----:B---3--:R-:W-:Y:S01]  /*44b00*/  HMMA.16816.F32.BF16 R16, R16, R26, R20 ;  /* 0x0000001a1010723c */ /* 0x008fe20000041814 */
[----:B------:R-:W2:Y:S01]  /*44b10*/  LDL.LU.64 R22, [R1+0x2468] ;  /* 0x0024680001167983 */ /* 0x000ea20000300a00 */
[----:B------:R-:W2:Y:S11]  /*44b20*/  LDL.LU.64 R20, [R1+0x2460] ;  /* 0x0024600001147983 */ /* 0x000eb60000300a00 */
[----:B------:R-:W-:Y:S10]  /*44b30*/  @!UPT UIADD3 URZ, URZ, URZ, URZ ;  /* 0x0000003f3f3ff290 */ /* 0x000ff4000fffe03f */
[----:B------:R-:W-:Y:S01]  /*44b40*/  STL.64 [R1+0x550], R16 ;  /* 0x0005501001007387 */ /* 0x000fe20000100a00 */
[----:B------:R0:W-:Y:S03]  /*44b50*/  STL.64 [R1+0x558], R18 ;  /* 0x0005581201007387 */ /* 0x0001e60000100a00 */
[----:B0-----:R-:W3:Y:S01]  /*44b60*/  LDL.64 R18, [R1+0x38] ;  /* 0x0000380001127983 */ /* 0x001ee20000100a00 */
[----:B------:R0:W-:Y:S02]  /*44b70*/  STL [R1+0x23f0], R26 ;  /* 0x0023f01a01007387 */ /* 0x0001e40000100800 */
[----:B------:R1:W-:Y:S02]  /*44b80*/  STL [R1+0x23ec], R27 ;  /* 0x0023ec1b01007387 */ /* 0x0003e40000100800 */
[----:B------:R-:W4:Y:S01]  /*44b90*/  LDL.LU R24, [R1+0x120] ;  /* 0x0001200001187983 */ /* 0x000f220000300800 */
[----:B------:R-:W4:Y:S04]  /*44ba0*/  LDL.LU R25, [R1+0x124] ;  /* 0x0001240001197983 */ /* 0x000f280000300800 */
[----:B0-----:R-:W4:Y:S01]  /*44bb0*/  LDL.LU R26, [R1+0x128] ;  /* 0x00012800011a7983 */ /* 0x001f220000300800 */
[----:B-1----:R-:W4:Y:S01]  /*44bc0*/  LDL.LU R27, [R1+0x12c] ;  /* 0x00012c00011b7983 */ /* 0x002f220000300800 */
[C---:B--2---:R-:W-:Y:S02]  /*44bd0*/  HMMA.16816.F32.BF16 R4, R20.reuse, R6, R12 ;  /* 0x000000061404723c */ /* 0x044fe4000004180c */
[----:B------:R-:W2:Y:S01]  /*44be0*/  LDL.LU.64 R14, [R1+0x2458] ;  /* 0x00245800010e7983 */ /* 0x000ea20000300a00 */
[----:B------:R-:W2:Y:S11]  /*44bf0*/  LDL.LU.64 R12, [R1+0x2450] ;  /* 0x00245000010c7983 */ /* 0x000eb60000300a00 */
[----:B------:R-:W-:Y:S09]  /*44c00*/  @!UPT UIADD3 URZ, URZ, URZ, URZ ;  /* 0x0000003f3f3ff290 */ /* 0x000ff2000fffe03f */
[----:B------:R-:W-:Y:S01]  /*44c10*/  STL.64 [R1+0x770], R4 ;  /* 0x0007700401007387 */ /* 0x000fe20000100a00 */
[----:B------:R0:W-:Y:S03]  /*44c20*/  STL.64 [R1+0x778], R6 ;  /* 0x0007780601007387 */ /* 0x0001e60000100a00 */
[----:B0-----:R-:W4:Y:S02]  /*44c30*/  LDL.LU.64 R6, [R1+0x2448] ;  /* 0x0024480001067983 */ /* 0x001f240000300a00 */
[C---:B----4-:R-:W-:Y:S11]  /*44c40*/  HMMA.16816.F32.BF16 R24, R20.reuse, R6, R24 ;  /* 0x000000061418723c */ /* 0x050ff60000041818 */
[----:B------:R-:W-:Y:S11]  /*44c50*/  @!UPT UIADD3 URZ, URZ, URZ, URZ ;  /* 0x0000003f3f3ff290 */ /* 0x000ff6000fffe03f */
[----:B------:R-:W-:Y:S01]  /*44c60*/  @!UPT UIADD3 URZ, URZ, URZ, URZ ;  /* 0x0000003f3f3ff290 */ /* 0x000fe2000fffe03f */
[----:B------:R-:W-:Y:S01]  /*44c70*/  STL.64 [R1+0x740], R24 ;  /* 0x0007401801007387 */ /* 0x000fe20000100a00 */
[----:B------:R0:W-:Y:S02]  /*44c80*/  STL.64 [R1+0x748], R26 ;  /* 0x0007481a01007387 */ /* 0x0001e40000100a00 */
[----:B0-----:R-:W-:Y:S02]  /*44c90*/  IMAD.MOV.U32 R26, RZ, RZ, R6 ;  /* 0x000000ffff1a7224 */ /* 0x001fe400078e0006 */
[----:B------:R-:W-:Y:S02]  /*44ca0*/  IMAD.MOV.U32 R27, RZ, RZ, R7 ;  /* 0x000000ffff1b7224 */ /* 0x000fe400078e0007 */
[----:B------:R-:W2:Y:S02]  /*44cb0*/  LDL.LU.64 R6, [R1+0x2440] ;  /* 0x0024400001067983 */ /* 0x000ea40000300a00 */
[----:B--2---:R-:W-:Y:S01]  /*44cc0*/  HMMA.16816.F32.BF16 R12, R20, R6, R12 ;  /* 0x00000006140c723c */ /* 0x004fe2000004180c */
[----:B------:R-:W-:-:S02]  /*44cd0*/  IMAD.MOV.U32 R24, RZ, RZ, R6 ;  /* 0x000000ffff187224 */ /* 0x000fc400078e0006 */
        /* <DEDUP_REMOVED lines=22> */
[----:B------:R-:W-:Y:S02]  /*44e40*/  IMAD.MOV.U32 R29, RZ, RZ, R15 ;  /* 0x000000ffff1d7224 */ /* 0x000fe400078e000f */
[----:B------:R-:W0:Y:S04]  /*44e50*/  LDSM.16.MT88.4 R12, [R3+0x1c200] ;  /* 0x01c20000030c783b */ /* 0x000e280000004200 */
[----:B0-----:R0:W-:Y:S01]  /*44e60*/  STL.64 [R1+0x2398], R14 ;  /* 0x0023980e01007387 */ /* 0x0011e20000100a00 */
[----:B------:R-:W-:Y:S03]  /*44e70*/  STL.64 [R1+0x2390], R12 ;  /* 0x0023900c01007387 */ /* 0x000fe60000100a00 */
[----:B0-----:R-:W3:Y:S01]  /*44e80*/  LDL.64 R14, [R1+0x8] ;  /* 0x00000800010e7983 */ /* 0x001ee20000100a00 */
[----:B--2---:R-:W-:Y:S11]  /*44e90*/  HMMA.16816.F32.BF16 R4, R20, R10, R4 ;  /* 0x0000000a1404723c */ /* 0x004ff60000041804 */
        /* <DEDUP_REMOVED lines=10> */
[----:B------:R-:W-:Y:S02]  /*44f40*/  STL.64 [R1+0x2308], R8 ;  /* 0x0023080801007387 */ /* 0x000fe40000100a00 */
[----:B0-----:R-:W-:-:S02]  /*44f50*/  IMAD.MOV.U32 R10, RZ, RZ, R26 ;  /* 0x000000ffff0a7224 */ /* 0x001fc400078e001a */
[----:B------:R-:W-:Y:S01]  /*44f60*/  IMAD.MOV.U32 R11, RZ, RZ, R27 ;  /* 0x000000ffff0b7224 */ /* 0x000fe200078e001b */
[----:B------:R-:W4:Y:S01]  /*44f70*/  LDL.LU R26, [R1+0x23f0] ;  /* 0x0023f000011a7983 */ /* 0x000f220000300800 */
[----:B------:R-:W4:Y:S03]  /*44f80*/  LDL.LU R27, [R1+0x23ec] ;  /* 0x0023ec00011b7983 */ /* 0x000f260000300800 */
[----:B------:R0:W-:Y:S04]  /*44f90*/  STL.64 [R1+0x23d8], R10 ;  /* 0x0023d80a01007387 */ /* 0x0001e80000100a00 */
[----:B0-----:R-:W4:Y:S01]  /*44fa0*/  LDL.64 R10, [R1+0x68] ;  /* 0x00006800010a7983 */ /* 0x001f220000100a00 */
[----:B---3--:R-:W-:Y:S02]  /*44fb0*/  STL.64 [R1+0x23a8], R14 ;  /* 0x0023a80e01007387 */ /* 0x008fe40000100a00 */
[----:B------:R0:W-:Y:S01]  /*44fc0*/  STL.64 [R1+0x23c0], R12 ;  /* 0x0023c00c01007387 */ /* 0x0001e20000100a00 */
[----:B--2---:R-:W-:Y:S11]  /*44fd0*/  HMMA.16816.F32.BF16 R4, R20, R14, R4 ;  /* 0x0000000e1404723c */ /* 0x004ff60000041804 */
[----:B------:R-:W-:Y:S11]  /*44fe0*/  @!UPT UIADD3 URZ, URZ, URZ, URZ ;  /* 0x0000003f3f3ff290 */ /* 0x000ff6000fffe03f */
[----:B------:R-:W-:Y:S01]  /*44ff0*/  @!UPT UIADD3 URZ, URZ, URZ, URZ ;  /* 0x0000003f3f3ff290 */ /* 0x000fe2000fffe03f */
[----:B------:R-:W-:Y:S01]  /*45000*/  STL.64 [R1+0x500], R4 ;  /* 0x0005000401007387 */ /* 0x000fe20000100a00 */
[----:B------:R-:W-:Y:S02]  /*45010*/  STL.64 [R1+0x508], R6 ;  /* 0x0005080601007387 */ /* 0x000fe40000100a00 */
[----:B0-----:R-:W4:Y:S02]  /*45020*/  LDL.LU R12, [R1+0x3f0] ;  /* 0x0003f000010c7983 */ /* 0x001f240000300800 */
[----:B------:R-:W4:Y:S01]  /*45030*/  LDL.LU R13, [R1+0x3f4] ;  /* 0x0003f400010d7983 */ /* 0x000f220000300800 */
[----:B------:R-:W4:Y:S01]  /*45040*/  LDL.LU R14, [R1+0x3f8] ;  /* 0x0003f800010e7983 */ /* 0x000f220000300800 */
[----:B------:R-:W4:Y:S03]  /*45050*/  LDL.LU R15, [R1+0x3fc] ;  /* 0x0003fc00010f7983 */ /* 0x000f260000300800 */
[----:B------:R-:W0:Y:S01]  /*45060*/  LDSM.16.MT88.4 R4, [R3+0x1c300] ;  /* 0x01c300000304783b */ /* 0x000e220000004200 */
[----:B------:R-:W-:-:S02]  /*45070*/  IMAD.MOV.U32 R28, RZ, RZ, R18 ;  /* 0x000000ffff1c7224 */ /* 0x000fc400078e0012 */
[----:B------:R-:W-:Y:S02]  /*45080*/  IMAD.MOV.U32 R25, RZ, RZ, R19 ;  /* 0x000000ffff197224 */ /* 0x000fe400078e0013 */
[----:B------:R-:W-:Y:S04]  /*45090*/  LDSM.16.MT88.4 R16, [R3+0x1c180] ;  /* 0x01c180000310783b */ /* 0x000fe80000004200 */
[----:B0-----:R0:W-:Y:S01]  /*450a0*/  STL.64 [R1+0x2270], R6 ;  /* 0x0022700601007387 */ /* 0x0011e20000100a00 */
[----:B------:R-:W-:Y:S02]  /*450b0*/  STL.64 [R1+0x2268], R4 ;  /* 0x0022680401007387 */ /* 0x000fe40000100a00 */
[----:B0-----:R-:W-:Y:S02]  /*450c0*/  IMAD.MOV.U32 R6, RZ, RZ, R28 ;  /* 0x000000ffff067224 */ /* 0x001fe400078e001c */
[----:B------:R-:W-:Y:S01]  /*450d0*/  IMAD.MOV.U32 R7, RZ, RZ, R25 ;  /* 0x000000ffff077224 */ /* 0x000fe200078e0019 */
[----:B------:R-:W2:Y:S04]  /*450e0*/  LDL.LU R28, [R1+0x23e8] ;  /* 0x0023e800011c7983 */ /* 0x000ea80000300800 */
[----:B------:R4:W-:Y:S02]  /*450f0*/  STL.64 [R1+0x23c8], R6 ;  /* 0x0023c80601007387 */ /* 0x0009e40000100a00 */
[----:B----4-:R-:W-:Y:S02]  /*45100*/  HMMA.16816.F32.BF16 R4, R20, R26, R12 ;  /* 0x0000001a1404723c */ /* 0x010fe4000004180c */
[----:B------:R-:W0:Y:S05]  /*45110*/  LDSM.16.MT88.4 R20, [R3+0x1c380] ;  /* 0x01c380000314783b */ /* 0x000e2a0000004200 */
[----:B------:R-:W-:-:S02]  /*45120*/  IMAD.MOV.U32 R14, RZ, RZ, R24 ;  /* 0x000000ffff0e7224 */ /* 0x000fc400078e0018 */
[----:B------:R-:W-:Y:S11]  /*45130*/  IMAD.MOV.U32 R15, RZ, RZ, R0 ;  /* 0x000000ffff0f7224 */ /* 0x000ff600078e0000 */
[----:B------:R-:W-:Y:S03]  /*45140*/  @!UPT UIADD3 URZ, URZ, URZ, URZ ;  /* 0x0000003f3f3ff290 */ /* 0x000fe6000fffe03f */
[----:B------:R-:W-:Y:S01]  /*45150*/  STL.64 [R1+0x4f0], R4 ;  /* 0x0004f00401007387 */ /* 0x000fe20000100a00 */
[----:B------:R-:W-:Y:S02]  /*45160*/  STL.64 [R1+0x4f8], R6 ;  /* 0x0004f80601007387 */ /* 0x000fe40000100a00 */
[----:B------:R1:W-:Y:S02]  /*45170*/  STL.64 [R1+0x23e0], R14 ;  /* 0x0023e00e01007387 */ /* 0x0003e40000100a00 */
[----:B------:R-:W3:Y:S01]  /*45180*/  LDL.LU R12, [R1+0x470] ;  /* 0x00047000010c7983 */ /* 0x000ee20000300800 */
[----:B------:R-:W3:Y:S04]  /*45190*/  LDL.LU R13, [R1+0x474] ;  /* 0x00047400010d7983 */ /* 0x000ee80000300800 */
[----:B-1----:R-:W3:Y:S01]  /*451a0*/  LDL.LU R14, [R1+0x478] ;  /* 0x00047800010e7983 */ /* 0x002ee20000300800 */
[----:B------:R-:W3:Y:S02]  /*451b0*/  LDL.LU R15, [R1+0x47c] ;  /* 0x00047c00010f7983 */ /* 0x000ee40000300800 */
[----:B------:R-:W4:Y:S02]  /*451c0*/  LDL.LU R4, [R1+0x450] ;  /* 0x0004500001047983 */ /* 0x000f240000300800 */
[----:B------:R-:W4:Y:S01]  /*451d0*/  LDL.LU R5, [R1+0x454] ;  /* 0x0004540001057983 */ /* 0x000f220000300800 */
[----:B------:R-:W4:Y:S01]  /*451e0*/  LDL.LU R6, [R1+0x458] ;  /* 0x0004580001067983 */ /* 0x000f220000300800 */
[----:B------:R-:W4:Y:S02]  /*451f0*/  LDL.LU R7, [R1+0x45c] ;  /* 0x00045c0001077983 */ /* 0x000f240000300800 */
[----:B------:R1:W-:Y:S02]  /*45200*/  STL.64 [R1+0x23a0], R26 ;  /* 0x0023a01a01007387 */ /* 0x0003e40000100a00 */
[----:B------:R-:W2:Y:S01]  /*45210*/  LDL.LU R24, [R1+0x440] ;  /* 0x0004400001187983 */ /* 0x000ea20000300800 */
[----:B------:R-:W2:Y:S04]  /*45220*/  LDL.LU R25, [R1+0x444] ;  /* 0x0004440001197983 */ /* 0x000ea80000300800 */
[----:B-1----:R-:W2:Y:S01]  /*45230*/  LDL.LU R26, [R1+0x448] ;  /* 0x00044800011a7983 */ /* 0x002ea20000300800 */
[----:B------:R-:W2:Y:S02]  /*45240*/  LDL.LU R27, [R1+0x44c] ;  /* 0x00044c00011b7983 */ /* 0x000ea40000300800 */
[----:B0-----:R-:W-:Y:S02]  /*45250*/  STL.64 [R1+0x21e0], R22 ;  /* 0x0021e01601007387 */ /* 0x001fe40000100a00 */
[----:B------:R0:W-:Y:S02]  /*45260*/  STL.64 [R1+0x21d8], R20 ;  /* 0x0021d81401007387 */ /* 0x0001e40000100a00 */
[----:B------:R-:W-:-:S02]  /*45270*/  IMAD.MOV.U32 R3, RZ, RZ, R10 ;  /* 0x000000ffff037224 */ /* 0x000fc400078e000a */
[----:B------:R-:W-:Y:S01]  /*45280*/  IMAD.MOV.U32 R0, RZ, RZ, R11 ;  /* 0x000000ffff007224 */ /* 0x000fe200078e000b */
[----:B0-----:R-:W2:Y:S01]  /*45290*/  LDL.LU R20, [R1+0x460] ;  /* 0x0004600001147983 */ /* 0x001ea20000300800 */
[----:B------:R-:W2:Y:S02]  /*452a0*/  LDL.LU R21, [R1+0x464] ;  /* 0x0004640001157983 */ /* 0x000ea40000300800 */
[----:B------:R-:W2:Y:S02]  /*452b0*/  LDL.LU R22, [R1+0x468] ;  /* 0x0004680001167983 */ /* 0x000ea40000300800 */
[----:B------:R-:W2:Y:S01]  /*452c0*/  LDL.LU R23, [R1+0x46c] ;  /* 0x00046c0001177983 */ /* 0x000ea20000300800 */
[C---:B---3--:R-:W-:Y:S11]  /*452d0*/  HMMA.16816.F32.BF16 R12, R16.reuse, R10, R12 ;  /* 0x0000000a100c723c */ /* 0x048ff6000004180c */
[----:B------:R-:W-:Y:S11]  /*452e0*/  @!UPT UIADD3 URZ, URZ, URZ, URZ ;  /* 0x0000003f3f3ff290 */ /* 0x000ff6000fffe03f */
[----:B------:R-:W-:Y:S01]  /*452f0*/  @!UPT UIADD3 URZ, URZ, URZ, URZ ;  /* 0x0000003f3f3ff290 */ /* 0x000fe2000fffe03f */
[----:B------:R-:W-:Y:S01]  /*45300*/  STL.64 [R1+0x710], R12 ;  /* 0x0007100c01007387 */ /* 0x000fe20000100a00 */
[----:B------:R0:W-:Y:S03]  /*45310*/  STL.64 [R1+0x718], R14 ;  /* 0x0007180e01007387 */ /* 0x0001e60000100a00 */
[----:B0-----:R-:W4:Y:S01]  /*45320*/  LDL.LU.64 R14, [R1+0x23e0] ;  /* 0x0023e000010e7983 */ /* 0x001f220000300a00 */
[----:B------:R-:W2:Y:S02]  /*45330*/  LDL.LU.64 R10, [R1+0x23d8] ;  /* 0x0023d800010a7983 */ /* 0x000ea40000300a00 */
[----:B------:R-:W3:Y:S01]  /*45340*/  LDL.LU R8, [R1+0x430] ;  /* 0x0004300001087983 */ /* 0x000ee20000300800 */
[C---:B--2---:R-:W-:Y:S11]  /*45350*/  HMMA.16816.F32.BF16 R20, R16.reuse, R10, R20 ;  /* 0x0000000a1014723c */ /* 0x044ff60000041814 */
[----:B------:R-:W-:Y:S11]  /*45360*/  @!UPT UIADD3 URZ, URZ, URZ, URZ ;  /* 0x0000003f3f3ff290 */ /* 0x000ff6000fffe03f */
[----:B------:R-:W-:Y:S01]  /*45370*/  @!UPT UIADD3 URZ, URZ, URZ, URZ ;  /* 0x0000003f3f3ff290 */ /* 0x000fe2000fffe03f */
[----:B------:R0:W-:Y:S01]  /*45380*/  STL.64 [R1+0x700], R20 ;  /* 0x0007001401007387 */ /* 0x0001e20000100a00 */
[----:B------:R1:W-:Y:S02]  /*45390*/  STL.64 [R1+0x708], R22 ;  /* 0x0007081601007387 */ /* 0x0003e40000100a00 */
[----:B------:R-:W3:Y:S02]  /*453a0*/  LDL.LU R9, [R1+0x434] ;  /* 0x0004340001097983 */ /* 0x000ee40000300800 */
[----:B------:R-:W3:Y:S01]  /*453b0*/  LDL.LU R10, [R1+0x438] ;  /* 0x00043800010a7983 */ /* 0x000ee20000300800 */
[----:B------:R-:W3:Y:S04]  /*453c0*/  LDL.LU R11, [R1+0x43c] ;  /* 0x00043c00010b7983 */ /* 0x000ee80000300800 */
[----:B0-----:R-:W2:Y:S01]  /*453d0*/  LDL.LU R20, [R1+0x370] ;  /* 0x0003700001147983 */ /* 0x001ea20000300800 */
[----:B------:R-:W2:Y:S02]  /*453e0*/  LDL.LU R21, [R1+0x374] ;  /* 0x0003740001157983 */ /* 0x000ea40000300800 */
[----:B-1----:R-:W2:Y:S02]  /*453f0*/  LDL.LU R22, [R1+0x378] ;  /* 0x0003780001167983 */ /* 0x002ea40000300800 */
[----:B------:R-:W2:Y:S02]  /*45400*/  LDL.LU R23, [R1+0x37c] ;  /* 0x00037c0001177983 */ /* 0x000ea40000300800 */
[----:B--2---:R-:W-:Y:S01]  /*45410*/  STL.64 [R1+0x2320], R22 ;  /* 0x0023201601007387 */ /* 0x004fe20000100a00 */
[----:B------:R0:W-:Y:S03]  /*45420*/  STL.64 [R1+0x2318], R20 ;  /* 0x0023181401007387 */ /* 0x0001e60000100a00 */
[----:B0-----:R-:W2:Y:S01]  /*45430*/  LDL.LU R20, [R1+0x380] ;  /* 0x0003800001147983 */ /* 0x001ea20000300800 */
[----:B------:R-:W2:Y:S02]  /*45440*/  LDL.LU R21, [R1+0x384] ;  /* 0x0003840001157983 */ /* 0x000ea40000300800 */
[----:B------:R-:W2:Y:S02]  /*45450*/  LDL.LU R22, [R1+0x388] ;  /* 0x0003880001167983 */ /* 0x000ea40000300800 */
[----:B------:R-:W2:Y:S01]  /*45460*/  LDL.LU R23, [R1+0x38c] ;  /* 0x00038c0001177983 */ /* 0x000ea20000300800 */
[----:B----4-:R-:W-:Y:S01]  /*45470*/  HMMA.16816.F32.BF16 R12, R16, R14, R4 ;  /* 0x0000000e100c723c */ /* 0x010fe20000041804 */
[----:B--2---:R0:W-:Y:S01]  /*45480*/  STL.64 [R1+0x2330], R22 ;  /* 0x0023301601007387 */ /* 0x0041e20000100a00 */
[----:B------:R-:W-:Y:S02]  /*45490*/  STL.64 [R1+0x2328], R20 ;  /* 0x0023281401007387 */ /* 0x000fe40000100a00 */
[----:B0-----:R-:W-:-:S02]  /*454a0*/  IMAD.MOV.U32 R22, RZ, RZ, R2 ;  /* 0x000000ffff167224 */ /* 0x001fc400078e0002 */
[----:B------:R-:W2:Y:S01]  /*454b0*/  LDL.LU R2, [R1+0x23d0] ;  /* 0x0023d00001027983 */ /* 0x000ea20000300800 */
[----:B------:R-:W4:Y:S11]  /*454c0*/  LDL.LU.64 R6, [R1+0x23c8] ;  /* 0x0023c80001067983 */ /* 0x000f360000300a00 */
[----:B------:R-:W-:Y:S05]  /*454d0*/  @!UPT UIADD3 URZ, URZ, URZ, URZ ;  /* 0x0000003f3f3ff290 */ /* 0x000fea000fffe03f */
[----:B------:R0:W-:Y:S02]  /*454e0*/  STL.64 [R1+0x6f0], R12 ;  /* 0x0006f00c01007387 */ /* 0x0001e40000100a00 */
[----:B------:R-:W-:Y:S01]  /*454f0*/  STL.64 [R1+0x6f8], R14 ;  /* 0x0006f80e01007387 */ /* 0x000fe20000100a00 */
[----:B0-----:R-:W2:Y:S01]  /*45500*/  LDL.LU.64 R12, [R1+0x23c0] ;  /* 0x0023c000010c7983 */ /* 0x001ea20000300a00 */
[----:B----4-:R-:W-:Y:S03]  /*45510*/  HMMA.16816.F32.BF16 R4, R16, R6, R24 ;  /* 0x000000061004723c */ /* 0x010fe60000041818 */
[----:B------:R-:W4:Y:S11]  /*45520*/  LDL.LU R24, [R1+0x410] ;  /* 0x0004100001187983 */ /* 0x000f360000300800 */
[----:B------:R-:W-:Y:S09]  /*45530*/  @!UPT UIADD3 URZ, URZ, URZ, URZ ;  /* 0x0000003f3f3ff290 */ /* 0x000ff2000fffe03f */
[----:B------:R-:W-:Y:S01]  /*45540*/  STL.64 [R1+0x6e0], R4 ;  /* 0x0006e00401007387 */ /* 0x000fe20000100a00 */
[----:B------:R-:W-:Y:S02]  /*45550*/  STL.64 [R1+0x6e8], R6 ;  /* 0x0006e80601007387 */ /* 0x000fe40000100a00 */
[----:B------:R-:W4:Y:S02]  /*45560*/  LDL.LU R25, [R1+0x414] ;  /* 0x0004140001197983 */ /* 0x000f240000300800 */
[----:B------:R-:W2:Y:S01]  /*45570*/  LDL.LU R26, [R1+0x418] ;  /* 0x00041800011a7983 */ /* 0x000ea20000300800 */
[----:B------:R-:W2:Y:S01]  /*45580*/  LDL.LU R27, [R1+0x41c] ;  /* 0x00041c00011b7983 */ /* 0x000ea20000300800 */
[----:B------:R-:W-:-:S07]  /*45590*/  IMAD.MOV.U32 R23, RZ, RZ, R29 ;  /* 0x000000ffff177224 */ /* 0x000fce00078e001d */
[----:B---3--:R-:W-:Y:S01]  /*455a0*/  HMMA.16816.F32.BF16 R8, R16, R22, R8 ;  /* 0x000000161008723c */ /* 0x008fe20000041808 */
[----:B--2---:R-:W-:Y:S01]  /*455b0*/  STL.64 [R1+0x23b8], R26 ;  /* 0x0023b81a01007387 */ /* 0x004fe20000100a00 */
[----:B----4-:R0:W-:Y:S03]  /*455c0*/  STL.64 [R1+0x23b0], R24 ;  /* 0x0023b01801007387 */ /* 0x0101e60000100a00 */
[----:B0-----:R-:W2:Y:S01]  /*455d0*/  LDL.LU R24, [R1+0x420] ;  /* 0x0004200001187983 */ /* 0x001ea20000300800 */
[----:B------:R-:W2:Y:S02]  /*455e0*/  LDL.LU R25, [R1+0x424] ;  /* 0x0004240001197983 */ /* 0x000ea40000300800 */
[----:B------:R-:W2:Y:S02]  /*455f0*/  LDL.LU R26, [R1+0x428] ;  /* 0x00042800011a7983 */ /* 0x000ea40000300800 */
[----:B------:R-:W2:Y:S01]  /*45600*/  LDL.LU R27, [R1+0x42c] ;  /* 0x00042c00011b7983 */ /* 0x000ea20000300800 */
[----:B------:R-:W3:Y:S01]  /*45610*/  LDL.LU R4, [R1+0x3e0] ;  /* 0x0003e00001047983 */ /* 0x000ee20000300800 */
[----:B------:R-:W3:Y:S02]  /*45620*/  LDL.LU R5, [R1+0x3e4] ;  /* 0x0003e40001057983 */ /* 0x000ee40000300800 */
[----:B------:R-:W3:Y:S02]  /*45630*/  LDL.LU R6, [R1+0x3e8] ;  /* 0x0003e80001067983 */ /* 0x000ee40000300800 */
[----:B------:R-:W3:Y:S07]  /*45640*/  LDL.LU R7, [R1+0x3ec] ;  /* 0x0003ec0001077983 */ /* 0x000eee0000300800 */
[----:B------:R0:W-:Y:S01]  /*45650*/  STL.64 [R1+0x400], R8 ;  /* 0x0004000801007387 */ /* 0x0001e20000100a00 */
[----:B------:R1:W-:Y:S03]  /*45660*/  STL.64 [R1+0x408], R10 ;  /* 0x0004080a01007387 */ /* 0x0003e60000100a00 */
[----:B0-----:R-:W4:Y:S01]  /*45670*/  LDL.LU R8, [R1+0x3b0] ;  /* 0x0003b00001087983 */ /* 0x001f220000300800 */
[----:B------:R-:W4:Y:S02]  /*45680*/  LDL.LU R9, [R1+0x3b4] ;  /* 0x0003b40001097983 */ /* 0x000f240000300800 */
[----:B-1----:R-:W2:Y:S02]  /*45690*/  LDL.LU R10, [R1+0x3b8] ;  /* 0x0003b800010a7983 */ /* 0x002ea40000300800 */
[----:B------:R-:W2:Y:S02]  /*456a0*/  LDL.LU R11, [R1+0x3bc] ;  /* 0x0003bc00010b7983 */ /* 0x000ea40000300800 */
[----:B--2---:R0:W-:Y:S01]  /*456b0*/  STL.64 [R1+0x2368], R10 ;  /* 0x0023680a01007387 */ /* 0x0041e20000100a00 */
[----:B----4-:R-:W-:Y:S03]  /*456c0*/  STL.64 [R1+0x2360], R8 ;  /* 0x0023600801007387 */ /* 0x010fe60000100a00 */
[----:B0-----:R-:W2:Y:S04]  /*456d0*/  LDL.64 R10, [R1+0x58] ;  /* 0x00005800010a7983 */ /* 0x001ea80000100a00 */
[----:B--2---:R-:W-:Y:S01]  /*456e0*/  STL.64 [R1+0x2378], R10 ;  /* 0x0023780a01007387 */ /* 0x004fe20000100a00 */
[----:B------:R0:W-:Y:S03]  /*456f0*/  STL.64 [R1+0x2340], R22 ;  /* 0x0023401601007387 */ /* 0x0001e60000100a00 */
[----:B0-----:R-:W2:Y:S04]  /*45700*/  LDL.64 R22, [R1+0x38] ;  /* 0x0000380001167983 */ /* 0x001ea80000100a00 */
[----:B--2---:R0:W-:Y:S04]  /*45710*/  STL.64 [R1+0x2358], R22 ;  /* 0x0023581601007387 */ /* 0x0041e80000100a00 */
[----:B0-----:R-:W2:Y:S01]  /*45720*/  LDL.64 R22, [R1+0x48] ;  /* 0x0000480001167983 */ /* 0x001ea20000100a00 */
[----:B------:R-:W-:-:S02]  /*45730*/  IMAD.MOV.U32 R14, RZ, RZ, R13 ;  /* 0x000000ffff0e7224 */ /* 0x000fc400078e000d */
[----:B------:R-:W-:-:S07]  /*45740*/  IMAD.MOV.U32 R15, RZ, RZ, R12 ;  /* 0x000000ffff0f7224 */ /* 0x000fce00078e000c */
[C---:B------:R-:W-:Y:S01]  /*45750*/  HMMA.16816.F32.BF16 R12, R16.reuse, R14, R24 ;  /* 0x0000000e100c723c */ /* 0x040fe20000041818 */
[----:B--2---:R0:W-:Y:S01]  /*45760*/  STL.64 [R1+0x2370], R22 ;  /* 0x0023701601007387 */ /* 0x0041e20000100a00 */
[----:B------:R-:W2:Y:S02]  /*45770*/  LDL.LU R20, [R1+0x3c0] ;  /* 0x0003c00001147983 */ /* 0x000ea40000300800 */
[----:B------:R-:W2:Y:S01]  /*45780*/  LDL.LU R21, [R1+0x3c4] ;  /* 0x0003c40001157983 */ /* 0x000ea20000300800 */
[----:B0-----:R-:W4:Y:S01]  /*45790*/  LDL.LU R22, [R1+0x3c8] ;  /* 0x0003c80001167983 */ /* 0x001f220000300800 */
[----:B------:R-:W4:Y:S03]  /*457a0*/  LDL.LU R23, [R1+0x3cc] ;  /* 0x0003cc0001177983 */ /* 0x000f260000300800 */
[----:B----4-:R-:W-:Y:S01]  /*457b0*/  STL.64 [R1+0x2388], R22 ;  /* 0x0023881601007387 */ /* 0x010fe20000100a00 */
[----:B--2---:R0:W-:Y:S03]  /*457c0*/  STL.64 [R1+0x2380], R20 ;  /* 0x0023801401007387 */ /* 0x0041e60000100a00 */
[----:B0-----:R-:W2:Y:S01]  /*457d0*/  LDL.LU R20, [R1+0x3d0] ;  /* 0x0003d00001147983 */ /* 0x001ea20000300800 */
[----:B------:R-:W2:Y:S02]  /*457e0*/  LDL.LU R21, [R1+0x3d4] ;  /* 0x0003d40001157983 */ /* 0x000ea40000300800 */
[----:B------:R-:W2:Y:S02]  /*457f0*/  LDL.LU R22, [R1+0x3d8] ;  /* 0x0003d80001167983 */ /* 0x000ea40000300800 */
[----:B------:R-:W2:Y:S01]  /*45800*/  LDL.LU R23, [R1+0x3dc] ;  /* 0x0003dc0001177983 */ /* 0x000ea20000300800 */
[----:B------:R-:W4:Y:S01]  /*45810*/  LDL.LU.64 R26, [R1+0x23b8] ;  /* 0x0023b800011a7983 */ /* 0x000f220000300a00 */
[----:B------:R-:W4:Y:S03]  /*45820*/  LDL.LU.64 R24, [R1+0x23b0] ;  /* 0x0023b00001187983 */ /* 0x000f260000300a00 */
[----:B------:R-:W-:Y:S02]  /*45830*/  STL.64 [R1+0x3f0], R12 ;  /* 0x0003f00c01007387 */ /* 0x000fe40000100a00 */
[----:B------:R0:W-:Y:S02]  /*45840*/  STL.64 [R1+0x3f8], R14 ;  /* 0x0003f80e01007387 */ /* 0x0001e40000100a00 */
[----:B0-----:R-:W4:Y:S02]  /*45850*/  LDL.LU.64 R14, [R1+0x23a8] ;  /* 0x0023a800010e7983 */ /* 0x001f240000300a00 */
[----:B----4-:R-:W-:Y:S11]  /*45860*/  HMMA.16816.F32.BF16 R24, R16, R14, R24 ;  /* 0x0000000e1018723c */ /* 0x010ff60000041818 */
[----:B------:R-:W-:Y:S11]  /*45870*/  @!UPT UIADD3 URZ, URZ, URZ, URZ ;  /* 0x0000003f3f3ff290 */ /* 0x000ff6000fffe03f */
[----:B------:R-:W-:Y:S01]  /*45880*/  @!UPT UIADD3 URZ, URZ, URZ, URZ ;  /* 0x0000003f3f3ff290 */ /* 0x000fe2000fffe03f */
[----:B------:R-:W-:Y:S01]  /*45890*/  STL.64 [R1+0x4e0], R24 ;  /* 0x0004e01801007387 */ /* 0x000fe20000100a00 */
[----:B------:R0:W-:Y:S03]  /*458a0*/  STL.64 [R1+0x4e8], R26 ;  /* 0x0004e81a01007387 */ /* 0x0001e60000100a00 */
[----:B0-----:R-:W3:Y:S01]  /*458b0*/  LDL.LU.64 R26, [R1+0x23a0] ;  /* 0x0023a000011a7983 */ /* 0x001ee20000300a00 */
[----:B------:R-:W-:Y:S02]  /*458c0*/  IMAD.MOV.U32 R10, RZ, RZ, R3 ;  /* 0x000000ffff0a7224 */ /* 0x000fe400078e0003 */
[----:B------:R-:W-:Y:S02]  /*458d0*/  IMAD.MOV.U32 R11, RZ, RZ, R0 ;  /* 0x000000ffff0b7224 */ /* 0x000fe400078e0000 */
[----:B------:R-:W-:Y:S02]  /*458e0*/  IMAD.MOV.U32 R3, RZ, RZ, R14 ;  /* 0x000000ffff037224 */ /* 0x000fe400078e000e */
[----:B------:R-:W-:-:S02]  /*458f0*/  IMAD.MOV.U32 R0, RZ, RZ, R15 ;  /* 0x000000ffff007224 */ /* 0x000fc400078e000f */
[----:B------:R-:W2:Y:S01]  /*45900*/  LDL.LU.64 R14, [R1+0x2398] ;  /* 0x00239800010e7983 */ /* 0x000ea20000300a00 */
[----:B------:R-:W2:Y:S01]  /*45910*/  LDL.LU.64 R12, [R1+0x2390] ;  /* 0x00239000010c7983 */ /* 0x000ea20000300a00 */
[----:B---3--:R-:W-:Y:S02]  /*45920*/  HMMA.16816.F32.BF16 R4, R16, R26, R4 ;  /* 0x0000001a1004723c */ /* 0x008fe40000041804 */
[----:B------:R0:W-:Y:S01]  /*45930*/  STL.64 [R1+0x2338], R26 ;  /* 0x0023381a01007387 */ /* 0x0001e20000100a00 */
[----:B------:R-:W3:Y:S11]  /*45940*/  LDL.LU R24, [R1+0x390] ;  /* 0x0003900001187983 */ /* 0x000ef60000300800 */
[----:B------:R-:W-:Y:S09]  /*45950*/  @!UPT UIADD3 URZ, URZ, URZ, URZ ;  /* 0x0000003f3f3ff290 */ /* 0x000ff2000fffe03f */
[----:B------:R-:W-:Y:S01]  /*45960*/  STL.64 [R1+0x4d0], R4 ;  /* 0x0004d00401007387 */ /* 0x000fe20000100a00 */
[----:B------:R-:W-:Y:S02]  /*45970*/  STL.64 [R1+0x4d8], R6 ;  /* 0x0004d80601007387 */ /* 0x000fe40000100a00 */
[----:B------:R-:W3:Y:S02]  /*45980*/  LDL.LU R25, [R1+0x394] ;  /* 0x0003940001197983 */ /* 0x000ee40000300800 */
[----:B0-----:R-:W4:Y:S01]  /*45990*/  LDL.LU R26, [R1+0x398] ;  /* 0x00039800011a7983 */ /* 0x001f220000300800 */
[----:B------:R-:W4:Y:S01]  /*459a0*/  LDL.LU R27, [R1+0x39c] ;  /* 0x00039c00011b7983 */ /* 0x000f220000300800 */
[----:B--2---:R-:W-:Y:S03]  /*459b0*/  HMMA.16816.F32.BF16 R8, R12, R10, R20 ;  /* 0x0000000a0c08723c */ /* 0x004fe60000041814 */
[----:B----4-:R-:W-:Y:S01]  /*459c0*/  STL.64 [R1+0x2350], R26 ;  /* 0x0023501a01007387 */ /* 0x010fe20000100a00 */
[----:B---3--:R0:W-:Y:S03]  /*459d0*/  STL.64 [R1+0x2348], R24 ;  /* 0x0023481801007387 */ /* 0x0081e60000100a00 */
[----:B0-----:R-:W2:Y:S01]  /*459e0*/  LDL.LU R24, [R1+0x3a0] ;  /* 0x0003a00001187983 */ /* 0x001ea20000300800 */
[----:B------:R-:W2:Y:S02]  /*459f0*/  LDL.LU R25, [R1+0x3a4] ;  /* 0x0003a40001197983 */ /* 0x000ea40000300800 */
[----:B------:R-:W2:Y:S02]  /*45a00*/  LDL.LU R26, [R1+0x3a8] ;  /* 0x0003a800011a7983 */ /* 0x000ea40000300800 */
[----:B------:R-:W2:Y:S01]  /*45a10*/  LDL.LU R27, [R1+0x3ac] ;  /* 0x0003ac00011b7983 */ /* 0x000ea20000300800 */
[----:B------:R-:W3:Y:S01]  /*45a20*/  LDL.LU.64 R18, [R1+0x18] ;  /* 0x0000180001127983 */ /* 0x000ee20000300a00 */
[----:B------:R-:W4:Y:S02]  /*45a30*/  LDL.LU R4, [R1+0x1c0] ;  /* 0x0001c00001047983 */ /* 0x000f240000300800 */
[----:B------:R-:W4:Y:S02]  /*45a40*/  LDL.LU R5, [R1+0x1c4] ;  /* 0x0001c40001057983 */ /* 0x000f240000300800 */
[----:B------:R-:W2:Y:S01]  /*45a50*/  LDL.LU R6, [R1+0x1c8] ;  /* 0x0001c80001067983 */ /* 0x000ea20000300800 */
[----:B------:R-:W2:Y:S04]  /*45a60*/  LDL.LU R7, [R1+0x1cc] ;  /* 0x0001cc0001077983 */ /* 0x000ea80000300800 */
[----:B--2---:R-:W-:Y:S01]  /*45a70*/  STL.64 [R1+0x2280], R6 ;  /* 0x0022800601007387 */ /* 0x004fe20000100a00 */
[----:B----4-:R-:W-:Y:S02]  /*45a80*/  STL.64 [R1+0x2278], R4 ;  /* 0x0022780401007387 */ /* 0x010fe40000100a00 */
[----:B------:R-:W2:Y:S02]  /*45a90*/  LDL.LU.64 R22, [R1+0x2388] ;  /* 0x0023880001167983 */ /* 0x000ea40000300a00 */
[----:B------:R-:W2:Y:S01]  /*45aa0*/  LDL.LU.64 R20, [R1+0x2380] ;  /* 0x0023800001147983 */ /* 0x000ea20000300a00 */
[----:B------:R-:W-:Y:S01]  /*45ab0*/  STL.64 [R1+0x6d0], R8 ;  /* 0x0006d00801007387 */ /* 0x000fe20000100a00 */
[----:B------:R0:W-:Y:S03]  /*45ac0*/  STL.64 [R1+0x6d8], R10 ;  /* 0x0006d80a01007387 */ /* 0x0001e60000100a00 */
[----:B0-----:R-:W2:Y:S01]  /*45ad0*/  LDL.LU.64 R10, [R1+0x2378] ;  /* 0x00237800010a7983 */ /* 0x001ea20000300a00 */
        /* <DEDUP_REMOVED lines=15> */
[----:B------:R-:W-:Y:S02]  /*45bd0*/  STL.64 [R1+0x6b8], R10 ;  /* 0x0006b80a01007387 */ /* 0x000fe40000100a00 */
        /* <DEDUP_REMOVED lines=25> */
[----:B------:R-:W3:Y:S02]  /*45d70*/  LDL.LU.64 R20, [R1+0x2318] ;  /* 0x0023180001147983 */ /* 0x000ee40000300a00 */
[----:B------:R0:W-:Y:S02]  /*45d80*/  STL.64 [R1+0x22a0], R18 ;  /* 0x0022a01201007387 */ /* 0x0001e40000100a00 */
[----:B0-----:R-:W4:Y:S01]  /*45d90*/  LDL.LU.64 R18, [R1+0x28] ;  /* 0x0000280001127983 */ /* 0x001f220000300a00 */
[----:B---3--:R-:W-:Y:S03]  /*45da0*/  HMMA.16816.F32.BF16 R20, R12, R6, R20 ;  /* 0x000000060c14723c */ /* 0x008fe60000041814 */
[----:B----4-:R0:W-:Y:S02]  /*45db0*/  STL.64 [R1+0x22b8], R18 ;  /* 0x0022b81201007387 */ /* 0x0101e40000100a00 */
[----:B0-----:R-:W-:-:S02]  /*45dc0*/  IMAD.MOV.U32 R18, RZ, RZ, R5 ;  /* 0x000000ffff127224 */ /* 0x001fc400078e0005 */
[----:B------:R-:W-:Y:S11]  /*45dd0*/  IMAD.MOV.U32 R19, RZ, RZ, R4 ;  /* 0x000000ffff137224 */ /* 0x000ff600078e0004 */
[----:B------:R-:W-:Y:S05]  /*45de0*/  @!UPT UIADD3 URZ, URZ, URZ, URZ ;  /* 0x0000003f3f3ff290 */ /* 0x000fea000fffe03f */
[----:B------:R-:W-:Y:S01]  /*45df0*/  STL.64 [R1+0x340], R20 ;  /* 0x0003401401007387 */ /* 0x000fe20000100a00 */
[----:B------:R-:W-:Y:S03]  /*45e00*/  STL.64 [R1+0x348], R22 ;  /* 0x0003481601007387 */ /* 0x000fe60000100a00 */
[----:B------:R-:W-:Y:S01]  /*45e10*/  STL.64 [R1+0x22d0], R18 ;  /* 0x0022d01201007387 */ /* 0x000fe20000100a00 */
[----:B------:R0:W-:Y:S02]  /*45e20*/  STL.64 [R1+0x2298], R6 ;  /* 0x0022980601007387 */ /* 0x0001e40000100a00 */
[----:B------:R-:W3:Y:S02]  /*45e30*/  LDL.LU R4, [R1+0x270] ;  /* 0x0002700001047983 */ /* 0x000ee40000300800 */
[----:B------:R-:W3:Y:S01]  /*45e40*/  LDL.LU R5, [R1+0x274] ;  /* 0x0002740001057983 */ /* 0x000ee20000300800 */
[----:B0-----:R-:W4:Y:S01]  /*45e50*/  LDL.LU R6, [R1+0x278] ;  /* 0x0002780001067983 */ /* 0x001f220000300800 */
[----:B------:R-:W4:Y:S02]  /*45e60*/  LDL.LU R7, [R1+0x27c] ;  /* 0x00027c0001077983 */ /* 0x000f240000300800 */
[----:B------:R-:W-:-:S02]  /*45e70*/  IMAD.MOV.U32 R18, RZ, RZ, R9 ;  /* 0x000000ffff127224 */ /* 0x000fc400078e0009 */
[----:B------:R-:W-:-:S05]  /*45e80*/  IMAD.MOV.U32 R19, RZ, RZ, R8 ;  /* 0x000000ffff137224 */ /* 0x000fca00078e0008 */
[----:B------:R-:W-:Y:S04]  /*45e90*/  STL.64 [R1+0x22e8], R18 ;  /* 0x0022e81201007387 */ /* 0x000fe80000100a00 */
[----:B----4-:R-:W-:Y:S01]  /*45ea0*/  STL.64 [R1+0x22b0], R6 ;  /* 0x0022b00601007387 */ /* 0x010fe20000100a00 */
[----:B---3--:R0:W-:Y:S03]  /*45eb0*/  STL.64 [R1+0x22a8], R4 ;  /* 0x0022a80401007387 */ /* 0x0081e60000100a00 */
[----:B0-----:R-:W3:Y:S01]  /*45ec0*/  LDL.LU R4, [R1+0x280] ;  /* 0x0002800001047983 */ /* 0x001ee20000300800 */
[----:B------:R-:W3:Y:S02]  /*45ed0*/  LDL.LU R5, [R1+0x284] ;  /* 0x0002840001057983 */ /* 0x000ee40000300800 */
[----:B------:R-:W4:Y:S02]  /*45ee0*/  LDL.LU R6, [R1+0x288] ;  /* 0x0002880001067983 */ /* 0x000f240000300800 */
        /* <DEDUP_REMOVED lines=28> */
[----:B------:R-:W3:Y:S02]  /*460b0*/  LDL.LU R6, [R1+0x2b8] ;  /* 0x0002b80001067983 */ /* 0x000ee40000300800 */
[----:B------:R-:W3:Y:S01]  /*460c0*/  LDL.LU R7, [R1+0x2bc] ;  /* 0x0002bc0001077983 */ /* 0x000ee20000300800 */
[----:B------:R-:W4:Y:S01]  /*460d0*/  LDL.LU R20, [R1+0x1a0] ;  /* 0x0001a00001147983 */ /* 0x000f220000300800 */
[----:B------:R-:W4:Y:S02]  /*460e0*/  LDL.LU R21, [R1+0x1a4] ;  /* 0x0001a40001157983 */ /* 0x000f240000300800 */
[----:B------:R-:W3:Y:S02]  /*460f0*/  LDL.LU R22, [R1+0x1a8] ;  /* 0x0001a80001167983 */ /* 0x000ee40000300800 */
[----:B------:R-:W3:Y:S01]  /*46100*/  LDL.LU R23, [R1+0x1ac] ;  /* 0x0001ac0001177983 */ /* 0x000ee20000300800 */
[----:B--2---:R-:W-:Y:S01]  /*46110*/  HMMA.16816.F32.BF16 R12, R12, R26, R8 ;  /* 0x0000001a0c0c723c */ /* 0x004fe20000041808 */
[----:B---3--:R-:W-:Y:S01]  /*46120*/  STL.64 [R1+0x2260], R22 ;  /* 0x0022601601007387 */ /* 0x008fe20000100a00 */
[----:B----4-:R0:W-:Y:S03]  /*46130*/  STL.64 [R1+0x2258], R20 ;  /* 0x0022581401007387 */ /* 0x0101e60000100a00 */
        /* <DEDUP_REMOVED lines=10> */
[----:B------:R-:W3:Y:S01]  /*461e0*/  LDL.LU.64 R10, [R1+0x2310] ;  /* 0x00231000010a7983 */ /* 0x000ee20000300a00 */
[----:B------:R-:W3:Y:S02]  /*461f0*/  LDL.LU.64 R8, [R1+0x2308] ;  /* 0x0023080001087983 */ /* 0x000ee40000300a00 */
        /* <DEDUP_REMOVED lines=39> */
[C---:B---3--:R-:W-:Y:S11]  /*46470*/  HMMA.16816.F32.BF16 R4, R8.reuse, R18, R4 ;  /* 0x000000120804723c */ /* 0x048ff60000041804 */
[----:B------:R-:W-:Y:S11]  /*46480*/  @!UPT UIADD3 URZ, URZ, URZ, URZ ;  /* 0x0000003f3f3ff290 */ /* 0x000ff6000fffe03f */
[----:B------:R-:W-:Y:S01]  /*46490*/  @!UPT UIADD3 URZ, URZ, URZ, URZ ;  /* 0x0000003f3f3ff290 */ /* 0x000fe2000fffe03f */
        /* <DEDUP_REMOVED lines=11> */
[----:B---3--:R-:W-:Y:S01]  /*46550*/  HMMA.16816.F32.BF16 R8, R8, R26, R4 ;  /* 0x0000001a0808723c */ /* 0x008fe20000041804 */
[----:B------:R-:W2:Y:S01]  /*46560*/  LDL.LU.64 R6, [R1+0x2270] ;  /* 0x0022700001067983 */ /* 0x000ea20000300a00 */
[----:B------:R-:W2:Y:S11]  /*46570*/  LDL.LU.64 R4, [R1+0x2268] ;  /* 0x0022680001047983 */ /* 0x000eb60000300a00 */
[----:B------:R-:W-:Y:S10]  /*46580*/  @!UPT UIADD3 URZ, URZ, URZ, URZ ;  /* 0x0000003f3f3ff290 */ /* 0x000ff4000fffe03f */
[----:B------:R0:W-:Y:S01]  /*46590*/  STL.64 [R1+0x4b0], R8 ;  /* 0x0004b00801007387 */ /* 0x0001e20000100a00 */
[----:B------:R1:W-:Y:S03]  /*465a0*/  STL.64 [R1+0x4b8], R10 ;  /* 0x0004b80a01007387 */ /* 0x0003e60000100a00 */
[----:B0-----:R-:W3:Y:S01]  /*465b0*/  LDL.LU R8, [R1+0x190] ;  /* 0x0001900001087983 */ /* 0x001ee20000300800 */
[----:B------:R-:W3:Y:S02]  /*465c0*/  LDL.LU R9, [R1+0x194] ;  /* 0x0001940001097983 */ /* 0x000ee40000300800 */
[----:B-1----:R-:W4:Y:S02]  /*465d0*/  LDL.LU R10, [R1+0x198] ;  /* 0x00019800010a7983 */ /* 0x002f240000300800 */
[----:B------:R-:W4:Y:S02]  /*465e0*/  LDL.LU R11, [R1+0x19c] ;  /* 0x00019c00010b7983 */ /* 0x000f240000300800 */
[----:B------:R-:W-:Y:S01]  /*465f0*/  IMAD.MOV.U32 R29, RZ, RZ, R15 ;  /* 0x000000ffff1d7224 */ /* 0x000fe200078e000f */
[C---:B--2---:R-:W-:Y:S11]  /*46600*/  HMMA.16816.F32.BF16 R20, R4.reuse, R14, R20 ;  /* 0x0000000e0414723c */ /* 0x044ff60000041814 */
[----:B------:R-:W-:Y:S11]  /*46610*/  @!UPT UIADD3 URZ, URZ, URZ, URZ ;  /* 0x0000003f3f3ff290 */ /* 0x000ff6000fffe03f */
[----:B------:R-:W-:Y:S02]  /*46620*/  @!UPT UIADD3 URZ, URZ, URZ, URZ ;  /* 0x0000003f3f3ff290 */ /* 0x000fe4000fffe03f */
[----:B------:R-:W-:Y:S02]  /*46630*/  IMAD.MOV.U32 R16, RZ, RZ, R23 ;  /* 0x000000ffff107224 */ /* 0x000fe400078e0017 */
[----:B------:R-:W-:Y:S02]  /*46640*/  IMAD.MOV.U32 R15, RZ, RZ, R22 ;  /* 0x000000ffff0f7224 */ /* 0x000fe400078e0016 */
[----:B------:R-:W-:Y:S01]  /*46650*/  IMAD.MOV.U32 R12, RZ, RZ, R20 ;  /* 0x000000ffff0c7224 */ /* 0x000fe200078e0014 */
[----:B----4-:R0:W-:Y:S01]  /*46660*/  STL.64 [R1+0x2250], R10 ;  /* 0x0022500a01007387 */ /* 0x0101e20000100a00 */
[----:B---3--:R-:W-:Y:S03]  /*46670*/  STL.64 [R1+0x2248], R8 ;  /* 0x0022480801007387 */ /* 0x008fe60000100a00 */
[----:B0-----:R-:W2:Y:S01]  /*46680*/  LDL.LU.64 R10, [R1+0x58] ;  /* 0x00005800010a7983 */ /* 0x001ea20000300a00 */
[----:B------:R-:W-:Y:S02]  /*46690*/  STL.64 [R1+0x21e8], R26 ;  /* 0x0021e81a01007387 */ /* 0x000fe40000100a00 */
[----:B------:R-:W-:Y:S02]  /*466a0*/  STL.64 [R1+0x690], R20 ;  /* 0x0006901401007387 */ /* 0x000fe40000100a00 */
[----:B------:R0:W-:Y:S02]  /*466b0*/  STL.64 [R1+0x698], R22 ;  /* 0x0006981601007387 */ /* 0x0001e40000100a00 */
[----:B0-----:R-:W2:Y:S01]  /*466c0*/  LDL.LU.64 R22, [R1+0x2260] ;  /* 0x0022600001167983 */ /* 0x001ea20000300a00 */
[----:B------:R-:W2:Y:S02]  /*466d0*/  LDL.LU.64 R20, [R1+0x2258] ;  /* 0x0022580001147983 */ /* 0x000ea40000300a00 */
[----:B------:R-:W-:Y:S02]  /*466e0*/  STL [R1+0x1ef0], R12 ;  /* 0x001ef00c01007387 */ /* 0x000fe40000100800 */
[----:B------:R-:W-:Y:S01]  /*466f0*/  IMAD.MOV.U32 R26, RZ, RZ, R14 ;  /* 0x000000ffff1a7224 */ /* 0x000fe200078e000e */
[----:B------:R2:W-:Y:S01]  /*46700*/  STL [R1+0x1eec], R15 ;  /* 0x001eec0f01007387 */ /* 0x0005e20000100800 */
[----:B------:R-:W-:Y:S01]  /*46710*/  STL [R1+0x1ee8], R16 ;  /* 0x001ee81001007387 */ /* 0x000fe20000100800 */
[----:B--2---:R-:W-:Y:S07]  /*46720*/  HMMA.16816.F32.BF16 R12, R4, R10, R20 ;  /* 0x0000000a040c723c */ /* 0x004fee0000041814 */
[----:B------:R-:W-:-:S02]  /*46730*/  IMAD.MOV.U32 R21, RZ, RZ, R10 ;  /* 0x000000ffff157224 */ /* 0x000fc400078e000a */
[----:B------:R-:W-:Y:S02]  /*46740*/  IMAD.MOV.U32 R20, RZ, RZ, R11 ;  /* 0x000000ffff147224 */ /* 0x000fe400078e000b */
[----:B------:R-:W2:Y:S01]  /*46750*/  LDL.LU.64 R10, [R1+0x2250] ;  /* 0x00225000010a7983 */ /* 0x000ea20000300a00 */
[----:B------:R-:W2:Y:S11]  /*46760*/  LDL.LU.64 R8, [R1+0x2248] ;  /* 0x0022480001087983 */ /* 0x000eb60000300a00 */
[----:B------:R0:W-:Y:S01]  /*46770*/  STL.64 [R1+0x680], R12 ;  /* 0x0006800c01007387 */ /* 0x0001e20000100a00 */
[----:B------:R1:W-:Y:S02]  /*46780*/  STL.64 [R1+0x688], R14 ;  /* 0x0006880e01007387 */ /* 0x0003e40000100a00 */
[----:B------:R-:W-:-:S02]  /*46790*/  IMAD.MOV.U32 R17, RZ, RZ, R14 ;  /* 0x000000ffff117224 */ /* 0x000fc400078e000e */
[----:B0-----:R-:W-:-:S05]  /*467a0*/  IMAD.MOV.U32 R13, RZ, RZ, R12 ;  /* 0x000000ffff0d7224 */ /* 0x001fca00078e000c */
[----:B------:R-:W-:Y:S01]  /*467b0*/  STL [R1+0x1ef8], R13 ;  /* 0x001ef80d01007387 */ /* 0x000fe20000100800 */
[----:B-1----:R-:W2:Y:S02]  /*467c0*/  LDL.LU.64 R14, [R1+0x48] ;  /* 0x00004800010e7983 */ /* 0x002ea40000300a00 */
[----:B------:R-:W-:Y:S01]  /*467d0*/  STL [R1+0x1ef4], R17 ;  /* 0x001ef41101007387 */ /* 0x000fe20000100800 */
[----:B--2---:R-:W-:Y:S01]  /*467e0*/  HMMA.16816.F32.BF16 R8, R4, R14, R8 ;  /* 0x0000000e0408723c */ /* 0x004fe20000041808 */
[----:B------:R-:W-:Y:S02]  /*467f0*/  IMAD.MOV.U32 R23, RZ, RZ, R14 ;  /* 0x000000ffff177224 */ /* 0x000fe400078e000e */
[----:B------:R-:W-:Y:S11]  /*46800*/  IMAD.MOV.U32 R22, RZ, RZ, R15 ;  /* 0x000000ffff167224 */ /* 0x000ff600078e000f */
[----:B------:R-:W-:Y:S09]  /*46810*/  @!UPT UIADD3 URZ, URZ, URZ, URZ ;  /* 0x0000003f3f3ff290 */ /* 0x000ff2000fffe03f */
[----:B------:R-:W-:Y:S01]  /*46820*/  STL.64 [R1+0x670], R8 ;  /* 0x0006700801007387 */ /* 0x000fe20000100a00 */
[----:B------:R-:W-:Y:S02]  /*46830*/  STL.64 [R1+0x678], R10 ;  /* 0x0006780a01007387 */ /* 0x000fe40000100a00 */
[----:B------:R0:W-:Y:S02]  /*46840*/  STL.64 [R1+0x2240], R22 ;  /* 0x0022401601007387 */ /* 0x0001e40000100a00 */
[----:B------:R-:W-:Y:S01]  /*46850*/  IMAD.MOV.U32 R14, RZ, RZ, R8 ;  /* 0x000000ffff0e7224 */ /* 0x000fe200078e0008 */
[----:B------:R-:W-:Y:S04]  /*46860*/  STL.64 [R1+0x2238], R20 ;  /* 0x0022381401007387 */ /* 0x000fe80000100a00 */
[----:B0-----:R-:W2:Y:S01]  /*46870*/  LDL.LU.64 R22, [R1+0x38] ;  /* 0x0000380001167983 */ /* 0x001ea20000300a00 */
[----:B------:R-:W3:Y:S02]  /*46880*/  LDL.LU.64 R16, [R1+0x5d8] ;  /* 0x0005d80001107983 */ /* 0x000ee40000300a00 */
[----:B------:R-:W4:Y:S02]  /*46890*/  LDL.LU.64 R8, [R1+0x5d0] ;  /* 0x0005d00001087983 */ /* 0x000f240000300a00 */
[----:B------:R-:W2:Y:S01]  /*468a0*/  LDL.LU.64 R12, [R1+0x518] ;  /* 0x00051800010c7983 */ /* 0x000ea20000300a00 */
[----:B------:R0:W-:Y:S04]  /*468b0*/  STL [R1+0x1f00], R14 ;  /* 0x001f000e01007387 */ /* 0x0001e80000100800 */
[----:B0-----:R-:W2:Y:S01]  /*468c0*/  LDL.LU.64 R14, [R1+0x5e0] ;  /* 0x0005e000010e7983 */ /* 0x001ea20000300a00 */
[----:B------:R-:W-:-:S03]  /*468d0*/  IMAD.MOV.U32 R24, RZ, RZ, R18 ;  /* 0x000000ffff187224 */ /* 0x000fc600078e0012 */
[----:B--2---:R0:W-:Y:S01]  /*468e0*/  STL.64 [R1+0x2148], R14 ;  /* 0x0021480e01007387 */ /* 0x0041e20000100a00 */
[----:B------:R1:W-:Y:S02]  /*468f0*/  STL.64 [R1+0x2140], R12 ;  /* 0x0021400c01007387 */ /* 0x0003e40000100a00 */
[----:B0-----:R-:W-:Y:S02]  /*46900*/  IMAD.MOV.U32 R14, RZ, RZ, R24 ;  /* 0x000000ffff0e7224 */ /* 0x001fe400078e0018 */
[----:B------:R-:W-:-:S05]  /*46910*/  IMAD.MOV.U32 R15, RZ, RZ, R19 ;  /* 0x000000ffff0f7224 */ /* 0x000fca00078e0013 */
[----:B------:R0:W-:Y:S01]  /*46920*/  STL.64 [R1+0x2218], R14 ;  /* 0x0022180e01007387 */ /* 0x0001e20000100a00 */
[----:B-1----:R-:W2:Y:S02]  /*46930*/  LDL.LU R12, [R1+0x180] ;  /* 0x00018000010c7983 */ /* 0x002ea40000300800 */
[----:B------:R-:W2:Y:S01]  /*46940*/  LDL.LU R13, [R1+0x184] ;  /* 0x00018400010d7983 */ /* 0x000ea20000300800 */
[----:B0-----:R-:W2:Y:S01]  /*46950*/  LDL.LU R14, [R1+0x188] ;  /* 0x00018800010e7983 */ /* 0x001ea20000300800 */
[----:B------:R-:W2:Y:S02]  /*46960*/  LDL.LU R15, [R1+0x18c] ;  /* 0x00018c00010f7983 */ /* 0x000ea40000300800 */
[----:B------:R-:W-:Y:S02]  /*46970*/  IMAD.MOV.U32 R18, RZ, RZ, R10 ;  /* 0x000000ffff127224 */ /* 0x000fe400078e000a */
[----:B------:R-:W-:Y:S02]  /*46980*/  IMAD.MOV.U32 R25, RZ, RZ, R22 ;  /* 0x000000ffff197224 */ /* 0x000fe400078e0016 */
[----:B------:R-:W-:Y:S01]  /*46990*/  IMAD.MOV.U32 R24, RZ, RZ, R23 ;  /* 0x000000ffff187224 */ /* 0x000fe200078e0017 */
[----:B------:R-:W-:Y:S01]  /*469a0*/  STL [R1+0x1efc], R18 ;  /* 0x001efc1201007387 */ /* 0x000fe20000100800 */
[----:B--2---:R-:W-:Y:S03]  /*469b0*/  HMMA.16816.F32.BF16 R12, R4, R22, R12 ;  /* 0x00000016040c723c */ /* 0x004fe6000004180c */
[----:B------:R-:W2:Y:S01]  /*469c0*/  LDL.LU.64 R22, [R1+0x2240] ;  /* 0x0022400001167983 */ /* 0x000ea20000300a00 */
[----:B------:R-:W2:Y:S11]  /*469d0*/  LDL.LU.64 R20, [R1+0x2238] ;  /* 0x0022380001147983 */ /* 0x000eb60000300a00 */
[----:B------:R-:W-:Y:S09]  /*469e0*/  @!UPT UIADD3 URZ, URZ, URZ, URZ ;  /* 0x0000003f3f3ff290 */ /* 0x000ff2000fffe03f */
[----:B------:R-:W-:Y:S02]  /*469f0*/  IMAD.MOV.U32 R10, RZ, RZ, R12 ;  /* 0x000000ffff0a7224 */ /* 0x000fe400078e000c */
[----:B------:R-:W-:Y:S01]  /*46a00*/  IMAD.MOV.U32 R11, RZ, RZ, R13 ;  /* 0x000000ffff0b7224 */ /* 0x000fe200078e000d */
[----:B------:R-:W-:Y:S01]  /*46a10*/  STL.64 [R1+0x660], R12 ;  /* 0x0006600c01007387 */ /* 0x000fe20000100a00 */
[----:B------:R-:W-:Y:S02]  /*46a20*/  STL.64 [R1+0x668], R14 ;  /* 0x0006680e01007387 */ /* 0x000fe40000100a00 */
[----:B------:R-:W-:Y:S01]  /*46a30*/  STL [R1+0x1f0c], R10 ;  /* 0x001f0c0a01007387 */ /* 0x000fe20000100800 */
[----:B------:R-:W-:Y:S01]  /*46a40*/  STL [R1+0x1f08], R11 ;  /* 0x001f080b01007387 */ /* 0x000fe20000100800 */
[----:B----4-:R0:W-:Y:S03]  /*46a50*/  STL.64 [R1+0x2138], R8 ;  /* 0x0021380801007387 */ /* 0x0101e60000100a00 */
[----:B0-----:R-:W4:Y:S01]  /*46a60*/  LDL.LU R8, [R1+0x80] ;  /* 0x0000800001087983 */ /* 0x001f220000300800 */
[----:B------:R-:W4:Y:S02]  /*46a70*/  LDL.LU R9, [R1+0x84] ;  /* 0x0000840001097983 */ /* 0x000f240000300800 */
[----:B------:R-:W2:Y:S02]  /*46a80*/  LDL.LU R10, [R1+0x88] ;  /* 0x00008800010a7983 */ /* 0x000ea40000300800 */
[----:B------:R-:W-:-:S02]  /*46a90*/  IMAD.MOV.U32 R11, RZ, RZ, R2 ;  /* 0x000000ffff0b7224 */ /* 0x000fc400078e0002 */
[----:B------:R-:W3:Y:S04]  /*46aa0*/  LDL.LU R2, [R1+0x2234] ;  /* 0x0022340001027983 */ /* 0x000ee80000300800 */
[----:B--2---:R-:W-:Y:S01]  /*46ab0*/  STL.64 [R1+0x2158], R10 ;  /* 0x0021580a01007387 */ /* 0x004fe20000100a00 */
[----:B----4-:R0:W-:Y:S03]  /*46ac0*/  STL.64 [R1+0x2150], R8 ;  /* 0x0021500801007387 */ /* 0x0101e60000100a00 */
[----:B0-----:R-:W2:Y:S01]  /*46ad0*/  LDL.LU R8, [R1+0x90] ;  /* 0x0000900001087983 */ /* 0x001ea20000300800 */
[----:B------:R-:W2:Y:S02]  /*46ae0*/  LDL.LU R9, [R1+0x94] ;  /* 0x0000940001097983 */ /* 0x000ea40000300800 */
[----:B------:R-:W4:Y:S02]  /*46af0*/  LDL.LU R10, [R1+0x98] ;  /* 0x00009800010a7983 */ /* 0x000f240000300800 */
[----:B------:R-:W4:Y:S02]  /*46b00*/  LDL.LU R11, [R1+0x9c] ;  /* 0x00009c00010b7983 */ /* 0x000f240000300800 */
[----:B------:R-:W-:Y:S01]  /*46b10*/  IMAD.MOV.U32 R19, RZ, RZ, R14 ;  /* 0x000000ffff137224 */ /* 0x000fe200078e000e */
[----:B----4-:R0:W-:Y:S01]  /*46b20*/  STL.64 [R1+0x2168], R10 ;  /* 0x0021680a01007387 */ /* 0x0101e20000100a00 */
[----:B--2---:R-:W-:Y:S02]  /*46b30*/  STL.64 [R1+0x2160], R8 ;  /* 0x0021600801007387 */ /* 0x004fe40000100a00 */
[----:B0-----:R-:W-:-:S02]  /*46b40*/  IMAD.MOV.U32 R10, RZ, RZ, R3 ;  /* 0x000000ffff0a7224 */ /* 0x001fc400078e0003 */
[----:B------:R-:W-:Y:S01]  /*46b50*/  IMAD.MOV.U32 R11, RZ, RZ, R0 ;  /* 0x000000ffff0b7224 */ /* 0x000fe200078e0000 */
[----:B------:R-:W2:Y:S01]  /*46b60*/  LDL.LU R3, [R1+0x2230] ;  /* 0x0022300001037983 */ /* 0x000ea20000300800 */
[----:B------:R-:W4:Y:S02]  /*46b70*/  LDL.LU R0, [R1+0x222c] ;  /* 0x00222c0001007983 */ /* 0x000f240000300800 */
[----:B------:R-:W4:Y:S02]  /*46b80*/  LDL.LU R12, [R1+0x170] ;  /* 0x00017000010c7983 */ /* 0x000f240000300800 */
[----:B------:R-:W4:Y:S01]  /*46b90*/  LDL.LU R13, [R1+0x174] ;  /* 0x00017400010d7983 */ /* 0x000f220000300800 */
[----:B------:R-:W4:Y:S01]  /*46ba0*/  LDL.LU R14, [R1+0x178] ;  /* 0x00017800010e7983 */ /* 0x000f220000300800 */
[----:B------:R-:W4:Y:S02]  /*46bb0*/  LDL.LU R15, [R1+0x17c] ;  /* 0x00017c00010f7983 */ /* 0x000f240000300800 */
[----:B------:R-:W-:Y:S02]  /*46bc0*/  STL [R1+0x1f04], R19 ;  /* 0x001f041301007387 */ /* 0x000fe40000100800 */
[----:B---3--:R0:W-:Y:S02]  /*46bd0*/  STL.64 [R1+0x2170], R16 ;  /* 0x0021701001007387 */ /* 0x0081e40000100a00 */
[----:B0-----:R-:W3:Y:S01]  /*46be0*/  LDL.LU R16, [R1+0xa0] ;  /* 0x0000a00001107983 */ /* 0x001ee20000300800 */
[----:B------:R-:W-:-:S02]  /*46bf0*/  IMAD.MOV.U32 R19, RZ, RZ, R2 ;  /* 0x000000ffff137224 */ /* 0x000fc400078e0002 */
[----:B------:R-:W-:Y:S02]  /*46c00*/  IMAD.MOV.U32 R9, RZ, RZ, R26 ;  /* 0x000000ffff097224 */ /* 0x000fe400078e001a */
[----:B--2---:R-:W-:Y:S02]  /*46c10*/  IMAD.MOV.U32 R18, RZ, RZ, R3 ;  /* 0x000000ffff127224 */ /* 0x004fe400078e0003 */
[----:B----4-:R-:W-:Y:S02]  /*46c20*/  IMAD.MOV.U32 R17, RZ, RZ, R0 ;  /* 0x000000ffff117224 */ /* 0x010fe400078e0000 */
[----:B------:R-:W2:Y:S01]  /*46c30*/  LDL.LU R0, [R1+0x2228] ;  /* 0x0022280001007983 */ /* 0x000ea20000300800 */
[----:B------:R-:W4:Y:S02]  /*46c40*/  LDL.LU R3, [R1+0x2224] ;  /* 0x0022240001037983 */ /* 0x000f240000300800 */
[----:B------:R-:W2:Y:S02]  /*46c50*/  LDL.LU R2, [R1+0x2220] ;  /* 0x0022200001027983 */ /* 0x000ea40000300800 */
[----:B------:R0:W-:Y:S02]  /*46c60*/  STL.64 [R1+0x2180], R18 ;  /* 0x0021801201007387 */ /* 0x0001e40000100a00 */
[----:B0-----:R-:W-:-:S02]  /*46c70*/  IMAD.MOV.U32 R18, RZ, RZ, R25 ;  /* 0x000000ffff127224 */ /* 0x001fc400078e0019 */
[----:B------:R-:W-:Y:S01]  /*46c80*/  IMAD.MOV.U32 R19, RZ, RZ, R24 ;  /* 0x000000ffff137224 */ /* 0x000fe200078e0018 */
[----:B---3--:R-:W-:Y:S04]  /*46c90*/  STL.64 [R1+0x2178], R16 ;  /* 0x0021781001007387 */ /* 0x008fe80000100a00 */
[----:B------:R0:W-:Y:S02]  /*46ca0*/  STL.64 [R1+0x2190], R18 ;  /* 0x0021901201007387 */ /* 0x0001e40000100a00 */
[----:B0-----:R-:W-:Y:S02]  /*46cb0*/  IMAD.MOV.U32 R18, RZ, RZ, R23 ;  /* 0x000000ffff127224 */ /* 0x001fe400078e0017 */
[----:B------:R-:W-:-:S05]  /*46cc0*/  IMAD.MOV.U32 R19, RZ, RZ, R22 ;  /* 0x000000ffff137224 */ /* 0x000fca00078e0016 */
[----:B------:R0:W-:Y:S01]  /*46cd0*/  STL.64 [R1+0x21a8], R18 ;  /* 0x0021a81201007387 */ /* 0x0001e20000100a00 */
[----:B------:R-:W3:Y:S02]  /*46ce0*/  LDL.LU.64 R26, [R1+0x8] ;  /* 0x00000800011a7983 */ /* 0x000ee40000300a00 */
[----:B0-----:R-:W-:Y:S02]  /*46cf0*/  IMAD.MOV.U32 R19, RZ, RZ, R20 ;  /* 0x000000ffff137224 */ /* 0x001fe400078e0014 */
[----:B------:R-:W-:Y:S01]  /*46d00*/  IMAD.MOV.U32 R18, RZ, RZ, R21 ;  /* 0x000000ffff127224 */ /* 0x000fe200078e0015 */
[----:B---3--:R0:W-:Y:S01]  /*46d10*/  STL.64 [R1+0x2200], R26 ;  /* 0x0022001a01007387 */ /* 0x0081e20000100a00 */
[----:B------:R-:W3:Y:S02]  /*46d20*/  LDL.LU R20, [R1+0xf0] ;  /* 0x0000f00001147983 */ /* 0x000ee40000300800 */
[----:B------:R-:W3:Y:S02]  /*46d30*/  LDL.LU R21, [R1+0xf4] ;  /* 0x0000f40001157983 */ /* 0x000ee40000300800 */
[----:B------:R-:W2:Y:S01]  /*46d40*/  LDL.LU R22, [R1+0xf8] ;  /* 0x0000f80001167983 */ /* 0x000ea20000300800 */
[----:B------:R-:W2:Y:S01]  /*46d50*/  LDL.LU R23, [R1+0xfc] ;  /* 0x0000fc0001177983 */ /* 0x000ea20000300800 */
[----:B------:R-:W-:Y:S01]  /*46d60*/  HMMA.16816.F32.BF16 R12, R4, R10, R12 ;  /* 0x0000000a040c723c */ /* 0x000fe2000004180c */
[----:B------:R-:W4:Y:S02]  /*46d70*/  LDL.LU R24, [R1+0x160] ;  /* 0x0001600001187983 */ /* 0x000f240000300800 */
[----:B------:R-:W4:Y:S01]  /*46d80*/  LDL.LU R25, [R1+0x164] ;  /* 0x0001640001197983 */ /* 0x000f220000300800 */
[----:B0-----:R-:W4:Y:S01]  /*46d90*/  LDL.LU R26, [R1+0x168] ;  /* 0x00016800011a7983 */ /* 0x001f220000300800 */
[----:B------:R-:W4:Y:S03]  /*46da0*/  LDL.LU R27, [R1+0x16c] ;  /* 0x00016c00011b7983 */ /* 0x000f260000300800 */
[----:B--2---:R-:W-:Y:S01]  /*46db0*/  STL.64 [R1+0x21f8], R22 ;  /* 0x0021f81601007387 */ /* 0x004fe20000100a00 */
[----:B---3--:R0:W-:Y:S03]  /*46dc0*/  STL.64 [R1+0x21f0], R20 ;  /* 0x0021f01401007387 */ /* 0x0081e60000100a00 */
[----:B0-----:R-:W2:Y:S01]  /*46dd0*/  LDL.LU R20, [R1+0x150] ;  /* 0x0001500001147983 */ /* 0x001ea20000300800 */
[----:B------:R-:W2:Y:S02]  /*46de0*/  LDL.LU R21, [R1+0x154] ;  /* 0x0001540001157983 */ /* 0x000ea40000300800 */
[----:B------:R-:W2:Y:S02]  /*46df0*/  LDL.LU R22, [R1+0x158] ;  /* 0x0001580001167983 */ /* 0x000ea40000300800 */
[----:B------:R-:W2:Y:S01]  /*46e00*/  LDL.LU R23, [R1+0x15c] ;  /* 0x00015c0001177983 */ /* 0x000ea20000300800 */
[----:B------:R0:W-:Y:S05]  /*46e10*/  STL.64 [R1+0x21c0], R18 ;  /* 0x0021c01201007387 */ /* 0x0001ea0000100a00 */
[----:B------:R-:W-:Y:S02]  /*46e20*/  STL.64 [R1+0x4a0], R12 ;  /* 0x0004a00c01007387 */ /* 0x000fe40000100a00 */
[----:B------:R1:W-:Y:S02]  /*46e30*/  STL.64 [R1+0x4a8], R14 ;  /* 0x0004a80e01007387 */ /* 0x0003e40000100a00 */
[----:B0-----:R-:W-:Y:S01]  /*46e40*/  IMAD.MOV.U32 R18, RZ, RZ, R9 ;  /* 0x000000ffff127224 */ /* 0x001fe200078e0009 */
[----:B-1----:R-:W3:Y:S01]  /*46e50*/  LDL.LU.64 R14, [R1+0x2218] ;  /* 0x00221800010e7983 */ /* 0x002ee20000300a00 */
[----:B------:R0:W-:Y:S02]  /*46e60*/  STL.64 [R1+0x2188], R10 ;  /* 0x0021880a01007387 */ /* 0x0001e40000100a00 */
[----:B------:R-:W2:Y:S02]  /*46e70*/  LDL.LU R8, [R1+0xb0] ;  /* 0x0000b00001087983 */ /* 0x000ea40000300800 */
[----:B------:R-:W2:Y:S01]  /*46e80*/  LDL.LU R9, [R1+0xb4] ;  /* 0x0000b40001097983 */ /* 0x000ea20000300800 */
[----:B0-----:R-:W2:Y:S01]  /*46e90*/  LDL.LU R10, [R1+0xb8] ;  /* 0x0000b800010a7983 */ /* 0x001ea20000300800 */
[----:B------:R-:W2:Y:S03]  /*46ea0*/  LDL.LU R11, [R1+0xbc] ;  /* 0x0000bc00010b7983 */ /* 0x000ea60000300800 */
[----:B--2---:R-:W-:Y:S01]  /*46eb0*/  STL.64 [R1+0x21a0], R10 ;  /* 0x0021a00a01007387 */ /* 0x004fe20000100a00 */
[----:B------:R0:W-:Y:S03]  /*46ec0*/  STL.64 [R1+0x2198], R8 ;  /* 0x0021980801007387 */ /* 0x0001e60000100a00 */
[----:B0-----:R-:W2:Y:S01]  /*46ed0*/  LDL.LU R8, [R1+0xc0] ;  /* 0x0000c00001087983 */ /* 0x001ea20000300800 */
[----:B----4-:R-:W-:-:S02]  /*46ee0*/  IMAD.MOV.U32 R10, RZ, RZ, R3 ;  /* 0x000000ffff0a7224 */ /* 0x010fc400078e0003 */
[----:B------:R-:W-:Y:S02]  /*46ef0*/  IMAD.MOV.U32 R11, RZ, RZ, R0 ;  /* 0x000000ffff0b7224 */ /* 0x000fe400078e0000 */
[----:B------:R-:W-:Y:S02]  /*46f00*/  IMAD.MOV.U32 R9, RZ, RZ, R2 ;  /* 0x000000ffff097224 */ /* 0x000fe400078e0002 */
[----:B------:R-:W4:Y:S01]  /*46f10*/  LDL.LU R2, [R1+0x2214] ;  /* 0x0022140001027983 */ /* 0x000f220000300800 */
[----:B------:R-:W4:Y:S02]  /*46f20*/  LDL.LU R3, [R1+0x2210] ;  /* 0x0022100001037983 */ /* 0x000f240000300800 */
[----:B------:R-:W4:Y:S02]  /*46f30*/  LDL.LU R0, [R1+0x220c] ;  /* 0x00220c0001007983 */ /* 0x000f240000300800 */
[----:B------:R-:W-:Y:S01]  /*46f40*/  STL.64 [R1+0x21b8], R10 ;  /* 0x0021b80a01007387 */ /* 0x000fe20000100a00 */
[----:B---3--:R-:W-:Y:S01]  /*46f50*/  HMMA.16816.F32.BF16 R24, R4, R14, R24 ;  /* 0x0000000e0418723c */ /* 0x008fe20000041818 */
[----:B--2---:R0:W-:Y:S04]  /*46f60*/  STL.64 [R1+0x21b0], R8 ;  /* 0x0021b00801007387 */ /* 0x0041e80000100a00 */
[----:B0-----:R-:W2:Y:S01]  /*46f70*/  LDL.LU R8, [R1+0xd0] ;  /* 0x0000d00001087983 */ /* 0x001ea20000300800 */
[----:B------:R-:W2:Y:S02]  /*46f80*/  LDL.LU R9, [R1+0xd4] ;  /* 0x0000d40001097983 */ /* 0x000ea40000300800 */
[----:B------:R-:W3:Y:S02]  /*46f90*/  LDL.LU R10, [R1+0xd8] ;  /* 0x0000d800010a7983 */ /* 0x000ee40000300800 */
[----:B------:R-:W3:Y:S02]  /*46fa0*/  LDL.LU R11, [R1+0xdc] ;  /* 0x0000dc00010b7983 */ /* 0x000ee40000300800 */
[----:B---3--:R-:W-:Y:S01]  /*46fb0*/  STL.64 [R1+0x21d0], R10 ;  /* 0x0021d00a01007387 */ /* 0x008fe20000100a00 */
[----:B--2---:R0:W-:Y:S03]  /*46fc0*/  STL.64 [R1+0x21c8], R8 ;  /* 0x0021c80801007387 */ /* 0x0041e60000100a00 */
[----:B0-----:R-:W2:Y:S01]  /*46fd0*/  LDL.LU R8, [R1+0xe0] ;  /* 0x0000e00001087983 */ /* 0x001ea20000300800 */
[----:B----4-:R-:W-:-:S02]  /*46fe0*/  IMAD.MOV.U32 R9, RZ, RZ, R0 ;  /* 0x000000ffff097224 */ /* 0x010fc400078e0000 */
[----:B------:R-:W3:Y:S04]  /*46ff0*/  LDL.LU R0, [R1+0x2208] ;  /* 0x0022080001007983 */ /* 0x000ee80000300800 */
[----:B------:R-:W-:Y:S01]  /*47000*/  STL.64 [R1+0x490], R24 ;  /* 0x0004901801007387 */ /* 0x000fe20000100a00 */
[----:B------:R0:W-:Y:S04]  /*47010*/  STL.64 [R1+0x498], R26 ;  /* 0x0004981a01007387 */ /* 0x0001e80000100a00 */
[----:B0-----:R-:W4:Y:S01]  /*47020*/  LDL.LU.64 R26, [R1+0x2200] ;  /* 0x00220000011a7983 */ /* 0x001f220000300a00 */
[----:B------:R-:W-:-:S02]  /*47030*/  IMAD.MOV.U32 R10, RZ, RZ, R3 ;  /* 0x000000ffff0a7224 */ /* 0x000fc400078e0003 */
[----:B------:R-:W-:Y:S01]  /*47040*/  IMAD.MOV.U32 R11, RZ, RZ, R2 ;  /* 0x000000ffff0b7224 */ /* 0x000fe200078e0002 */
        /* <DEDUP_REMOVED lines=9> */
[----:B------:R-:W-:Y:S01]  /*470e0*/  IMAD.MOV.U32 R19, RZ, RZ, R29 ;  /* 0x000000ffff137224 */ /* 0x000fe200078e001d */
        /* <DEDUP_REMOVED lines=11> */
[----:B------:R0:W-:Y:S02]  /*471a0*/  STL.64 [R1+0x618], R18 ;  /* 0x0006181201007387 */ /* 0x0001e40000100a00 */
[----:B------:R-:W-:Y:S02]  /*471b0*/  IMAD.MOV.U32 R24, RZ, RZ, R18 ;  /* 0x000000ffff187224 */ /* 0x000fe400078e0012 */
[----:B0-----:R-:W2:Y:S03]  /*471c0*/  LDL.LU.64 R18, [R1+0x21c0] ;  /* 0x0021c00001127983 */ /* 0x001ea60000300a00 */
[----:B------:R-:W-:Y:S01]  /*471d0*/  STL [R1+0x1f10], R24 ;  /* 0x001f101801007387 */ /* 0x000fe20000100800 */
[C---:B--2---:R-:W-:Y:S01]  /*471e0*/  HMMA.16816.F32.BF16 R16, R20.reuse, R18, R8 ;  /* 0x000000121410723c */ /* 0x044fe20000041808 */
[----:B------:R-:W2:Y:S01]  /*471f0*/  LDL.LU.64 R10, [R1+0x21b8] ;  /* 0x0021b800010a7983 */ /* 0x000ea20000300a00 */
[----:B------:R-:W2:Y:S11]  /*47200*/  LDL.LU.64 R8, [R1+0x21b0] ;  /* 0x0021b00001087983 */ /* 0x000eb60000300a00 */
[----:B------:R-:W-:Y:S10]  /*47210*/  @!UPT UIADD3 URZ, URZ, URZ, URZ ;  /* 0x0000003f3f3ff290 */ /* 0x000ff4000fffe03f */
        /* <DEDUP_REMOVED lines=26> */
[----:B----4-:R-:W-:Y:S01]  /*473c0*/  HMMA.16816.F32.BF16 R12, R20, R14, R8 ;  /* 0x0000000e140c723c */ /* 0x010fe20000041808 */
[----:B------:R-:W4:Y:S01]  /*473d0*/  LDL.LU.64 R10, [R1+0x2158] ;  /* 0x00215800010a7983 */ /* 0x000f220000300a00 */
[----:B------:R-:W4:Y:S11]  /*473e0*/  LDL.LU.64 R8, [R1+0x2150] ;  /* 0x0021500001087983 */ /* 0x000f360000300a00 */
[----:B------:R-:W-:Y:S10]  /*473f0*/  @!UPT UIADD3 URZ, URZ, URZ, URZ ;  /* 0x0000003f3f3ff290 */ /* 0x000ff4000fffe03f */
[----:B------:R-:W-:Y:S01]  /*47400*/  STL.64 [R1+0x330], R12 ;  /* 0x0003300c01007387 */ /* 0x000fe20000100a00 */
[----:B------:R0:W-:Y:S03]  /*47410*/  STL.64 [R1+0x338], R14 ;  /* 0x0003380e01007387 */ /* 0x0001e60000100a00 */
[----:B0-----:R-:W2:Y:S01]  /*47420*/  LDL.LU.64 R14, [R1+0x2148] ;  /* 0x00214800010e7983 */ /* 0x001ea20000300a00 */
[----:B------:R-:W-:Y:S02]  /*47430*/  IMAD.MOV.U32 R6, RZ, RZ, R3 ;  /* 0x000000ffff067224 */ /* 0x000fe400078e0003 */
[----:B------:R-:W-:Y:S02]  /*47440*/  IMAD.MOV.U32 R3, RZ, RZ, c[0x0][0x188] ;  /* 0x00006200ff037624 */ /* 0x000fe400078e00ff */
[----:B------:R-:W-:Y:S01]  /*47450*/  IMAD.MOV.U32 R7, RZ, RZ, R2 ;  /* 0x000000ffff077224 */ /* 0x000fe200078e0002 */
[----:B------:R-:W3:Y:S01]  /*47460*/  LDL.LU.64 R12, [R1+0x2140] ;  /* 0x00214000010c7983 */ /* 0x000ee20000300a00 */
[----:B------:R-:W-:-:S04]  /*47470*/  IMAD.SHL.U32 R24, R3, 0x80, RZ ;  /* 0x0000008003187824 */ /* 0x000fc800078e00ff */
[----:B------:R-:W-:Y:S01]  /*47480*/  IMAD.SHL.U32 R24, R24, 0x2, RZ ;  /* 0x0000000218187824 */ /* 0x000fe200078e00ff */
[----:B----4-:R-:W-:Y:S04]  /*47490*/  HMMA.16816.F32.BF16 R4, R20, R6, R8 ;  /* 0x000000061404723c */ /* 0x010fe80000041808 */
[----:B--2---:R-:W-:-:S05]  /*474a0*/  IADD3 R2, P0, R14, R24, RZ ;  /* 0x000000180e027210 */ /* 0x004fca0007f1e0ff */
[----:B------:R-:W-:Y:S01]  /*474b0*/  STL [R1+0x1f4c], R2 ;  /* 0x001f4c0201007387 */ /* 0x000fe20000100800 */
[----:B------:R-:W2:Y:S11]  /*474c0*/  LDL.LU.64 R8, [R1+0x2138] ;  /* 0x0021380001087983 */ /* 0x000eb60000300a00 */
[----:B------:R-:W-:Y:S02]  /*474d0*/  @!UPT UIADD3 URZ, URZ, URZ, URZ ;  /* 0x0000003f3f3ff290 */ /* 0x000fe4000fffe03f */
[----:B------:R0:W-:Y:S02]  /*474e0*/  STL.64 [R1+0x450], R4 ;  /* 0x0004500401007387 */ /* 0x0001e40000100a00 */
[----:B------:R1:W-:Y:S01]  /*474f0*/  STL.64 [R1+0x458], R6 ;  /* 0x0004580601007387 */ /* 0x0003e20000100a00 */
[-C--:B---3--:R-:W-:Y:S02]  /*47500*/  IADD3 R3, P2, R12, R24.reuse, RZ ;  /* 0x000000180c037210 */ /* 0x088fe40007f5e0ff */
[----:B0-----:R-:W-:Y:S01]  /*47510*/  IADD3 R5, P1, R16, R24, RZ ;  /* 0x0000001810057210 */ /* 0x001fe20007f3e0ff */
[----:B-1----:R-:W-:-:S04]  /*47520*/  IMAD.X R6, R15, 0x1, R0, P0 ;  /* 0x000000010f067824 */ /* 0x002fc800000e0600 */
[----:B------:R-:W-:Y:S01]  /*47530*/  STL [R1+0x1f50], R5 ;  /* 0x001f500501007387 */ /* 0x000fe20000100800 */
[----:B------:R-:W-:Y:S01]  /*47540*/  STL [R1+0x1f54], R6 ;  /* 0x001f540601007387 */ /* 0x000fe20000100800 */
[----:B--2---:R-:W-:-:S05]  /*47550*/  IADD3 R4, P0, R8, R24, RZ ;  /* 0x0000001808047210 */ /* 0x004fca0007f1e0ff */
[----:B------:R-:W-:Y:S01]  /*47560*/  STL [R1+0x1f18], R4 ;  /* 0x001f180401007387 */ /* 0x000fe20000100800 */
[----:B------:R0:W-:Y:S03]  /*47570*/  STL [R1+0x2120], R24 ;  /* 0x0021201801007387 */ /* 0x0001e60000100800 */
[----:B0-----:R-:W2:Y:S01]  /*47580*/  LDL.LU R24, [R1+0xbcc] ;  /* 0x000bcc0001187983 */ /* 0x001ea20000300800 */
[--C-:B------:R-:W-:Y:S02]  /*47590*/  IMAD.X R7, R17, 0x1, R0.reuse, P1 ;  /* 0x0000000111077824 */ /* 0x100fe400008e0600 */
[--C-:B------:R-:W-:Y:S02]  /*475a0*/  IMAD.X R8, R9, 0x1, R0.reuse, P0 ;  /* 0x0000000109087824 */ /* 0x100fe400000e0600 */
[----:B------:R-:W-:Y:S02]  /*475b0*/  STL [R1+0x1f1c], R3 ;  /* 0x001f1c0301007387 */ /* 0x000fe40000100800 */
[----:B------:R-:W-:Y:S01]  /*475c0*/  IMAD.X R9, R13, 0x1, R0, P2 ;  /* 0x000000010d097824 */ /* 0x000fe200010e0600 */
[----:B------:R-:W-:Y:S01]  /*475d0*/  STL [R1+0x1f58], R7 ;  /* 0x001f580701007387 */ /* 0x000fe20000100800 */
[----:B------:R-:W-:Y:S02]  /*475e0*/  STL [R1+0x1f20], R8 ;  /* 0x001f200801007387 */ /* 0x000fe40000100800 */
[----:B------:R0:W-:Y:S02]  /*475f0*/  STL [R1+0x2124], R0 ;  /* 0x0021240001007387 */ /* 0x0001e40000100800 */
[----:B0-----:R-:W3:Y:S01]  /*47600*/  LDL R0, [R1+0x1de0] ;  /* 0x001de00001007983 */ /* 0x001ee20000100800 */
[----:B--2---:R-:W-:-:S05]  /*47610*/  IADD3 R24, R24, 0x1, RZ ;  /* 0x0000000118187810 */ /* 0x004fca0007ffe0ff */
[----:B------:R-:W-:Y:S01]  /*47620*/  STL [R1+0xbcc], R24 ;  /* 0x000bcc1801007387 */ /* 0x000fe20000100800 */
[----:B------:R-:W2:Y:S02]  /*47630*/  LDL.LU R8, [R1+0x187c] ;  /* 0x00187c0001087983 */ /* 0x000ea40000300800 */
[----:B------:R-:W4:Y:S02]  /*47640*/  LDL.LU R7, [R1+0x18a0] ;  /* 0x0018a00001077983 */ /* 0x000f240000300800 */
[----:B------:R-:W2:Y:S01]  /*47650*/  LDL.LU R3, [R1+0x1874] ;  /* 0x0018740001037983 */ /* 0x000ea20000300800 */
[----:B------:R-:W2:Y:S01]  /*47660*/  LDL.LU R4, [R1+0x1898] ;  /* 0x0018980001047983 */ /* 0x000ea20000300800 */
[----:B------:R-:W4:Y:S02]  /*47670*/  LDL.LU R6, [R1+0x186c] ;  /* 0x00186c0001067983 */ /* 0x000f240000300800 */
[----:B------:R-:W2:Y:S01]  /*47680*/  LDL.LU R5, [R1+0x1890] ;  /* 0x0018900001057983 */ /* 0x000ea20000300800 */
[----:B----4-:R-:W-:Y:S01]  /*47690*/  STL.64 [R1+0x2130], R6 ;  /* 0x0021300601007387 */ /* 0x010fe20000100a00 */
[----:B--2---:R0:W-:Y:S03]  /*476a0*/  STL.64 [R1+0x2128], R4 ;  /* 0x0021280401007387 */ /* 0x0041e60000100a00 */
[----:B0-----:R-:W2:Y:S01]  /*476b0*/  LDL.LU R4, [R1+0x70] ;  /* 0x0000700001047983 */ /* 0x001ea20000300800 */
[----:B------:R-:W2:Y:S02]  /*476c0*/  LDL.LU R5, [R1+0x74] ;  /* 0x0000740001057983 */ /* 0x000ea40000300800 */
[----:B------:R-:W2:Y:S02]  /*476d0*/  LDL.LU R6, [R1+0x78] ;  /* 0x0000780001067983 */ /* 0x000ea40000300800 */
[----:B------:R-:W-:Y:S01]  /*476e0*/  IMAD.MOV.U32 R7, RZ, RZ, R28 ;  /* 0x000000ffff077224 */ /* 0x000fe200078e001c */
        /* <DEDUP_REMOVED lines=14> */
[----:B------:R0:W-:Y:S02]  /*477d0*/  STL [R1+0x1f24], R9 ;  /* 0x001f240901007387 */ /* 0x0001e40000100800 */
[----:B0-----:R-:W4:Y:S01]  /*477e0*/  LDL.LU R9, [R1+0x18a8] ;  /* 0x0018a80001097983 */ /* 0x001f220000300800 */
[----:B---3--:R-:W-:Y:S01]  /*477f0*/  ISETP.NE.U32.AND P0, PT, R24, R0, PT ;  /* 0x000000001800720c */ /* 0x008fe20003f05070 */
[----:B--2---:R-:W-:Y:S11]  /*47800*/  HMMA.16816.F32.BF16 R4, R20, R26, R4 ;  /* 0x0000001a1404723c */ /* 0x004ff60000041804 */
[----:B------:R-:W-:Y:S11]  /*47810*/  @!UPT UIADD3 URZ, URZ, URZ, URZ ;  /* 0x0000003f3f3ff290 */ /* 0x000ff6000fffe03f */
[----:B------:R-:W-:Y:S01]  /*47820*/  @!UPT UIADD3 URZ, URZ, URZ, URZ ;  /* 0x0000003f3f3ff290 */ /* 0x000fe2000fffe03f */
[----:B------:R-:W-:Y:S01]  /*47830*/  STL.64 [R1+0x460], R4 ;  /* 0x0004600401007387 */ /* 0x000fe20000100a00 */
[----:B------:R-:W-:Y:S02]  /*47840*/  IMAD.MOV.U32 R21, RZ, RZ, R6 ;  /* 0x000000ffff157224 */ /* 0x000fe400078e0006 */
[----:B------:R0:W-:Y:S02]  /*47850*/  STL.64 [R1+0x468], R6 ;  /* 0x0004680601007387 */ /* 0x0001e40000100a00 */
[----:B------:R-:W-:Y:S02]  /*47860*/  IMAD.MOV.U32 R20, RZ, RZ, R7 ;  /* 0x000000ffff147224 */ /* 0x000fe400078e0007 */
[----:B0-----:R-:W2:Y:S01]  /*47870*/  LDL.LU.64 R6, [R1+0x2130] ;  /* 0x0021300001067983 */ /* 0x001ea20000300a00 */
[----:B------:R-:W3:Y:S02]  /*47880*/  LDL.LU.64 R4, [R1+0x2128] ;  /* 0x0021280001047983 */ /* 0x000ee40000300a00 */
[----:B------:R-:W2:Y:S02]  /*47890*/  LDL.LU R22, [R1+0x189c] ;  /* 0x00189c0001167983 */ /* 0x000ea40000300800 */
[----:B------:R-:W2:Y:S01]  /*478a0*/  LDL.LU R23, [R1+0x1894] ;  /* 0x0018940001177983 */ /* 0x000ea20000300800 */
[----:B------:R-:W2:Y:S01]  /*478b0*/  LDL.LU R26, [R1+0x188c] ;  /* 0x00188c00011a7983 */ /* 0x000ea20000300800 */
[----:B------:R-:W2:Y:S02]  /*478c0*/  LDL.LU R27, [R1+0x1884] ;  /* 0x00188400011b7983 */ /* 0x000ea40000300800 */
[----:B------:R0:W-:Y:S02]  /*478d0*/  STL [R1+0x1f2c], R20 ;  /* 0x001f2c1401007387 */ /* 0x0001e40000100800 */
[----:B0-----:R-:W2:Y:S01]  /*478e0*/  LDL.LU R20, [R1+0x18a4] ;  /* 0x0018a40001147983 */ /* 0x001ea20000300800 */
[----:B------:R0:W-:Y:S03]  /*478f0*/  STL [R1+0x1f28], R21 ;  /* 0x001f281501007387 */ /* 0x0001e60000100800 */
[----:B0-----:R-:W2:Y:S01]  /*47900*/  LDL.LU R21, [R1+0x18ac] ;  /* 0x0018ac0001157983 */ /* 0x001ea20000300800 */
[----:B------:R-:W4:Y:S02]  /*47910*/  LDL.LU R0, [R1+0x2124] ;  /* 0x0021240001007983 */ /* 0x000f240000300800 */
[----:B------:R-:W2:Y:S02]  /*47920*/  LDL.LU R24, [R1+0x2120] ;  /* 0x0021200001187983 */ /* 0x000ea40000300800 */
[----:B--2---:R-:W-:-:S02]  /*47930*/  IADD3 R21, P6, R21, R24, RZ ;  /* 0x0000001815157210 */ /* 0x004fc40007fde0ff */
[-C--:B------:R-:W-:Y:S02]  /*47940*/  IADD3 R20, P1, R20, R24.reuse, RZ ;  /* 0x0000001814147210 */ /* 0x080fe40007f3e0ff */
[-C--:B------:R-:W-:Y:S02]  /*47950*/  IADD3 R22, P2, R22, R24.reuse, RZ ;  /* 0x0000001816167210 */ /* 0x080fe40007f5e0ff */
[-C--:B------:R-:W-:Y:S02]  /*47960*/  IADD3 R23, P3, R23, R24.reuse, RZ ;  /* 0x0000001817177210 */ /* 0x080fe40007f7e0ff */
[-C--:B------:R-:W-:Y:S01]  /*47970*/  IADD3 R26, P4, R26, R24.reuse, RZ ;  /* 0x000000181a1a7210 */ /* 0x080fe20007f9e0ff */
[----:B------:R-:W-:Y:S01]  /*47980*/  STL [R1+0x18ac], R21 ;  /* 0x0018ac1501007387 */ /* 0x000fe20000100800 */
[-C--:B------:R-:W-:Y:S01]  /*47990*/  IADD3 R27, P5, R27, R24.reuse, RZ ;  /* 0x000000181b1b7210 */ /* 0x080fe20007fbe0ff */
[----:B------:R-:W-:Y:S02]  /*479a0*/  STL [R1+0x18a4], R20 ;  /* 0x0018a41401007387 */ /* 0x000fe40000100800 */
[--C-:B----4-:R-:W-:Y:S01]  /*479b0*/  IMAD.X R9, R9, 0x1, R0.reuse, P6 ;  /* 0x0000000109097824 */ /* 0x110fe200030e0600 */
[----:B------:R-:W-:Y:S01]  /*479c0*/  STL [R1+0x189c], R22 ;  /* 0x00189c1601007387 */ /* 0x000fe20000100800 */
[-C--:B------:R-:W-:Y:S01]  /*479d0*/  IADD3 R8, P6, R8, R24.reuse, RZ ;  /* 0x0000001808087210 */ /* 0x080fe20007fde0ff */
[----:B------:R-:W-:Y:S02]  /*479e0*/  STL [R1+0x1894], R23 ;  /* 0x0018941701007387 */ /* 0x000fe40000100800 */
[--C-:B------:R-:W-:Y:S01]  /*479f0*/  IMAD.X R7, R7, 0x1, R0.reuse, P1 ;  /* 0x0000000107077824 */ /* 0x100fe200008e0600 */
[----:B------:R-:W-:Y:S01]  /*47a00*/  STL [R1+0x188c], R26 ;  /* 0x00188c1a01007387 */ /* 0x000fe20000100800 */
[-C--:B------:R-:W-:Y:S01]  /*47a10*/  IADD3 R3, P1, R3, R24.reuse, RZ ;  /* 0x0000001803037210 */ /* 0x080fe20007f3e0ff */
[----:B------:R-:W-:Y:S02]  /*47a20*/  STL [R1+0x1884], R27 ;  /* 0x0018841b01007387 */ /* 0x000fe40000100800 */
[--C-:B---3--:R-:W-:Y:S01]  /*47a30*/  IMAD.X R4, R4, 0x1, R0.reuse, P2 ;  /* 0x0000000104047824 */ /* 0x108fe200010e0600 */
[----:B------:R-:W-:Y:S01]  /*47a40*/  STL [R1+0x18a8], R9 ;  /* 0x0018a80901007387 */ /* 0x000fe20000100800 */
[-C--:B------:R-:W-:Y:S01]  /*47a50*/  IADD3 R6, P2, R6, R24.reuse, RZ ;  /* 0x0000001806067210 */ /* 0x080fe20007f5e0ff */
[----:B------:R-:W-:Y:S02]  /*47a60*/  STL [R1+0x187c], R8 ;  /* 0x00187c0801007387 */ /* 0x000fe40000100800 */
[--C-:B------:R-:W-:Y:S01]  /*47a70*/  IMAD.X R5, R5, 0x1, R0.reuse, P3 ;  /* 0x0000000105057824 */ /* 0x100fe200018e0600 */
        /* <DEDUP_REMOVED lines=23> */
[----:B------:R-:W-:Y:S02]  /*47bf0*/  STL [R1+0x1870], R17 ;  /* 0x0018701101007387 */ /* 0x000fe40000100800 */
[--C-:B------:R-:W-:Y:S01]  /*47c00*/  IMAD.X R12, R12, 0x1, R0.reuse, P3 ;  /* 0x000000010c0c7824 */ /* 0x100fe200018e0600 */
[----:B------:R-:W-:Y:S01]  /*47c10*/  STL [R1+0x1844], R13 ;  /* 0x0018440d01007387 */ /* 0x000fe20000100800 */
[----:B------:R-:W-:Y:S01]  /*47c20*/  IADD3 R29, P3, R29, R24, RZ ;  /* 0x000000181d1d7210 */ /* 0x000fe20007f7e0ff */
[----:B------:R-:W-:Y:S02]  /*47c30*/  STL [R1+0x1868], R16 ;  /* 0x0018681001007387 */ /* 0x000fe40000100800 */
[----:B------:R-:W-:Y:S01]  /*47c40*/  STL [R1+0x183c], R15 ;  /* 0x00183c0f01007387 */ /* 0x000fe20000100800 */
[----:B------:R0:W-:Y:S01]  /*47c50*/  STL [R1+0x211c], R0 ;  /* 0x00211c0001007387 */ /* 0x0001e20000100800 */
[----:B------:R-:W-:-:S02]  /*47c60*/  IMAD.X R28, R28, 0x1, R0, P4 ;  /* 0x000000011c1c7824 */ /* 0x000fc400020e0600 */
[----:B------:R-:W-:Y:S01]  /*47c70*/  STL [R1+0x1860], R12 ;  /* 0x0018600c01007387 */ /* 0x000fe20000100800 */
[----:B0-----:R-:W2:Y:S01]  /*47c80*/  LDL.LU R0, [R1+0x182c] ;  /* 0x00182c0001007983 */ /* 0x001ea20000300800 */
[----:B------:R-:W-:Y:S02]  /*47c90*/  STL [R1+0x1834], R29 ;  /* 0x0018341d01007387 */ /* 0x000fe40000100800 */
[----:B------:R-:W3:Y:S02]  /*47ca0*/  LDL.LU R21, [R1+0x181c] ;  /* 0x00181c0001157983 */ /* 0x000ee40000300800 */
[----:B------:R-:W-:Y:S01]  /*47cb0*/  STL [R1+0x1858], R28 ;  /* 0x0018581c01007387 */ /* 0x000fe20000100800 */
[----:B---3--:R0:W-:Y:S04]  /*47cc0*/  STL [R1+0x2110], R21 ;  /* 0x0021101501007387 */ /* 0x0081e80000100800 */
[----:B0-----:R-:W3:Y:S04]  /*47cd0*/  LDL.LU R21, [R1+0x1848] ;  /* 0x0018480001157983 */ /* 0x001ee80000300800 */
[----:B---3--:R0:W-:Y:S04]  /*47ce0*/  STL [R1+0x2114], R21 ;  /* 0x0021141501007387 */ /* 0x0081e80000100800 */
[----:B0-----:R-:W3:Y:S01]  /*47cf0*/  LDL.LU R21, [R1+0x1824] ;  /* 0x0018240001157983 */ /* 0x001ee20000300800 */
[----:B--2---:R-:W-:-:S03]  /*47d00*/  IADD3 R0, P4, R0, R24, RZ ;  /* 0x0000001800007210 */ /* 0x004fc60007f9e0ff */
[----:B---3--:R0:W-:Y:S04]  /*47d10*/  STL [R1+0x2118], R21 ;  /* 0x0021181501007387 */ /* 0x0081e80000100800 */
[----:B0-----:R-:W2:Y:S01]  /*47d20*/  LDL.LU R21, [R1+0x1850] ;  /* 0x0018500001157983 */ /* 0x001ea20000300800 */
[----:B------:R-:W3:Y:S02]  /*47d30*/  LDL.LU R20, [R1+0x1840] ;  /* 0x0018400001147983 */ /* 0x000ee40000300800 */
[----:B------:R-:W4:Y:S02]  /*47d40*/  LDL.LU R22, [R1+0x1814] ;  /* 0x0018140001167983 */ /* 0x000f240000300800 */
        /* <DEDUP_REMOVED lines=24> */
[----:B------:R0:W-:Y:S02]  /*47ed0*/  STL [R1+0x182c], R0 ;  /* 0x00182c0001007387 */ /* 0x0001e40000100800 */
[----:B0-----:R-:W2:Y:S02]  /*47ee0*/  LDL.LU R0, [R1+0x211c] ;  /* 0x00211c0001007983 */ /* 0x001ea40000300800 */
[----:B--2---:R-:W-:-:S05]  /*47ef0*/  IMAD.X R21, R21, 0x1, R0, P5 ;  /* 0x0000000115157824 */ /* 0x004fca00028e0600 */
[----:B------:R0:W-:Y:S04]  /*47f00*/  STL [R1+0x1850], R21 ;  /* 0x0018501501007387 */ /* 0x0001e80000100800 */
[----:B0-----:R-:W2:Y:S02]  /*47f10*/  LDL.LU R21, [R1+0x2118] ;  /* 0x0021180001157983 */ /* 0x001ea40000300800 */
[----:B--2---:R-:W-:-:S05]  /*47f20*/  IADD3 R21, P5, R21, R24, RZ ;  /* 0x0000001815157210 */ /* 0x004fca0007fbe0ff */
[----:B------:R0:W-:Y:S04]  /*47f30*/  STL [R1+0x1824], R21 ;  /* 0x0018241501007387 */ /* 0x0001e80000100800 */
[----:B0-----:R-:W2:Y:S02]  /*47f40*/  LDL.LU R21, [R1+0x2114] ;  /* 0x0021140001157983 */ /* 0x001ea40000300800 */
[----:B--2---:R-:W-:-:S05]  /*47f50*/  IMAD.X R21, R21, 0x1, R0, P6 ;  /* 0x0000000115157824 */ /* 0x004fca00030e0600 */
[----:B------:R0:W-:Y:S04]  /*47f60*/  STL [R1+0x1848], R21 ;  /* 0x0018481501007387 */ /* 0x0001e80000100800 */
[----:B0-----:R-:W2:Y:S01]  /*47f70*/  LDL.LU R21, [R1+0x2110] ;  /* 0x0021100001157983 */ /* 0x001ea20000300800 */
[--C-:B---3--:R-:W-:Y:S01]  /*47f80*/  IMAD.X R20, R20, 0x1, R0.reuse, P1 ;  /* 0x0000000114147824 */ /* 0x108fe200008e0600 */
[-C--:B----4-:R-:W-:Y:S01]  /*47f90*/  IADD3 R22, P1, R22, R24.reuse, RZ ;  /* 0x0000001816167210 */ /* 0x090fe20007f3e0ff */
[--C-:B------:R-:W-:Y:S01]  /*47fa0*/  IMAD.X R23, R23, 0x1, R0.reuse, P2 ;  /* 0x0000000117177824 */ /* 0x100fe200010e0600 */
[-C--:B------:R-:W-:Y:S01]  /*47fb0*/  IADD3 R26, P2, R26, R24.reuse, RZ ;  /* 0x000000181a1a7210 */ /* 0x080fe20007f5e0ff */
        /* <DEDUP_REMOVED lines=16> */
[----:B------:R-:W-:Y:S01]  /*480c0*/  IMAD.X R29, R29, 0x1, R0, P1 ;  /* 0x000000011d1d7824 */ /* 0x000fe200008e0600 */
[----:B------:R-:W-:-:S02]  /*480d0*/  IADD3 R28, P1, R28, R24, RZ ;  /* 0x000000181c1c7210 */ /* 0x000fc40007f3e0ff */
[----:B--2---:R-:W-:-:S05]  /*480e0*/  IADD3 R21, P6, R21, R24, RZ ;  /* 0x0000001815157210 */ /* 0x004fca0007fde0ff */
[----:B------:R-:W-:Y:S01]  /*480f0*/  STL [R1+0x181c], R21 ;  /* 0x00181c1501007387 */ /* 0x000fe20000100800 */
[----:B------:R-:W-:Y:S02]  /*48100*/  STL [R1+0x1840], R20 ;  /* 0x0018401401007387 */ /* 0x000fe40000100800 */
[----:B------:R-:W-:Y:S02]  /*48110*/  STL [R1+0x1814], R22 ;  /* 0x0018141601007387 */ /* 0x000fe40000100800 */
[----:B------:R-:W-:Y:S01]  /*48120*/  STL [R1+0x1838], R23 ;  /* 0x0018381701007387 */ /* 0x000fe20000100800 */
[----:B------:R-:W-:Y:S01]  /*48130*/  STL [R1+0x180c], R26 ;  /* 0x00180c1a01007387 */ /* 0x000fe20000100800 */
[----:B------:R-:W-:Y:S02]  /*48140*/  STL [R1+0x1830], R27 ;  /* 0x0018301b01007387 */ /* 0x000fe40000100800 */
[----:B------:R-:W-:Y:S02]  /*48150*/  STL [R1+0x1804], R9 ;  /* 0x0018040901007387 */ /* 0x000fe40000100800 */
[--C-:B------:R-:W-:Y:S01]  /*48160*/  IMAD.X R6, R6, 0x1, R0.reuse, P6 ;  /* 0x0000000106067824 */ /* 0x100fe200030e0600 */
[----:B------:R-:W-:Y:S01]  /*48170*/  STL [R1+0x1828], R8 ;  /* 0x0018280801007387 */ /* 0x000fe20000100800 */
[----:B------:R-:W-:Y:S01]  /*48180*/  IADD3 R5, P6, R5, R24, RZ ;  /* 0x0000001805057210 */ /* 0x000fe20007fde0ff */
[----:B------:R-:W-:Y:S02]  /*48190*/  STL [R1+0x17fc], R7 ;  /* 0x0017fc0701007387 */ /* 0x000fe40000100800 */
[----:B------:R-:W-:Y:S01]  /*481a0*/  STL [R1+0x1820], R3 ;  /* 0x0018200301007387 */ /* 0x000fe20000100800 */
[----:B------:R-:W-:Y:S01]  /*481b0*/  STL [R1+0x17f4], R4 ;  /* 0x0017f40401007387 */ /* 0x000fe20000100800 */
[----:B------:R-:W-:Y:S02]  /*481c0*/  STL [R1+0x1818], R6 ;  /* 0x0018180601007387 */ /* 0x000fe40000100800 */
[----:B------:R-:W-:Y:S02]  /*481d0*/  STL [R1+0x17ec], R5 ;  /* 0x0017ec0501007387 */ /* 0x000fe40000100800 */
[----:B------:R-:W-:Y:S01]  /*481e0*/  STL [R1+0x1810], R2 ;  /* 0x0018100201007387 */ /* 0x000fe20000100800 */
[----:B------:R-:W-:Y:S01]  /*481f0*/  STL [R1+0x17e4], R25 ;  /* 0x0017e41901007387 */ /* 0x000fe20000100800 */
[----:B------:R-:W-:Y:S02]  /*48200*/  STL [R1+0x1808], R19 ;  /* 0x0018081301007387 */ /* 0x000fe40000100800 */
[----:B------:R-:W-:Y:S02]  /*48210*/  STL [R1+0x17dc], R11 ;  /* 0x0017dc0b01007387 */ /* 0x000fe40000100800 */
[----:B------:R-:W-:Y:S01]  /*48220*/  STL [R1+0x1800], R10 ;  /* 0x0018000a01007387 */ /* 0x000fe20000100800 */
[----:B------:R-:W-:Y:S01]  /*48230*/  STL [R1+0x17d4], R18 ;  /* 0x0017d41201007387 */ /* 0x000fe20000100800 */
[----:B------:R-:W-:-:S02]  /*48240*/  IMAD.X R15, R15, 0x1, R0, P6 ;  /* 0x000000010f0f7824 */ /* 0x000fc400030e0600 */
[----:B------:R-:W-:Y:S02]  /*48250*/  STL [R1+0x17f8], R14 ;  /* 0x0017f80e01007387 */ /* 0x000fe40000100800 */
[----:B------:R-:W-:Y:S01]  /*48260*/  STL [R1+0x17cc], R17 ;  /* 0x0017cc1101007387 */ /* 0x000fe20000100800 */
[----:B------:R-:W-:Y:S01]  /*48270*/  IADD3 R12, P6, R12, R24, RZ ;  /* 0x000000180c0c7210 */ /* 0x000fe20007fde0ff */
[----:B------:R-:W-:Y:S01]  /*48280*/  STL [R1+0x17f0], R13 ;  /* 0x0017f00d01007387 */ /* 0x000fe20000100800 */
[----:B------:R-:W-:Y:S02]  /*48290*/  STL [R1+0x17c4], R16 ;  /* 0x0017c41001007387 */ /* 0x000fe40000100800 */
[----:B------:R-:W-:Y:S02]  /*482a0*/  STL [R1+0x17e8], R15 ;  /* 0x0017e80f01007387 */ /* 0x000fe40000100800 */
[----:B------:R0:W-:Y:S01]  /*482b0*/  STL [R1+0x210c], R24 ;  /* 0x00210c1801007387 */ /* 0x0001e20000100800 */
[----:B------:R-:W-:Y:S04]  /*482c0*/  STL [R1+0x17bc], R12 ;  /* 0x0017bc0c01007387 */ /* 0x000fe80000100800 */
        /* <DEDUP_REMOVED lines=8> */
[----:B--2---:R-:W-:-:S03]  /*48350*/  IMAD.X R24, R24, 0x1, R0, P2 ;  /* 0x0000000118187824 */ /* 0x004fc600010e0600 */
        /* <DEDUP_REMOVED lines=30> */
[----:B--2---:R-:W-:-:S05]  /*48540*/  IADD3 R21, P2, R21, R24, RZ ;  /* 0x0000001815157210 */ /* 0x004fca0007f5e0ff */
[----:B------:R0:W-:Y:S04]  /*48550*/  STL [R1+0x17ac], R21 ;  /* 0x0017ac1501007387 */ /* 0x0001e80000100800 */
[----:B0-----:R-:W2:Y:S02]  /*48560*/  LDL.LU R21, [R1+0x2108] ;  /* 0x0021080001157983 */ /* 0x001ea40000300800 */
[----:B--2---:R-:W-:-:S05]  /*48570*/  IMAD.X R21, R21, 0x1, R0, P3 ;  /* 0x0000000115157824 */ /* 0x004fca00018e0600 */
[----:B------:R0:W-:Y:S04]  /*48580*/  STL [R1+0x17d0], R21 ;  /* 0x0017d01501007387 */ /* 0x0001e80000100800 */
[----:B0-----:R-:W2:Y:S02]  /*48590*/  LDL.LU R21, [R1+0x2104] ;  /* 0x0021040001157983 */ /* 0x001ea40000300800 */
[----:B--2---:R-:W-:-:S05]  /*485a0*/  IADD3 R21, P3, R21, R24, RZ ;  /* 0x0000001815157210 */ /* 0x004fca0007f7e0ff */
[----:B------:R0:W-:Y:S04]  /*485b0*/  STL [R1+0x17a4], R21 ;  /* 0x0017a41501007387 */ /* 0x0001e80000100800 */
[----:B0-----:R-:W2:Y:S01]  /*485c0*/  LDL.LU R21, [R1+0x2100] ;  /* 0x0021000001157983 */ /* 0x001ea20000300800 */
[--C-:B----4-:R-:W-:Y:S01]  /*485d0*/  IMAD.X R22, R22, 0x1, R0.reuse, P5 ;  /* 0x0000000116167824 */ /* 0x110fe200028e0600 */
        /* <DEDUP_REMOVED lines=18> */
[----:B------:R-:W-:Y:S01]  /*48700*/  IADD3 R15, P3, R15, R24, RZ ;  /* 0x000000180f0f7210 */ /* 0x000fe20007f7e0ff */
[----:B------:R-:W-:-:S02]  /*48710*/  IMAD.X R28, R28, 0x1, R0, P5 ;  /* 0x000000011c1c7824 */ /* 0x000fc400028e0600 */
[----:B--2---:R-:W-:Y:S01]  /*48720*/  IMAD.X R21, R21, 0x1, R0, P4 ;  /* 0x0000000115157824 */ /* 0x004fe200020e0600 */
[----:B---3--:R-:W-:-:S04]  /*48730*/  IADD3 R20, P4, R20, R24, RZ ;  /* 0x0000001814147210 */ /* 0x008fc80007f9e0ff */
[----:B------:R-:W-:Y:S01]  /*48740*/  STL [R1+0x17c8], R21 ;  /* 0x0017c81501007387 */ /* 0x000fe20000100800 */
[----:B------:R-:W-:Y:S02]  /*48750*/  STL [R1+0x179c], R20 ;  /* 0x00179c1401007387 */ /* 0x000fe40000100800 */
[----:B------:R-:W-:Y:S02]  /*48760*/  STL [R1+0x17c0], R22 ;  /* 0x0017c01601007387 */ /* 0x000fe40000100800 */
[----:B------:R-:W-:Y:S01]  /*48770*/  STL [R1+0x1794], R23 ;  /* 0x0017941701007387 */ /* 0x000fe20000100800 */
[----:B------:R-:W-:Y:S01]  /*48780*/  STL [R1+0x17b8], R26 ;  /* 0x0017b81a01007387 */ /* 0x000fe20000100800 */
[----:B------:R-:W-:Y:S02]  /*48790*/  STL [R1+0x178c], R27 ;  /* 0x00178c1b01007387 */ /* 0x000fe40000100800 */
        /* <DEDUP_REMOVED lines=17> */
[----:B------:R-:W-:-:S02]  /*488b0*/  IMAD.X R12, R12, 0x1, R0, P4 ;  /* 0x000000010c0c7824 */ /* 0x000fc400020e0600 */
[----:B------:R-:W-:Y:S01]  /*488c0*/  STL [R1+0x174c], R13 ;  /* 0x00174c0d01007387 */ /* 0x000fe20000100800 */
[-C--:B------:R-:W-:Y:S01]  /*488d0*/  IADD3 R29, P4, R29, R24.reuse, RZ ;  /* 0x000000181d1d7210 */ /* 0x080fe20007f9e0ff */
[----:B------:R-:W-:Y:S01]  /*488e0*/  STL [R1+0x1770], R16 ;  /* 0x0017701001007387 */ /* 0x000fe20000100800 */
[----:B------:R-:W-:Y:S02]  /*488f0*/  STL [R1+0x1744], R15 ;  /* 0x0017440f01007387 */ /* 0x000fe40000100800 */
[----:B------:R0:W-:Y:S02]  /*48900*/  STL [R1+0x20fc], R0 ;  /* 0x0020fc0001007387 */ /* 0x0001e40000100800 */
        /* <DEDUP_REMOVED lines=2225> */
[----:B------:R0:W-:Y:S02]  /*51420*/  STL [R1+0xcb8], R28 ;  /* 0x000cb81c01007387 */ /* 0x0001e40000100800 */
[----:B0-----:R-:W3:Y:S01]  /*51430*/  LDL.LU R28, [R1+0xcb0] ;  /* 0x000cb000011c7983 */ /* 0x001ee20000300800 */
[----:B------:R-:W4:Y:S03]  /*51440*/  LDL.LU R21, [R1+0xc7c] ;  /* 0x000c7c0001157983 */ /* 0x000f260000300800 */
[----:B----4-:R0:W-:Y:S04]  /*51450*/  STL [R1+0x1f94], R21 ;  /* 0x001f941501007387 */ /* 0x0101e80000100800 */
[----:B0-----:R-:W4:Y:S01]  /*51460*/  LDL.LU R21, [R1+0xca8] ;  /* 0x000ca80001157983 */ /* 0x001f220000300800 */
[----:B--2---:R-:W-:-:S03]  /*51470*/  IADD3 R0, P4, R0, R24, RZ ;  /* 0x0000001800007210 */ /* 0x004fc60007f9e0ff */
[----:B----4-:R0:W-:Y:S04]  /*51480*/  STL [R1+0x1f98], R21 ;  /* 0x001f981501007387 */ /* 0x0101e80000100800 */
[----:B0-----:R-:W2:Y:S01]  /*51490*/  LDL.LU R21, [R1+0xc84] ;  /* 0x000c840001157983 */ /* 0x001ea20000300800 */
        /* <DEDUP_REMOVED lines=25> */
[----:B------:R0:W-:Y:S02]  /*51630*/  STL [R1+0xc8c], R0 ;  /* 0x000c8c0001007387 */ /* 0x0001e40000100800 */
[----:B0-----:R-:W3:Y:S02]  /*51640*/  LDL.LU R0, [R1+0x1f9c] ;  /* 0x001f9c0001007983 */ /* 0x001ee40000300800 */
[----:B---3--:R-:W-:Y:S01]  /*51650*/  IMAD.X R28, R28, 0x1, R0, P5 ;  /* 0x000000011c1c7824 */ /* 0x008fe200028e0600 */
[----:B--2---:R-:W-:-:S04]  /*51660*/  IADD3 R21, P5, R21, R24, RZ ;  /* 0x0000001815157210 */ /* 0x004fc80007fbe0ff */
[----:B------:R0:W-:Y:S04]  /*51670*/  STL [R1+0xcb0], R28 ;  /* 0x000cb01c01007387 */ /* 0x0001e80000100800 */
[----:B0-----:R-:W2:Y:S01]  /*51680*/  LDL.LU R28, [R1+0xc14] ;  /* 0x000c1400011c7983 */ /* 0x001ea20000300800 */
[----:B------:R0:W-:Y:S03]  /*51690*/  STL [R1+0xc84], R21 ;  /* 0x000c841501007387 */ /* 0x0001e60000100800 */
[----:B0-----:R-:W3:Y:S02]  /*516a0*/  LDL.LU R21, [R1+0x1f98] ;  /* 0x001f980001157983 */ /* 0x001ee40000300800 */
[----:B---3--:R-:W-:-:S05]  /*516b0*/  IMAD.X R21, R21, 0x1, R0, P6 ;  /* 0x0000000115157824 */ /* 0x008fca00030e0600 */
[----:B------:R0:W-:Y:S04]  /*516c0*/  STL [R1+0xca8], R21 ;  /* 0x000ca81501007387 */ /* 0x0001e80000100800 */
[----:B0-----:R-:W3:Y:S01]  /*516d0*/  LDL.LU R21, [R1+0x1f94] ;  /* 0x001f940001157983 */ /* 0x001ee20000300800 */
        /* <DEDUP_REMOVED lines=21> */
[----:B---3--:R-:W-:-:S05]  /*51830*/  IADD3 R21, P6, R21, R24, RZ ;  /* 0x0000001815157210 */ /* 0x008fca0007fde0ff */
        /* <DEDUP_REMOVED lines=24> */
[-C--:B------:R-:W-:Y:S01]  /*519c0*/  IADD3 R12, P6, R12, R24.reuse, RZ ;  /* 0x000000180c0c7210 */ /* 0x080fe20007fde0ff */
[----:B------:R-:W-:Y:S01]  /*519d0*/  STL [R1+0xc50], R13 ;  /* 0x000c500d01007387 */ /* 0x000fe20000100800 */
[----:B------:R-:W-:Y:S02]  /*519e0*/  STL [R1+0xc24], R16 ;  /* 0x000c241001007387 */ /* 0x000fe40000100800 */
[----:B------:R0:W-:Y:S02]  /*519f0*/  STL [R1+0xc48], R15 ;  /* 0x000c480f01007387 */ /* 0x0001e40000100800 */
[----:B0-----:R-:W3:Y:S01]  /*51a00*/  LDL.LU R15, [R1+0xc38] ;  /* 0x000c3800010f7983 */ /* 0x001ee20000300800 */
[----:B------:R0:W-:Y:S03]  /*51a10*/  STL [R1+0xc1c], R12 ;  /* 0x000c1c0c01007387 */ /* 0x0001e60000100800 */
[----:B0-----:R-:W4:Y:S01]  /*51a20*/  LDL.LU R12, [R1+0xc0c] ;  /* 0x000c0c00010c7983 */ /* 0x001f220000300800 */
[----:B------:R-:W-:Y:S02]  /*51a30*/  STL [R1+0xc40], R29 ;  /* 0x000c401d01007387 */ /* 0x000fe40000100800 */
[----:B------:R-:W3:Y:S01]  /*51a40*/  LDL.LU R21, [R1+0xc28] ;  /* 0x000c280001157983 */ /* 0x000ee20000300800 */
[-C--:B--2---:R-:W-:Y:S01]  /*51a50*/  IADD3 R28, P1, R28, R24.reuse, RZ ;  /* 0x000000181c1c7210 */ /* 0x084fe20007f3e0ff */
[----:B---3--:R0:W-:Y:S04]  /*51a60*/  STL [R1+0x1f8c], R21 ;  /* 0x001f8c1501007387 */ /* 0x0081e80000100800 */
[----:B0-----:R-:W2:Y:S01]  /*51a70*/  LDL.LU R21, [R1+0xc04] ;  /* 0x000c040001157983 */ /* 0x001ea20000300800 */
[----:B------:R-:W-:Y:S02]  /*51a80*/  STL [R1+0xc14], R28 ;  /* 0x000c141c01007387 */ /* 0x000fe40000100800 */
[--C-:B------:R-:W-:Y:S01]  /*51a90*/  IMAD.X R15, R15, 0x1, R0.reuse, P2 ;  /* 0x000000010f0f7824 */ /* 0x100fe200010e0600 */
[----:B--2---:R0:W-:Y:S04]  /*51aa0*/  STL [R1+0x1f90], R21 ;  /* 0x001f901501007387 */ /* 0x0041e80000100800 */
[----:B0-----:R-:W2:Y:S01]  /*51ab0*/  LDL.LU R21, [R1+0xc30] ;  /* 0x000c300001157983 */ /* 0x001ea20000300800 */
        /* <DEDUP_REMOVED lines=21> */
[----:B------:R-:W3:Y:S01]  /*51c10*/  LDL.LU R29, [R1+0x18bc] ;  /* 0x0018bc00011d7983 */ /* 0x000ee20000300800 */
[----:B----4-:R-:W-:Y:S01]  /*51c20*/  IADD3 R12, P2, R12, R24, RZ ;  /* 0x000000180c0c7210 */ /* 0x010fe20007f5e0ff */
[----:B------:R-:W4:Y:S01]  /*51c30*/  LDL.LU R28, [R1+0x18f4] ;  /* 0x0018f400011c7983 */ /* 0x000f220000300800 */
[----:B------:R-:W3:Y:S02]  /*51c40*/  LDL.LU R16, [R1+0x18c4] ;  /* 0x0018c40001107983 */ /* 0x000ee40000300800 */
[----:B------:R0:W-:Y:S02]  /*51c50*/  STL [R1+0xc38], R15 ;  /* 0x000c380f01007387 */ /* 0x0001e40000100800 */
[----:B0-----:R-:W3:Y:S01]  /*51c60*/  LDL.LU R15, [R1+0x1900] ;  /* 0x00190000010f7983 */ /* 0x001ee20000300800 */
[----:B------:R0:W-:Y:S03]  /*51c70*/  STL [R1+0xc0c], R12 ;  /* 0x000c0c0c01007387 */ /* 0x0001e60000100800 */
[----:B0-----:R-:W3:Y:S01]  /*51c80*/  LDL.LU R12, [R1+0x18b8] ;  /* 0x0018b800010c7983 */ /* 0x001ee20000300800 */
[----:B--2---:R-:W-:-:S05]  /*51c90*/  IMAD.X R21, R21, 0x1, R0, P3 ;  /* 0x0000000115157824 */ /* 0x004fca00018e0600 */
[----:B------:R0:W-:Y:S04]  /*51ca0*/  STL [R1+0xc30], R21 ;  /* 0x000c301501007387 */ /* 0x0001e80000100800 */
[----:B0-----:R-:W2:Y:S02]  /*51cb0*/  LDL.LU R21, [R1+0x1f90] ;  /* 0x001f900001157983 */ /* 0x001ea40000300800 */
[----:B--2---:R-:W-:-:S05]  /*51cc0*/  IADD3 R21, P3, R21, R24, RZ ;  /* 0x0000001815157210 */ /* 0x004fca0007f7e0ff */
[----:B------:R0:W-:Y:S04]  /*51cd0*/  STL [R1+0xc04], R21 ;  /* 0x000c041501007387 */ /* 0x0001e80000100800 */
[----:B0-----:R-:W2:Y:S01]  /*51ce0*/  LDL.LU R21, [R1+0x1f8c] ;  /* 0x001f8c0001157983 */ /* 0x001ea20000300800 */
[--C-:B---3--:R-:W-:Y:S01]  /*51cf0*/  IMAD.X R22, R22, 0x1, R0.reuse, P5 ;  /* 0x0000000116167824 */ /* 0x108fe200028e0600 */
        /* <DEDUP_REMOVED lines=16> */
[--C-:B------:R-:W-:Y:S01]  /*51e00*/  IMAD.X R29, R29, 0x1, R0.reuse, P3 ;  /* 0x000000011d1d7824 */ /* 0x100fe200018e0600 */
[-C--:B------:R-:W-:Y:S02]  /*51e10*/  IADD3 R13, P2, R13, R24.reuse, RZ ;  /* 0x000000180d0d7210 */ /* 0x080fe40007f5e0ff */
[-C--:B----4-:R-:W-:Y:S01]  /*51e20*/  IADD3 R28, P3, R28, R24.reuse, RZ ;  /* 0x000000181c1c7210 */ /* 0x090fe20007f7e0ff */
[----:B--2---:R-:W-:Y:S01]  /*51e30*/  IMAD.X R21, R21, 0x1, R0, P4 ;  /* 0x0000000115157824 */ /* 0x004fe200020e0600 */
[----:B------:R-:W-:-:S04]  /*51e40*/  IADD3 R20, P4, R20, R24, RZ ;  /* 0x0000001814147210 */ /* 0x000fc80007f9e0ff */
        /* <DEDUP_REMOVED lines=10> */
[-C--:B------:R-:W-:Y:S01]  /*51ef0*/  IADD3 R2, P4, R2, R24.reuse, RZ ;  /* 0x0000001802027210 */ /* 0x080fe20007f9e0ff */
        /* <DEDUP_REMOVED lines=12> */
[----:B------:R0:W-:Y:S02]  /*51fc0*/  STL [R1+0x18bc], R29 ;  /* 0x0018bc1d01007387 */ /* 0x0001e40000100800 */
[----:B------:R-:W-:Y:S01]  /*51fd0*/  STL [R1+0x18ec], R13 ;  /* 0x0018ec0d01007387 */ /* 0x000fe20000100800 */
[----:B0-----:R-:W2:Y:S01]  /*51fe0*/  LDL.LU R29, [R1+0x1908] ;  /* 0x00190800011d7983 */ /* 0x001ea20000300800 */
[----:B------:R0:W-:Y:S03]  /*51ff0*/  STL [R1+0x18f4], R28 ;  /* 0x0018f41c01007387 */ /* 0x0001e60000100800 */
[----:B0-----:R-:W3:Y:S01]  /*52000*/  LDL.LU R28, [R1+0x18d0] ;  /* 0x0018d000011c7983 */ /* 0x001ee20000300800 */
[----:B------:R-:W4:Y:S02]  /*52010*/  LDL.LU R21, [R1+0x1914] ;  /* 0x0019140001157983 */ /* 0x000f240000300800 */
[----:B------:R-:W-:Y:S01]  /*52020*/  IMAD.X R16, R16, 0x1, R0, P4 ;  /* 0x0000000110107824 */ /* 0x000fe200020e0600 */
[----:B------:R-:W-:-:S04]  /*52030*/  IADD3 R15, P4, R15, R24, RZ ;  /* 0x000000180f0f7210 */ /* 0x000fc80007f9e0ff */
[----:B------:R-:W-:Y:S04]  /*52040*/  STL [R1+0x18c4], R16 ;  /* 0x0018c41001007387 */ /* 0x000fe80000100800 */
[----:B----4-:R0:W-:Y:S01]  /*52050*/  STL [R1+0x1f84], R21 ;  /* 0x001f841501007387 */ /* 0x0101e20000100800 */
[----:B------:R-:W-:Y:S03]  /*52060*/  STL [R1+0x1900], R15 ;  /* 0x0019000f01007387 */ /* 0x000fe60000100800 */
[----:B0-----:R-:W4:Y:S01]  /*52070*/  LDL.LU R21, [R1+0x18dc] ;  /* 0x0018dc0001157983 */ /* 0x001f220000300800 */
[----:B------:R-:W-:-:S05]  /*52080*/  IMAD.X R12, R12, 0x1, R0, P5 ;  /* 0x000000010c0c7824 */ /* 0x000fca00028e0600 */
[----:B------:R-:W-:Y:S04]  /*52090*/  STL [R1+0x18b8], R12 ;  /* 0x0018b80c01007387 */ /* 0x000fe80000100800 */
[----:B----4-:R0:W-:Y:S04]  /*520a0*/  STL [R1+0x1f88], R21 ;  /* 0x001f881501007387 */ /* 0x0101e80000100800 */
        /* <DEDUP_REMOVED lines=20> */
[----:B--2---:R-:W-:Y:S01]  /*521f0*/  IADD3 R29, P5, R29, R24, RZ ;  /* 0x000000181d1d7210 */ /* 0x004fe20007fbe0ff */
[----:B------:R-:W2:Y:S01]  /*52200*/  LDL.LU R15, [R1+0x1968] ;  /* 0x00196800010f7983 */ /* 0x000ea20000300800 */
[----:B------:R-:W2:Y:S02]  /*52210*/  LDL.LU R12, [R1+0x1930] ;  /* 0x00193000010c7983 */ /* 0x000ea40000300800 */
[----:B---3--:R-:W-:-:S02]  /*52220*/  IMAD.X R28, R28, 0x1, R0, P6 ;  /* 0x000000011c1c7824 */ /* 0x008fc400030e0600 */
[----:B------:R-:W3:Y:S01]  /*52230*/  LDL.LU R17, [R1+0x196c] ;  /* 0x00196c0001117983 */ /* 0x000ee20000300800 */
[----:B------:R-:W2:Y:S01]  /*52240*/  LDL.LU R13, [R1+0x193c] ;  /* 0x00193c00010d7983 */ /* 0x000ea20000300800 */
[----:B------:R0:W-:Y:S02]  /*52250*/  STL [R1+0x1908], R29 ;  /* 0x0019081d01007387 */ /* 0x0001e40000100800 */
[----:B------:R-:W2:Y:S02]  /*52260*/  LDL.LU R16, [R1+0x1974] ;  /* 0x0019740001107983 */ /* 0x000ea40000300800 */
[----:B------:R1:W-:Y:S01]  /*52270*/  STL [R1+0x18d0], R28 ;  /* 0x0018d01c01007387 */ /* 0x0003e20000100800 */
[----:B0-----:R-:W2:Y:S01]  /*52280*/  LDL.LU R29, [R1+0x1944] ;  /* 0x00194400011d7983 */ /* 0x001ea20000300800 */
[----:B-1----:R-:W2:Y:S01]  /*52290*/  LDL.LU R28, [R1+0x1980] ;  /* 0x00198000011c7983 */ /* 0x002ea20000300800 */
[----:B----4-:R-:W-:-:S05]  /*522a0*/  IADD3 R21, P6, R21, R24, RZ ;  /* 0x0000001815157210 */ /* 0x010fca0007fde0ff */
[----:B------:R0:W-:Y:S04]  /*522b0*/  STL [R1+0x190c], R21 ;  /* 0x00190c1501007387 */ /* 0x0001e80000100800 */
[----:B0-----:R-:W4:Y:S02]  /*522c0*/  LDL.LU R21, [R1+0x1f88] ;  /* 0x001f880001157983 */ /* 0x001f240000300800 */
[----:B----4-:R-:W-:-:S05]  /*522d0*/  IMAD.X R21, R21, 0x1, R0, P1 ;  /* 0x0000000115157824 */ /* 0x010fca00008e0600 */
[----:B------:R0:W-:Y:S04]  /*522e0*/  STL [R1+0x18dc], R21 ;  /* 0x0018dc1501007387 */ /* 0x0001e80000100800 */
[----:B0-----:R-:W4:Y:S01]  /*522f0*/  LDL.LU R21, [R1+0x1f84] ;  /* 0x001f840001157983 */ /* 0x001f220000300800 */
        /* <DEDUP_REMOVED lines=17> */
[-C--:B--2---:R-:W-:Y:S01]  /*52410*/  IADD3 R15, P5, R15, R24.reuse, RZ ;  /* 0x000000180f0f7210 */ /* 0x084fe20007fbe0ff */
[----:B------:R-:W-:Y:S01]  /*52420*/  IMAD.X R12, R12, 0x1, R0, P6 ;  /* 0x000000010c0c7824 */ /* 0x000fe200030e0600 */
[----:B---3--:R-:W-:-:S02]  /*52430*/  IADD3 R17, P6, R17, R24, RZ ;  /* 0x0000001811117210 */ /* 0x008fc40007fde0ff */
[----:B----4-:R-:W-:-:S05]  /*52440*/  IADD3 R21, P1, R21, R24, RZ ;  /* 0x0000001815157210 */ /* 0x010fca0007f3e0ff */
        /* <DEDUP_REMOVED lines=21> */
[----:B------:R0:W-:Y:S02]  /*525a0*/  STL [R1+0x1968], R15 ;  /* 0x0019680f01007387 */ /* 0x0001e40000100800 */
[----:B------:R-:W-:Y:S02]  /*525b0*/  STL [R1+0x1918], R14 ;  /* 0x0019180e01007387 */ /* 0x000fe40000100800 */
[--C-:B------:R-:W-:Y:S01]  /*525c0*/  IMAD.X R13, R13, 0x1, R0.reuse, P1 ;  /* 0x000000010d0d7824 */ /* 0x100fe200008e0600 */
[----:B0-----:R-:W2:Y:S01]  /*525d0*/  LDL.LU R15, [R1+0x1938] ;  /* 0x00193800010f7983 */ /* 0x001ea20000300800 */
[----:B------:R0:W-:Y:S03]  /*525e0*/  STL [R1+0x1930], R12 ;  /* 0x0019300c01007387 */ /* 0x0001e60000100800 */
[----:B0-----:R-:W3:Y:S01]  /*525f0*/  LDL.LU R12, [R1+0x1988] ;  /* 0x00198800010c7983 */ /* 0x001ee20000300800 */
[----:B------:R-:W-:Y:S02]  /*52600*/  STL [R1+0x196c], R17 ;  /* 0x00196c1101007387 */ /* 0x000fe40000100800 */
[----:B------:R-:W-:Y:S02]  /*52610*/  STL [R1+0x193c], R13 ;  /* 0x00193c0d01007387 */ /* 0x000fe40000100800 */
[----:B------:R-:W4:Y:S01]  /*52620*/  LDL.LU R21, [R1+0x195c] ;  /* 0x00195c0001157983 */ /* 0x000f220000300800 */
[----:B------:R-:W-:Y:S01]  /*52630*/  IADD3 R16, P1, R16, R24, RZ ;  /* 0x0000001810107210 */ /* 0x000fe20007f3e0ff */
[----:B------:R-:W-:-:S04]  /*52640*/  IMAD.X R29, R29, 0x1, R0, P2 ;  /* 0x000000011d1d7824 */ /* 0x000fc800010e0600 */
[----:B------:R-:W-:Y:S04]  /*52650*/  STL [R1+0x1974], R16 ;  /* 0x0019741001007387 */ /* 0x000fe80000100800 */
[----:B----4-:R0:W-:Y:S01]  /*52660*/  STL [R1+0x1f7c], R21 ;  /* 0x001f7c1501007387 */ /* 0x0101e20000100800 */
[----:B------:R-:W-:Y:S03]  /*52670*/  STL [R1+0x1944], R29 ;  /* 0x0019441d01007387 */ /* 0x000fe60000100800 */
[----:B0-----:R-:W4:Y:S01]  /*52680*/  LDL.LU R21, [R1+0x198c] ;  /* 0x00198c0001157983 */ /* 0x001f220000300800 */
[----:B------:R-:W-:-:S05]  /*52690*/  IADD3 R28, P2, R28, R24, RZ ;  /* 0x000000181c1c7210 */ /* 0x000fca0007f5e0ff */
        /* <DEDUP_REMOVED lines=20> */
[----:B--2---:R-:W-:-:S02]  /*527e0*/  IMAD.X R15, R15, 0x1, R0, P3 ;  /* 0x000000010f0f7824 */ /* 0x004fc400018e0600 */
[----:B------:R-:W2:Y:S01]  /*527f0*/  LDL.LU R29, [R1+0x19a4] ;  /* 0x0019a400011d7983 */ /* 0x000ea20000300800 */
[----:B------:R-:W2:Y:S01]  /*52800*/  LDL.LU R28, [R1+0x19e0] ;  /* 0x0019e000011c7983 */ /* 0x000ea20000300800 */
[----:B---3--:R-:W-:Y:S01]  /*52810*/  IADD3 R12, P3, R12, R24, RZ ;  /* 0x000000180c0c7210 */ /* 0x008fe20007f7e0ff */
[----:B------:R-:W3:Y:S02]  /*52820*/  LDL.LU R18, [R1+0x1998] ;  /* 0x0019980001127983 */ /* 0x000ee40000300800 */
[----:B------:R-:W2:Y:S01]  /*52830*/  LDL.LU R14, [R1+0x19e8] ;  /* 0x0019e800010e7983 */ /* 0x000ea20000300800 */
[----:B------:R0:W-:Y:S01]  /*52840*/  STL [R1+0x1938], R15 ;  /* 0x0019380f01007387 */ /* 0x0001e20000100800 */
[----:B------:R-:W2:Y:S02]  /*52850*/  LDL.LU R17, [R1+0x19b0] ;  /* 0x0019b00001117983 */ /* 0x000ea40000300800 */
[----:B------:R1:W-:Y:S02]  /*52860*/  STL [R1+0x1988], R12 ;  /* 0x0019880c01007387 */ /* 0x0003e40000100800 */
[----:B------:R-:W2:Y:S01]  /*52870*/  LDL.LU R13, [R1+0x19ec] ;  /* 0x0019ec00010d7983 */ /* 0x000ea20000300800 */
[----:B------:R-:W2:Y:S04]  /*52880*/  LDL.LU R16, [R1+0x19bc] ;  /* 0x0019bc0001107983 */ /* 0x000ea80000300800 */
[----:B0-----:R-:W2:Y:S01]  /*52890*/  LDL.LU R15, [R1+0x19f4] ;  /* 0x0019f400010f7983 */ /* 0x001ea20000300800 */
[----:B-1----:R-:W2:Y:S02]  /*528a0*/  LDL.LU R12, [R1+0x19c4] ;  /* 0x0019c400010c7983 */ /* 0x002ea40000300800 */
[----:B----4-:R-:W-:-:S05]  /*528b0*/  IMAD.X R21, R21, 0x1, R0, P4 ;  /* 0x0000000115157824 */ /* 0x010fca00020e0600 */
[----:B------:R0:W-:Y:S04]  /*528c0*/  STL [R1+0x1950], R21 ;  /* 0x0019501501007387 */ /* 0x0001e80000100800 */
[----:B0-----:R-:W4:Y:S02]  /*528d0*/  LDL.LU R21, [R1+0x1f80] ;  /* 0x001f800001157983 */ /* 0x001f240000300800 */
[----:B----4-:R-:W-:-:S05]  /*528e0*/  IADD3 R21, P4, R21, R24, RZ ;  /* 0x0000001815157210 */ /* 0x010fca0007f9e0ff */
        /* <DEDUP_REMOVED lines=15> */
[--C-:B--2---:R-:W-:Y:S01]  /*529e0*/  IMAD.X R29, R29, 0x1, R0.reuse, P2 ;  /* 0x000000011d1d7824 */ /* 0x104fe200010e0600 */
[-C--:B------:R-:W-:Y:S02]  /*529f0*/  IADD3 R10, P1, R10, R24.reuse, RZ ;  /* 0x000000180a0a7210 */ /* 0x080fe40007f3e0ff */
[-C--:B------:R-:W-:Y:S01]  /*52a00*/  IADD3 R28, P2, R28, R24.reuse, RZ ;  /* 0x000000181c1c7210 */ /* 0x080fe20007f5e0ff */
[--C-:B---3--:R-:W-:Y:S01]  /*52a10*/  IMAD.X R18, R18, 0x1, R0.reuse, P3 ;  /* 0x0000000112127824 */ /* 0x108fe200018e0600 */
[-C--:B------:R-:W-:Y:S01]  /*52a20*/  IADD3 R14, P3, R14, R24.reuse, RZ ;  /* 0x000000180e0e7210 */ /* 0x080fe20007f7e0ff */
[--C-:B------:R-:W-:Y:S01]  /*52a30*/  IMAD.X R17, R17, 0x1, R0.reuse, P4 ;  /* 0x0000000111117824 */ /* 0x100fe200020e0600 */
[-C--:B------:R-:W-:Y:S01]  /*52a40*/  IADD3 R13, P4, R13, R24.reuse, RZ ;  /* 0x000000180d0d7210 */ /* 0x080fe20007f9e0ff */
[----:B----4-:R-:W-:Y:S01]  /*52a50*/  IMAD.X R21, R21, 0x1, R0, P5 ;  /* 0x0000000115157824 */ /* 0x010fe200028e0600 */
        /* <DEDUP_REMOVED lines=25> */
[----:B------:R-:W-:Y:S02]  /*52bf0*/  STL [R1+0x1998], R18 ;  /* 0x0019981201007387 */ /* 0x000fe40000100800 */
[----:B------:R-:W-:Y:S02]  /*52c00*/  STL [R1+0x19e8], R14 ;  /* 0x0019e80e01007387 */ /* 0x000fe40000100800 */
[----:B------:R-:W-:Y:S01]  /*52c10*/  STL [R1+0x19b0], R17 ;  /* 0x0019b01101007387 */ /* 0x000fe20000100800 */
[----:B------:R-:W-:Y:S01]  /*52c20*/  STL [R1+0x19ec], R13 ;  /* 0x0019ec0d01007387 */ /* 0x000fe20000100800 */
        /* <DEDUP_REMOVED lines=8> */
[----:B------:R-:W-:Y:S01]  /*52cb0*/  STL [R1+0x19c4], R12 ;  /* 0x0019c40c01007387 */ /* 0x000fe20000100800 */
[----:B--2---:R-:W-:-:S03]  /*52cc0*/  IADD3 R29, P6, R29, R24, RZ ;  /* 0x000000181d1d7210 */ /* 0x004fc60007fde0ff */
[----:B----4-:R0:W-:Y:S04]  /*52cd0*/  STL [R1+0x1f78], R21 ;  /* 0x001f781501007387 */ /* 0x0101e80000100800 */
[----:B0-----:R-:W2:Y:S01]  /*52ce0*/  LDL.LU R21, [R1+0x1a08] ;  /* 0x001a080001157983 */ /* 0x001ea20000300800 */
        /* <DEDUP_REMOVED lines=17> */
[----:B---3--:R-:W-:-:S02]  /*52e00*/  IMAD.X R28, R28, 0x1, R0, P1 ;  /* 0x000000011c1c7824 */ /* 0x008fc400008e0600 */
[----:B------:R-:W3:Y:S01]  /*52e10*/  LDL.LU R11, [R1+0x1a54] ;  /* 0x001a5400010b7983 */ /* 0x000ee20000300800 */
[----:B------:R-:W3:Y:S01]  /*52e20*/  LDL.LU R10, [R1+0x1a24] ;  /* 0x001a2400010a7983 */ /* 0x000ee20000300800 */
[----:B------:R0:W-:Y:S02]  /*52e30*/  STL [R1+0x1a00], R29 ;  /* 0x001a001d01007387 */ /* 0x0001e40000100800 */
[----:B------:R-:W3:Y:S02]  /*52e40*/  LDL.LU R18, [R1+0x1a60] ;  /* 0x001a600001127983 */ /* 0x000ee40000300800 */
[----:B------:R1:W-:Y:S01]  /*52e50*/  STL [R1+0x19b8], R28 ;  /* 0x0019b81c01007387 */ /* 0x0003e20000100800 */
[----:B------:R-:W3:Y:S01]  /*52e60*/  LDL.LU R14, [R1+0x1a18] ;  /* 0x001a1800010e7983 */ /* 0x000ee20000300800 */
[----:B------:R-:W3:Y:S02]  /*52e70*/  LDL.LU R17, [R1+0x1a68] ;  /* 0x001a680001117983 */ /* 0x000ee40000300800 */
[----:B------:R-:W3:Y:S02]  /*52e80*/  LDL.LU R13, [R1+0x1a30] ;  /* 0x001a3000010d7983 */ /* 0x000ee40000300800 */
[----:B------:R-:W3:Y:S01]  /*52e90*/  LDL.LU R16, [R1+0x1a6c] ;  /* 0x001a6c0001107983 */ /* 0x000ee20000300800 */
[----:B0-----:R-:W3:Y:S01]  /*52ea0*/  LDL.LU R29, [R1+0x1a3c] ;  /* 0x001a3c00011d7983 */ /* 0x001ee20000300800 */
[----:B-1----:R-:W3:Y:S01]  /*52eb0*/  LDL.LU R28, [R1+0x1a74] ;  /* 0x001a7400011c7983 */ /* 0x002ee20000300800 */
[----:B--2---:R-:W-:-:S05]  /*52ec0*/  IADD3 R21, P1, R21, R24, RZ ;  /* 0x0000001815157210 */ /* 0x004fca0007f3e0ff */
[----:B------:R0:W-:Y:S04]  /*52ed0*/  STL [R1+0x1a08], R21 ;  /* 0x001a081501007387 */ /* 0x0001e80000100800 */
[----:B0-----:R-:W2:Y:S02]  /*52ee0*/  LDL.LU R21, [R1+0x1f78] ;  /* 0x001f780001157983 */ /* 0x001ea40000300800 */
[----:B--2---:R-:W-:-:S05]  /*52ef0*/  IMAD.X R21, R21, 0x1, R0, P2 ;  /* 0x0000000115157824 */ /* 0x004fca00010e0600 */
        /* <DEDUP_REMOVED lines=17> */
[-C--:B---3--:R-:W-:Y:S01]  /*53010*/  IADD3 R11, P5, R11, R24.reuse, RZ ;  /* 0x000000180b0b7210 */ /* 0x088fe20007fbe0ff */
        /* <DEDUP_REMOVED lines=30> */
[----:B------:R-:W-:Y:S01]  /*53200*/  STL [R1+0x1a60], R18 ;  /* 0x001a601201007387 */ /* 0x000fe20000100800 */
[----:B------:R-:W-:Y:S01]  /*53210*/  STL [R1+0x1a18], R14 ;  /* 0x001a180e01007387 */ /* 0x000fe20000100800 */
        /* <DEDUP_REMOVED lines=10> */
[----:B------:R-:W-:Y:S01]  /*532c0*/  STL [R1+0x1a74], R28 ;  /* 0x001a741c01007387 */ /* 0x000fe20000100800 */
[--C-:B--2---:R-:W-:Y:S01]  /*532d0*/  IMAD.X R15, R15, 0x1, R0.reuse, P4 ;  /* 0x000000010f0f7824 */ /* 0x104fe200020e0600 */
[----:B---3--:R-:W-:Y:S02]  /*532e0*/  IADD3 R12, P4, R12, R24, RZ ;  /* 0x000000180c0c7210 */ /* 0x008fe40007f9e0ff */
[----:B----4-:R0:W-:Y:S04]  /*532f0*/  STL [R1+0x1f70], R21 ;  /* 0x001f701501007387 */ /* 0x0101e80000100800 */
        /* <DEDUP_REMOVED lines=18> */
[----:B------:R0:W-:Y:S02]  /*53420*/  STL [R1+0x1a44], R15 ;  /* 0x001a440f01007387 */ /* 0x0001e40000100800 */
[----:B------:R-:W3:Y:S01]  /*53430*/  LDL.LU R11, [R1+0x1a9c] ;  /* 0x001a9c00010b7983 */ /* 0x000ee20000300800 */
[----:B------:R1:W-:Y:S01]  /*53440*/  STL [R1+0x1a80], R12 ;  /* 0x001a800c01007387 */ /* 0x0003e20000100800 */
[----:B------:R-:W3:Y:S02]  /*53450*/  LDL.LU R10, [R1+0x1ad4] ;  /* 0x001ad400010a7983 */ /* 0x000ee40000300800 */
[----:B------:R-:W3:Y:S02]  /*53460*/  LDL.LU R18, [R1+0x1aa4] ;  /* 0x001aa40001127983 */ /* 0x000ee40000300800 */
[----:B------:R-:W3:Y:S01]  /*53470*/  LDL.LU R14, [R1+0x1ae0] ;  /* 0x001ae000010e7983 */ /* 0x000ee20000300800 */
[----:B------:R-:W3:Y:S01]  /*53480*/  LDL.LU R17, [R1+0x1a98] ;  /* 0x001a980001117983 */ /* 0x000ee20000300800 */
[----:B------:R-:W3:Y:S02]  /*53490*/  LDL.LU R13, [R1+0x1ae8] ;  /* 0x001ae800010d7983 */ /* 0x000ee40000300800 */
[----:B------:R-:W3:Y:S01]  /*534a0*/  LDL.LU R16, [R1+0x1ab0] ;  /* 0x001ab00001107983 */ /* 0x000ee20000300800 */
[----:B0-----:R-:W3:Y:S01]  /*534b0*/  LDL.LU R15, [R1+0x1aec] ;  /* 0x001aec00010f7983 */ /* 0x001ee20000300800 */
[----:B-1----:R-:W3:Y:S02]  /*534c0*/  LDL.LU R12, [R1+0x1abc] ;  /* 0x001abc00010c7983 */ /* 0x002ee40000300800 */
[----:B--2---:R-:W-:-:S05]  /*534d0*/  IMAD.X R21, R21, 0x1, R0, P5 ;  /* 0x0000000115157824 */ /* 0x004fca00028e0600 */
[----:B------:R0:W-:Y:S04]  /*534e0*/  STL [R1+0x1a38], R21 ;  /* 0x001a381501007387 */ /* 0x0001e80000100800 */
[----:B0-----:R-:W2:Y:S02]  /*534f0*/  LDL.LU R21, [R1+0x1f70] ;  /* 0x001f700001157983 */ /* 0x001ea40000300800 */
[----:B--2---:R-:W-:-:S05]  /*53500*/  IADD3 R21, P5, R21, R24, RZ ;  /* 0x0000001815157210 */ /* 0x004fca0007fbe0ff */
[----:B------:R0:W-:Y:S04]  /*53510*/  STL [R1+0x1a88], R21 ;  /* 0x001a881501007387 */ /* 0x0001e80000100800 */
[----:B0-----:R-:W2:Y:S01]  /*53520*/  LDL.LU R21, [R1+0x1f6c] ;  /* 0x001f6c0001157983 */ /* 0x001ea20000300800 */
[--C-:B----4-:R-:W-:Y:S01]  /*53530*/  IMAD.X R22, R22, 0x1, R0.reuse, P1 ;  /* 0x0000000116167824 */ /* 0x110fe200008e0600 */
[-C--:B---3--:R-:W-:Y:S01]  /*53540*/  IADD3 R23, P1, R23, R24.reuse, RZ ;  /* 0x0000001817177210 */ /* 0x088fe20007f3e0ff */
        /* <DEDUP_REMOVED lines=30> */
[----:B------:R-:W-:Y:S01]  /*53730*/  STL [R1+0x1aac], R3 ;  /* 0x001aac0301007387 */ /* 0x000fe20000100800 */
[-C--:B------:R-:W-:Y:S01]  /*53740*/  IADD3 R2, P6, R2, R24.reuse, RZ ;  /* 0x0000001802027210 */ /* 0x080fe20007fde0ff */
        /* <DEDUP_REMOVED lines=25> */
[-C--:B--2---:R-:W-:Y:S01]  /*538e0*/  IADD3 R29, P1, R29, R24.reuse, RZ ;  /* 0x000000181d1d7210 */ /* 0x084fe20007f3e0ff */
[----:B---3--:R-:W-:Y:S02]  /*538f0*/  IMAD.X R28, R28, 0x1, R0, P2 ;  /* 0x000000011c1c7824 */ /* 0x008fe400010e0600 */
        /* <DEDUP_REMOVED lines=17> */
[----:B------:R0:W-:Y:S01]  /*53a10*/  STL [R1+0x1af4], R29 ;  /* 0x001af41d01007387 */ /* 0x0001e20000100800 */
[----:B------:R-:W3:Y:S02]  /*53a20*/  LDL.LU R25, [R1+0x1b48] ;  /* 0x001b480001197983 */ /* 0x000ee40000300800 */
[----:B------:R1:W-:Y:S02]  /*53a30*/  STL [R1+0x1ac4], R28 ;  /* 0x001ac41c01007387 */ /* 0x0003e40000100800 */
        /* <DEDUP_REMOVED lines=43> */
[--C-:B------:R-:W-:Y:S02]  /*53cf0*/  IMAD.X R6, R6, 0x1, R0.reuse, P3 ;  /* 0x0000000106067824 */ /* 0x100fe400018e0600 */
[----:B------:R-:W-:Y:S01]  /*53d00*/  STL [R1+0x1b20], R9 ;  /* 0x001b200901007387 */ /* 0x000fe20000100800 */
[-C--:B------:R-:W-:Y:S01]  /*53d10*/  IADD3 R15, P3, R15, R24.reuse, RZ ;  /* 0x000000180f0f7210 */ /* 0x080fe20007f7e0ff */
[----:B------:R-:W-:Y:S01]  /*53d20*/  STL [R1+0x1ad8], R8 ;  /* 0x001ad80801007387 */ /* 0x000fe20000100800 */
[----:B------:R-:W-:Y:S02]  /*53d30*/  STL [R1+0x1b28], R7 ;  /* 0x001b280701007387 */ /* 0x000fe40000100800 */
[----:B------:R-:W-:Y:S02]  /*53d40*/  STL [R1+0x1af0], R3 ;  /* 0x001af00301007387 */ /* 0x000fe40000100800 */
[----:B------:R-:W-:Y:S01]  /*53d50*/  STL [R1+0x1b2c], R4 ;  /* 0x001b2c0401007387 */ /* 0x000fe20000100800 */
[----:B------:R0:W-:Y:S01]  /*53d60*/  STL [R1+0x1b34], R15 ;  /* 0x001b340f01007387 */ /* 0x0001e20000100800 */
        /* <DEDUP_REMOVED lines=67> */
[----:B------:R-:W-:Y:S01]  /*541a0*/  IADD3 R9, P4, R9, R24, RZ ;  /* 0x0000001809097210 */ /* 0x000fe20007f9e0ff */
[----:B------:R-:W-:-:S02]  /*541b0*/  IMAD.X R8, R8, 0x1, R0, P5 ;  /* 0x0000000108087824 */ /* 0x000fc400028e0600 */
[--C-:B------:R-:W-:Y:S01]  /*541c0*/  IMAD.X R29, R29, 0x1, R0.reuse, P6 ;  /* 0x000000011d1d7824 */ /* 0x100fe200030e0600 */
[-C--:B------:R-:W-:Y:S02]  /*541d0*/  IADD3 R3, P5, R3, R24.reuse, RZ ;  /* 0x0000001803037210 */ /* 0x080fe40007fbe0ff */
[-C--:B------:R-:W-:Y:S01]  /*541e0*/  IADD3 R28, P6, R28, R24.reuse, RZ ;  /* 0x000000181c1c7210 */ /* 0x080fe20007fde0ff */
[--C-:B------:R-:W-:Y:S01]  /*541f0*/  IMAD.X R5, R5, 0x1, R0.reuse, P2 ;  /* 0x0000000105057824 */ /* 0x100fe200010e0600 */
[-C--:B------:R-:W-:Y:S01]  /*54200*/  IADD3 R2, P2, R2, R24.reuse, RZ ;  /* 0x0000001802027210 */ /* 0x080fe20007f5e0ff */
[--C-:B------:R-:W-:Y:S01]  /*54210*/  IMAD.X R25, R25, 0x1, R0.reuse, P3 ;  /* 0x0000000119197824 */ /* 0x100fe200018e0600 */
[-C--:B------:R-:W-:Y:S01]  /*54220*/  IADD3 R19, P3, R19, R24.reuse, RZ ;  /* 0x0000001813137210 */ /* 0x080fe20007f7e0ff */
[--C-:B------:R-:W-:Y:S01]  /*54230*/  IMAD.X R11, R11, 0x1, R0.reuse, P4 ;  /* 0x000000010b0b7824 */ /* 0x100fe200020e0600 */
[----:B------:R-:W-:Y:S01]  /*54240*/  IADD3 R10, P4, R10, UR8, RZ ;  /* 0x000000080a0a7c10 */ /* 0x000fe2000ff9e0ff */
[--C-:B------:R-:W-:Y:S01]  /*54250*/  IMAD.X R18, R18, 0x1, R0.reuse, P5 ;  /* 0x0000000112127824 */ /* 0x100fe200028e0600 */
[----:B------:R-:W-:Y:S01]  /*54260*/  IADD3 R14, P5, R14, UR8, RZ ;  /* 0x000000080e0e7c10 */ /* 0x000fe2000ffbe0ff */
[--C-:B------:R-:W-:Y:S01]  /*54270*/  IMAD.X R17, R17, 0x1, R0.reuse, P6 ;  /* 0x0000000111117824 */ /* 0x100fe200030e0600 */
[----:B------:R-:W-:Y:S01]  /*54280*/  IADD3 R13, P6, R13, UR8, RZ ;  /* 0x000000080d0d7c10 */ /* 0x000fe2000ffde0ff */
[----:B--2---:R-:W-:Y:S01]  /*54290*/  IMAD.X R7, R7, 0x1, R0, P1 ;  /* 0x0000000107077824 */ /* 0x004fe200008e0600 */
[----:B------:R-:W-:-:S04]  /*542a0*/  IADD3 R21, P1, R21, R24, RZ ;  /* 0x0000001815157210 */ /* 0x000fc80007f3e0ff */
[----:B------:R0:W-:Y:S04]  /*542b0*/  STL [R1+0x1b38], R7 ;  /* 0x001b380701007387 */ /* 0x0001e80000100800 */
        /* <DEDUP_REMOVED lines=12> */
[----:B------:R-:W-:Y:S01]  /*54380*/  IADD3 R6, P1, R6, R24, RZ ;  /* 0x0000001806067210 */ /* 0x000fe20007f3e0ff */
[----:B0-----:R-:W3:Y:S01]  /*54390*/  LDL.LU R29, [R1+0x1c20] ;  /* 0x001c2000011d7983 */ /* 0x001ee20000300800 */
[----:B------:R0:W-:Y:S03]  /*543a0*/  STL [R1+0x1bac], R28 ;  /* 0x001bac1c01007387 */ /* 0x0001e60000100800 */
[----:B0-----:R-:W4:Y:S01]  /*543b0*/  LDL.LU R28, [R1+0x1bbc] ;  /* 0x001bbc00011c7983 */ /* 0x001f220000300800 */
[----:B------:R-:W-:Y:S02]  /*543c0*/  STL [R1+0x1b7c], R4 ;  /* 0x001b7c0401007387 */ /* 0x000fe40000100800 */
[----:B------:R0:W-:Y:S02]  /*543d0*/  STL [R1+0x1bb4], R6 ;  /* 0x001bb40601007387 */ /* 0x0001e40000100800 */
[----:B------:R1:W-:Y:S01]  /*543e0*/  STL [R1+0x1b84], R5 ;  /* 0x001b840501007387 */ /* 0x0003e20000100800 */
[----:B------:R0:W-:Y:S01]  /*543f0*/  STL [R1+0x1bc0], R2 ;  /* 0x001bc00201007387 */ /* 0x0001e20000100800 */
[----:B------:R0:W-:Y:S02]  /*54400*/  STL [R1+0x1b78], R25 ;  /* 0x001b781901007387 */ /* 0x0001e40000100800 */
[----:B------:R1:W-:Y:S02]  /*54410*/  STL [R1+0x1bc4], R19 ;  /* 0x001bc41301007387 */ /* 0x0003e40000100800 */
[----:B------:R1:W-:Y:S01]  /*54420*/  STL [R1+0x1b90], R11 ;  /* 0x001b900b01007387 */ /* 0x0003e20000100800 */
[----:B------:R3:W-:Y:S01]  /*54430*/  STL [R1+0x1bdc], R10 ;  /* 0x001bdc0a01007387 */ /* 0x0007e20000100800 */
[----:B------:R3:W-:Y:S02]  /*54440*/  STL [R1+0x1b9c], R18 ;  /* 0x001b9c1201007387 */ /* 0x0007e40000100800 */
[----:B------:R-:W-:-:S02]  /*54450*/  IMAD.X R16, R16, 0x1, R0, P1 ;  /* 0x0000000110107824 */ /* 0x000fc400008e0600 */
[----:B------:R3:W-:Y:S01]  /*54460*/  STL [R1+0x1c2c], R14 ;  /* 0x001c2c0e01007387 */ /* 0x0007e20000100800 */
[----:B------:R-:W-:Y:S01]  /*54470*/  IADD3 R15, P1, R15, UR8, RZ ;  /* 0x000000080f0f7c10 */ /* 0x000fe2000ff3e0ff */
[----:B------:R3:W-:Y:S01]  /*54480*/  STL [R1+0x1ba4], R17 ;  /* 0x001ba41101007387 */ /* 0x0007e20000100800 */
[----:B------:R3:W-:Y:S02]  /*54490*/  STL [R1+0x1c28], R13 ;  /* 0x001c280d01007387 */ /* 0x0007e40000100800 */
[----:B0-----:R-:W3:Y:S02]  /*544a0*/  LDL.LU R6, [R1+0x1c1c] ;  /* 0x001c1c0001067983 */ /* 0x001ee40000300800 */
[----:B------:R0:W-:Y:S01]  /*544b0*/  STL [R1+0x1b98], R16 ;  /* 0x001b981001007387 */ /* 0x0001e20000100800 */
[----:B-1----:R-:W3:Y:S01]  /*544c0*/  LDL.LU R5, [R1+0x1bb8] ;  /* 0x001bb80001057983 */ /* 0x002ee20000300800 */
[----:B------:R1:W-:Y:S02]  /*544d0*/  STL [R1+0x1c24], R15 ;  /* 0x001c240f01007387 */ /* 0x0003e40000100800 */
[----:B------:R-:W3:Y:S02]  /*544e0*/  LDL.LU R2, [R1+0x1c18] ;  /* 0x001c180001027983 */ /* 0x000ee40000300800 */
[----:B------:R-:W-:-:S05]  /*544f0*/  IMAD.X R12, R12, 0x1, R0, P2 ;  /* 0x000000010c0c7824 */ /* 0x000fca00010e0600 */
        /* <DEDUP_REMOVED lines=14> */
[----:B---3--:R-:W-:-:S05]  /*545e0*/  IADD3 R29, P2, R29, UR8, RZ ;  /* 0x000000081d1d7c10 */ /* 0x008fca000ff5e0ff */
[----:B------:R3:W-:Y:S01]  /*545f0*/  STL [R1+0x1c20], R29 ;  /* 0x001c201d01007387 */ /* 0x0007e20000100800 */
[----:B------:R-:W2:Y:S02]  /*54600*/  LDL.LU R11, [R1+0x1c04] ;  /* 0x001c0400010b7983 */ /* 0x000ea40000300800 */
[----:B----4-:R-:W-:-:S05]  /*54610*/  IMAD.X R28, R28, 0x1, R0, P3 ;  /* 0x000000011c1c7824 */ /* 0x010fca00018e0600 */
[----:B------:R4:W-:Y:S01]  /*54620*/  STL [R1+0x1bbc], R28 ;  /* 0x001bbc1c01007387 */ /* 0x0009e20000100800 */
[----:B---3--:R-:W3:Y:S03]  /*54630*/  LDL.LU R10, [R1+0x1c54] ;  /* 0x001c5400010a7983 */ /* 0x008ee60000300800 */
[----:B------:R-:W3:Y:S01]  /*54640*/  LDL.LU R18, [R1+0x1bfc] ;  /* 0x001bfc0001127983 */ /* 0x000ee20000300800 */
[----:B------:R-:W3:Y:S03]  /*54650*/  LDL.LU R14, [R1+0x1c5c] ;  /* 0x001c5c00010e7983 */ /* 0x000ee60000300800 */
[----:B------:R-:W3:Y:S01]  /*54660*/  LDL.LU R17, [R1+0x1bf8] ;  /* 0x001bf80001117983 */ /* 0x000ee20000300800 */
[----:B------:R-:W3:Y:S02]  /*54670*/  LDL.LU R13, [R1+0x1c64] ;  /* 0x001c6400010d7983 */ /* 0x000ee40000300800 */
[----:B0-----:R-:W3:Y:S02]  /*54680*/  LDL.LU R16, [R1+0x1bf4] ;  /* 0x001bf40001107983 */ /* 0x001ee40000300800 */
[----:B-1----:R-:W3:Y:S01]  /*54690*/  LDL.LU R15, [R1+0x1c6c] ;  /* 0x001c6c00010f7983 */ /* 0x002ee20000300800 */
[----:B------:R-:W3:Y:S01]  /*546a0*/  LDL.LU R12, [R1+0x1bf0] ;  /* 0x001bf000010c7983 */ /* 0x000ee20000300800 */
[----:B------:R-:W3:Y:S02]  /*546b0*/  LDL.LU R29, [R1+0x1c74] ;  /* 0x001c7400011d7983 */ /* 0x000ee40000300800 */
[----:B----4-:R-:W4:Y:S02]  /*546c0*/  LDL.LU R28, [R1+0x1bec] ;  /* 0x001bec00011c7983 */ /* 0x010f240000300800 */
[----:B------:R0:W-:Y:S01]  /*546d0*/  STL [R1+0x1f30], R0 ;  /* 0x001f300001007387 */ /* 0x0001e20000100800 */
[----:B------:R-:W-:-:S02]  /*546e0*/  IADD3 R6, P3, R6, UR8, RZ ;  /* 0x0000000806067c10 */ /* 0x000fc4000ff7e0ff */
[----:B------:R-:W-:Y:S01]  /*546f0*/  IADD3.X R5, R5, UR5, RZ, P4, !PT ;  /* 0x0000000505057c10 */ /* 0x000fe2000a7fe4ff */
[----:B0-----:R-:W4:Y:S01]  /*54700*/  LDL.LU R0, [R1+0x1bd8] ;  /* 0x001bd80001007983 */ /* 0x001f220000300800 */
[----:B------:R-:W-:Y:S01]  /*54710*/  IADD3 R2, P4, R2, UR8, RZ ;  /* 0x0000000802027c10 */ /* 0x000fe2000ff9e0ff */
[----:B------:R0:W-:Y:S02]  /*54720*/  STL [R1+0x1c1c], R6 ;  /* 0x001c1c0601007387 */ /* 0x0001e40000100800 */
[----:B0-----:R-:W4:Y:S01]  /*54730*/  LDL.LU R6, [R1+0x1f54] ;  /* 0x001f540001067983 */ /* 0x001f220000300800 */
[----:B------:R0:W-:Y:S03]  /*54740*/  STL [R1+0x1bb8], R5 ;  /* 0x001bb80501007387 */ /* 0x0001e60000100800 */
[----:B0-----:R-:W4:Y:S01]  /*54750*/  LDL.LU R5, [R1+0x1f50] ;  /* 0x001f500001057983 */ /* 0x001f220000300800 */
[----:B------:R0:W-:Y:S03]  /*54760*/  STL [R1+0x1c18], R2 ;  /* 0x001c180201007387 */ /* 0x0001e60000100800 */
[----:B0-----:R-:W4:Y:S01]  /*54770*/  LDL.LU R2, [R1+0x1f4c] ;  /* 0x001f4c0001027983 */ /* 0x001f220000300800 */
[----:B------:R-:W-:Y:S01]  /*54780*/  IADD3.X R20, R20, UR5, RZ, P6, !PT ;  /* 0x0000000514147c10 */ /* 0x000fe2000b7fe4ff */
[----:B------:R-:W-:Y:S01]  /*54790*/  IADD3 R22, P6, R22, UR8, RZ ;  /* 0x0000000816167c10 */ /* 0x000fe2000ffde0ff */
        /* <DEDUP_REMOVED lines=8> */
[----:B--2---:R-:W-:-:S02]  /*54820*/  IADD3.X R11, R11, UR5, RZ, P6, !PT ;  /* 0x000000050b0b7c10 */ /* 0x004fc4000b7fe4ff */
[----:B---3--:R-:W-:Y:S02]  /*54830*/  IADD3 R10, P6, R10, UR8, RZ ;  /* 0x000000080a0a7c10 */ /* 0x008fe4000ffde0ff */
[----:B----4-:R-:W-:Y:S01]  /*54840*/  IADD3.X R0, R0, UR5, RZ, P5, !PT ;  /* 0x0000000500007c10 */ /* 0x010fe2000affe4ff */
[----:B------:R-:W-:-:S04]  /*54850*/  IADD3 R21, P5, R21, UR8, RZ ;  /* 0x0000000815157c10 */ /* 0x000fc8000ffbe0ff */
[----:B------:R-:W-:Y:S01]  /*54860*/  STL [R1+0x1bd8], R0 ;  /* 0x001bd80001007387 */ /* 0x000fe20000100800 */
[----:B------:R-:W-:Y:S02]  /*54870*/  STL [R1+0x1c10], R21 ;  /* 0x001c101501007387 */ /* 0x000fe40000100800 */
[----:B------:R-:W-:Y:S02]  /*54880*/  STL [R1+0x1bd4], R20 ;  /* 0x001bd41401007387 */ /* 0x000fe40000100800 */
[----:B------:R-:W-:Y:S01]  /*54890*/  STL [R1+0x1c08], R22 ;  /* 0x001c081601007387 */ /* 0x000fe20000100800 */
[----:B------:R-:W-:Y:S01]  /*548a0*/  STL [R1+0x1bd0], R23 ;  /* 0x001bd01701007387 */ /* 0x000fe20000100800 */
[----:B------:R-:W-:Y:S02]  /*548b0*/  STL [R1+0x1c00], R26 ;  /* 0x001c001a01007387 */ /* 0x000fe40000100800 */
[----:B------:R-:W-:Y:S02]  /*548c0*/  STL [R1+0x1bcc], R27 ;  /* 0x001bcc1b01007387 */ /* 0x000fe40000100800 */
[----:B------:R0:W-:Y:S01]  /*548d0*/  STL [R1+0x1c34], R9 ;  /* 0x001c340901007387 */ /* 0x0001e20000100800 */
[----:B------:R-:W-:Y:S01]  /*548e0*/  STL [R1+0x1bc8], R8 ;  /* 0x001bc80801007387 */ /* 0x000fe20000100800 */
[----:B------:R1:W-:Y:S01]  /*548f0*/  STL [R1+0x1c3c], R3 ;  /* 0x001c3c0301007387 */ /* 0x0003e20000100800 */
[----:B------:R-:W-:Y:S01]  /*54900*/  IADD3.X R24, R24, UR5, RZ, P5, !PT ;  /* 0x0000000518187c10 */ /* 0x000fe2000affe4ff */
[----:B------:R-:W-:Y:S01]  /*54910*/  STL [R1+0x1c14], R4 ;  /* 0x001c140401007387 */ /* 0x000fe20000100800 */
[----:B------:R-:W-:Y:S01]  /*54920*/  IADD3 R19, P5, R19, UR8, RZ ;  /* 0x0000000813137c10 */ /* 0x000fe2000ffbe0ff */
[----:B------:R-:W-:Y:S01]  /*54930*/  STL [R1+0x1c44], R25 ;  /* 0x001c441901007387 */ /* 0x000fe20000100800 */
[----:B0-----:R-:W-:-:S02]  /*54940*/  IMAD.MOV.U32 R9, RZ, RZ, R6 ;  /* 0x000000ffff097224 */ /* 0x001fc400078e0006 */
[----:B-1----:R-:W-:Y:S01]  /*54950*/  IMAD.MOV.U32 R3, RZ, RZ, R7 ;  /* 0x000000ffff037224 */ /* 0x002fe200078e0007 */
[----:B------:R-:W-:Y:S01]  /*54960*/  IADD3.X R18, R18, UR5, RZ, P1, !PT ;  /* 0x0000000512127c10 */ /* 0x000fe20008ffe4ff */
[----:B------:R-:W-:Y:S02]  /*54970*/  IADD3 R14, P1, R14, UR8, RZ ;  /* 0x000000080e0e7c10 */ /* 0x000fe4000ff3e0ff */
[----:B------:R-:W-:Y:S02]  /*54980*/  IMAD.MOV.U32 R8, RZ, RZ, R2 ;  /* 0x000000ffff087224 */ /* 0x000fe400078e0002 */
[----:B------:R-:W-:Y:S01]  /*54990*/  IMAD.MOV.U32 R2, RZ, RZ, R5 ;  /* 0x000000ffff027224 */ /* 0x000fe200078e0005 */
[----:B------:R-:W-:Y:S02]  /*549a0*/  IADD3.X R17, R17, UR5, RZ, P2, !PT ;  /* 0x0000000511117c10 */ /* 0x000fe400097fe4ff */
[----:B------:R-:W-:Y:S02]  /*549b0*/  STL.64 [R1+0x5e0], R8 ;  /* 0x0005e00801007387 */ /* 0x000fe40000100a00 */
[----:B------:R-:W-:Y:S02]  /*549c0*/  STL.64 [R1+0x5d8], R2 ;  /* 0x0005d80201007387 */ /* 0x000fe40000100a00 */
[----:B------:R-:W-:Y:S02]  /*549d0*/  STL [R1+0x1c0c], R24 ;  /* 0x001c0c1801007387 */ /* 0x000fe40000100800 */
[----:B------:R-:W-:Y:S01]  /*549e0*/  STL [R1+0x1c4c], R19 ;  /* 0x001c4c1301007387 */ /* 0x000fe20000100800 */
[----:B------:R-:W-:Y:S01]  /*549f0*/  STL [R1+0x1c04], R11 ;  /* 0x001c040b01007387 */ /* 0x000fe20000100800 */
[----:B------:R-:W-:Y:S01]  /*54a00*/  IADD3 R13, P2, R13, UR8, RZ ;  /* 0x000000080d0d7c10 */ /* 0x000fe2000ff5e0ff */
[----:B------:R-:W-:Y:S01]  /*54a10*/  STL [R1+0x1c54], R10 ;  /* 0x001c540a01007387 */ /* 0x000fe20000100800 */
[----:B------:R-:W-:Y:S01]  /*54a20*/  IADD3.X R16, R16, UR5, RZ, P3, !PT ;  /* 0x0000000510107c10 */ /* 0x000fe20009ffe4ff */
[----:B------:R-:W-:Y:S01]  /*54a30*/  STL [R1+0x1bfc], R18 ;  /* 0x001bfc1201007387 */ /* 0x000fe20000100800 */
[----:B------:R-:W-:Y:S01]  /*54a40*/  IADD3 R15, P3, R15, UR8, RZ ;  /* 0x000000080f0f7c10 */ /* 0x000fe2000ff7e0ff */
[----:B------:R-:W-:Y:S02]  /*54a50*/  STL [R1+0x1c5c], R14 ;  /* 0x001c5c0e01007387 */ /* 0x000fe40000100800 */
[----:B------:R-:W-:Y:S01]  /*54a60*/  STL [R1+0x1bf8], R17 ;  /* 0x001bf81101007387 */ /* 0x000fe20000100800 */
[----:B------:R-:W-:Y:S01]  /*54a70*/  STL [R1+0x1c64], R13 ;  /* 0x001c640d01007387 */ /* 0x000fe20000100800 */
[----:B------:R-:W-:Y:S02]  /*54a80*/  STL [R1+0x1bf4], R16 ;  /* 0x001bf41001007387 */ /* 0x000fe40000100800 */
[----:B------:R-:W-:Y:S02]  /*54a90*/  STL [R1+0x1c6c], R15 ;  /* 0x001c6c0f01007387 */ /* 0x000fe40000100800 */
[----:B------:R-:W2:Y:S01]  /*54aa0*/  LDL.LU R5, [R1+0x1c84] ;  /* 0x001c840001057983 */ /* 0x000ea20000300800 */
[----:B------:R-:W-:Y:S01]  /*54ab0*/  IADD3.X R12, R12, UR5, RZ, P4, !PT ;  /* 0x000000050c0c7c10 */ /* 0x000fe2000a7fe4ff */
[----:B------:R-:W-:-:S04]  /*54ac0*/  IADD3 R29, P4, R29, UR8, RZ ;  /* 0x000000081d1d7c10 */ /* 0x000fc8000ff9e0ff */
[----:B------:R-:W-:Y:S04]  /*54ad0*/  STL [R1+0x1bf0], R12 ;  /* 0x001bf00c01007387 */ /* 0x000fe80000100800 */
[----:B--2---:R0:W-:Y:S01]  /*54ae0*/  STL [R1+0x1f44], R5 ;  /* 0x001f440501007387 */ /* 0x0041e20000100800 */
[----:B------:R-:W-:Y:S03]  /*54af0*/  STL [R1+0x1c74], R29 ;  /* 0x001c741d01007387 */ /* 0x000fe60000100800 */
[----:B0-----:R-:W2:Y:S01]  /*54b00*/  LDL.LU R5, [R1+0x1be8] ;  /* 0x001be80001057983 */ /* 0x001ea20000300800 */
[----:B------:R-:W-:-:S05]  /*54b10*/  IADD3.X R28, R28, UR5, RZ, P5, !PT ;  /* 0x000000051c1c7c10 */ /* 0x000fca000affe4ff */
[----:B------:R-:W-:Y:S04]  /*54b20*/  STL [R1+0x1bec], R28 ;  /* 0x001bec1c01007387 */ /* 0x000fe80000100800 */
        /* <DEDUP_REMOVED lines=30> */
[----:B--2---:R-:W-:-:S05]  /*54d10*/  IADD3 R5, P5, R5, UR8, RZ ;  /* 0x0000000805057c10 */ /* 0x004fca000ffbe0ff */
[----:B------:R0:W-:Y:S04]  /*54d20*/  STL [R1+0x1c7c], R5 ;  /* 0x001c7c0501007387 */ /* 0x0001e80000100800 */
[----:B0-----:R-:W2:Y:S02]  /*54d30*/  LDL.LU R5, [R1+0x1f48] ;  /* 0x001f480001057983 */ /* 0x001ea40000300800 */
[----:B--2---:R-:W-:-:S05]  /*54d40*/  IADD3.X R5, R5, UR5, RZ, P6, !PT ;  /* 0x0000000505057c10 */ /* 0x004fca000b7fe4ff */
[----:B------:R0:W-:Y:S04]  /*54d50*/  STL [R1+0x1be8], R5 ;  /* 0x001be80501007387 */ /* 0x0001e80000100800 */
[----:B0-----:R-:W2:Y:S01]  /*54d60*/  LDL.LU R5, [R1+0x1f44] ;  /* 0x001f440001057983 */ /* 0x001ea20000300800 */
[----:B---3--:R-:W-:Y:S01]  /*54d70*/  IADD3.X R7, R7, UR5, RZ, P1, !PT ;  /* 0x0000000507077c10 */ /* 0x008fe20008ffe4ff */
[----:B----4-:R-:W-:Y:S01]  /*54d80*/  IADD3 R2, P1, R2, UR8, RZ ;  /* 0x0000000802027c10 */ /* 0x010fe2000ff3e0ff */
        /* <DEDUP_REMOVED lines=18> */
[----:B------:R-:W-:-:S02]  /*54eb0*/  IADD3.X R15, R15, UR5, RZ, P1, !PT ;  /* 0x000000050f0f7c10 */ /* 0x000fc40008ffe4ff */
[----:B--2---:R-:W-:-:S05]  /*54ec0*/  IADD3 R5, P6, R5, UR8, RZ ;  /* 0x0000000805057c10 */ /* 0x004fca000ffde0ff */
[----:B------:R0:W-:Y:S01]  /*54ed0*/  STL [R1+0x1c84], R5 ;  /* 0x001c840501007387 */ /* 0x0001e20000100800 */
[----:B------:R-:W-:Y:S02]  /*54ee0*/  STL [R1+0x1be4], R7 ;  /* 0x001be40701007387 */ /* 0x000fe40000100800 */
[----:B------:R-:W-:Y:S02]  /*54ef0*/  STL [R1+0x1c8c], R2 ;  /* 0x001c8c0201007387 */ /* 0x000fe40000100800 */
[----:B------:R-:W-:Y:S01]  /*54f00*/  STL [R1+0x1be0], R6 ;  /* 0x001be00601007387 */ /* 0x000fe20000100800 */
[----:B------:R-:W-:Y:S01]  /*54f10*/  STL [R1+0x1c94], R0 ;  /* 0x001c940001007387 */ /* 0x000fe20000100800 */
[----:B------:R-:W-:Y:S02]  /*54f20*/  STL [R1+0x1c30], R21 ;  /* 0x001c301501007387 */ /* 0x000fe40000100800 */
        /* <DEDUP_REMOVED lines=15> */
[----:B------:R-:W-:Y:S01]  /*55020*/  IADD3.X R13, R13, UR5, RZ, P6, !PT ;  /* 0x000000050d0d7c10 */ /* 0x000fe2000b7fe4ff */
[----:B------:R-:W-:Y:S01]  /*55030*/  STL [R1+0x1c68], R10 ;  /* 0x001c680a01007387 */ /* 0x000fe20000100800 */
[----:B------:R-:W-:Y:S01]  /*55040*/  IADD3 R16, P6, R16, UR8, RZ ;  /* 0x0000000810107c10 */ /* 0x000fe2000ffde0ff */
[----:B------:R-:W-:Y:S01]  /*55050*/  STL [R1+0x1cd4], R18 ;  /* 0x001cd41201007387 */ /* 0x000fe20000100800 */
[----:B------:R-:W-:Y:S02]  /*55060*/  STL [R1+0x1c70], R14 ;  /* 0x001c700e01007387 */ /* 0x000fe40000100800 */
[----:B------:R-:W-:Y:S02]  /*55070*/  STL [R1+0x1cdc], R17 ;  /* 0x001cdc1101007387 */ /* 0x000fe40000100800 */
[----:B------:R-:W-:Y:S01]  /*55080*/  STL [R1+0x1c78], R13 ;  /* 0x001c780d01007387 */ /* 0x000fe20000100800 */
[----:B------:R-:W-:Y:S01]  /*55090*/  STL [R1+0x1ce4], R16 ;  /* 0x001ce41001007387 */ /* 0x000fe20000100800 */
[----:B------:R-:W-:Y:S02]  /*550a0*/  STL [R1+0x1c80], R15 ;  /* 0x001c800f01007387 */ /* 0x000fe40000100800 */
[----:B0-----:R-:W2:Y:S01]  /*550b0*/  LDL.LU R5, [R1+0x1c98] ;  /* 0x001c980001057983 */ /* 0x001ea20000300800 */
[----:B------:R-:W-:-:S02]  /*550c0*/  IADD3 R12, P1, R12, UR8, RZ ;  /* 0x000000080c0c7c10 */ /* 0x000fc4000ff3e0ff */
[----:B------:R-:W-:-:S03]  /*550d0*/  IADD3.X R29, R29, UR5, RZ, P2, !PT ;  /* 0x000000051d1d7c10 */ /* 0x000fc600097fe4ff */
[----:B------:R-:W-:Y:S04]  /*550e0*/  STL [R1+0x1cec], R12 ;  /* 0x001cec0c01007387 */ /* 0x000fe80000100800 */
[----:B--2---:R0:W-:Y:S01]  /*550f0*/  STL [R1+0x1f3c], R5 ;  /* 0x001f3c0501007387 */ /* 0x0041e20000100800 */
[----:B------:R-:W-:Y:S03]  /*55100*/  STL [R1+0x1c88], R29 ;  /* 0x001c881d01007387 */ /* 0x000fe60000100800 */
[----:B0-----:R-:W2:Y:S01]  /*55110*/  LDL.LU R5, [R1+0x1cfc] ;  /* 0x001cfc0001057983 */ /* 0x001ea20000300800 */
[----:B------:R-:W-:-:S05]  /*55120*/  IADD3 R28, P2, R28, UR8, RZ ;  /* 0x000000081c1c7c10 */ /* 0x000fca000ff5e0ff */
        /* <DEDUP_REMOVED lines=31> */
[----:B--2---:R-:W-:-:S05]  /*55320*/  IADD3.X R5, R5, UR5, RZ, P3, !PT ;  /* 0x0000000505057c10 */ /* 0x004fca0009ffe4ff */
[----:B------:R0:W-:Y:S04]  /*55330*/  STL [R1+0x1c90], R5 ;  /* 0x001c900501007387 */ /* 0x0001e80000100800 */
[----:B0-----:R-:W2:Y:S02]  /*55340*/  LDL.LU R5, [R1+0x1f40] ;  /* 0x001f400001057983 */ /* 0x001ea40000300800 */
[----:B--2---:R-:W-:-:S05]  /*55350*/  IADD3 R5, P3, R5, UR8, RZ ;  /* 0x0000000805057c10 */ /* 0x004fca000ff7e0ff */
[----:B------:R0:W-:Y:S04]  /*55360*/  STL [R1+0x1cfc], R5 ;  /* 0x001cfc0501007387 */ /* 0x0001e80000100800 */
[----:B0-----:R-:W2:Y:S01]  /*55370*/  LDL.LU R5, [R1+0x1f3c] ;  /* 0x001f3c0001057983 */ /* 0x001ea20000300800 */
[----:B----4-:R-:W-:Y:S01]  /*55380*/  IADD3.X R2, R2, UR5, RZ, P5, !PT ;  /* 0x0000000502027c10 */ /* 0x010fe2000affe4ff */
[----:B---3--:R-:W-:Y:S01]  /*55390*/  IADD3 R6, P5, R6, UR8, RZ ;  /* 0x0000000806067c10 */ /* 0x008fe2000ffbe0ff */
        /* <DEDUP_REMOVED lines=18> */
[----:B--2---:R-:W-:Y:S01]  /*554c0*/  IADD3.X R5, R5, UR5, RZ, P4, !PT ;  /* 0x0000000505057c10 */ /* 0x004fe2000a7fe4ff */
[----:B------:R-:W-:-:S04]  /*554d0*/  IADD3 R7, P4, R7, UR8, RZ ;  /* 0x0000000807077c10 */ /* 0x000fc8000ff9e0ff */
[----:B------:R-:W-:Y:S01]  /*554e0*/  STL [R1+0x1c98], R5 ;  /* 0x001c980501007387 */ /* 0x000fe20000100800 */
[----:B------:R-:W-:Y:S02]  /*554f0*/  STL [R1+0x1d04], R7 ;  /* 0x001d040701007387 */ /* 0x000fe40000100800 */
[----:B------:R-:W-:Y:S02]  /*55500*/  STL [R1+0x1ca0], R2 ;  /* 0x001ca00201007387 */ /* 0x000fe40000100800 */
[----:B------:R-:W-:Y:S01]  /*55510*/  STL [R1+0x1d0c], R6 ;  /* 0x001d0c0601007387 */ /* 0x000fe20000100800 */
[----:B------:R0:W-:Y:S01]  /*55520*/  STL [R1+0x1ca8], R0 ;  /* 0x001ca80001007387 */ /* 0x0001e20000100800 */
[----:B------:R-:W-:Y:S02]  /*55530*/  STL [R1+0x1d14], R21 ;  /* 0x001d141501007387 */ /* 0x000fe40000100800 */
        /* <DEDUP_REMOVED lines=24> */
[----:B0-----:R-:W2:Y:S01]  /*556c0*/  LDL.LU R0, [R1+0x1d7c] ;  /* 0x001d7c0001007983 */ /* 0x001ea20000300800 */
        /* <DEDUP_REMOVED lines=65> */
[----:B------:R-:W-:Y:S02]  /*55ae0*/  IADD3.X R27, R27, UR5, RZ, P5, !PT ;  /* 0x000000051b1b7c10 */ /* 0x000fe4000affe4ff */
[----:B------:R-:W-:Y:S02]  /*55af0*/  IADD3.X R23, R23, UR5, RZ, P3, !PT ;  /* 0x0000000517177c10 */ /* 0x000fe40009ffe4ff */
[----:B------:R-:W-:Y:S02]  /*55b00*/  IADD3.X R26, R26, UR5, RZ, P4, !PT ;  /* 0x000000051a1a7c10 */ /* 0x000fe4000a7fe4ff */
[----:B--2---:R-:W-:-:S05]  /*55b10*/  IADD3 R0, P1, R0, UR8, RZ ;  /* 0x0000000800007c10 */ /* 0x004fca000ff3e0ff */
[----:B------:R0:W-:Y:S04]  /*55b20*/  STL [R1+0x1d7c], R0 ;  /* 0x001d7c0001007387 */ /* 0x0001e80000100800 */
[----:B0-----:R0:W5:Y:S01]  /*55b30*/  LDL.LU R0, [R1+0x1f30] ;  /* 0x001f300001007983 */ /* 0x0011620000300800 */
[----:B------:R1:W-:Y:S03]  /*55b40*/  STL [R1+0x1d18], R20 ;  /* 0x001d181401007387 */ /* 0x0003e60000100800 */
[----:B-1----:R0:W5:Y:S01]  /*55b50*/  LDL.LU R20, [R1+0x1f2c] ;  /* 0x001f2c0001147983 */ /* 0x0021620000300800 */
[----:B------:R1:W-:Y:S03]  /*55b60*/  STL [R1+0x1d84], R21 ;  /* 0x001d841501007387 */ /* 0x0003e60000100800 */
[----:B-1----:R0:W5:Y:S01]  /*55b70*/  LDL.LU R21, [R1+0x1f28] ;  /* 0x001f280001157983 */ /* 0x0021620000300800 */
[----:B------:R1:W-:Y:S03]  /*55b80*/  STL [R1+0x1d20], R9 ;  /* 0x001d200901007387 */ /* 0x0003e60000100800 */
[----:B-1----:R0:W5:Y:S01]  /*55b90*/  LDL.LU R9, [R1+0x1f24] ;  /* 0x001f240001097983 */ /* 0x0021620000300800 */
[----:B------:R1:W-:Y:S01]  /*55ba0*/  STL [R1+0x1d8c], R8 ;  /* 0x001d8c0801007387 */ /* 0x0003e20000100800 */
[----:B------:R-:W-:-:S02]  /*55bb0*/  IADD3.X R19, R19, UR5, RZ, P1, !PT ;  /* 0x0000000513137c10 */ /* 0x000fc40008ffe4ff */
[----:B-1----:R0:W5:Y:S01]  /*55bc0*/  LDL.LU R8, [R1+0x1f20] ;  /* 0x001f200001087983 */ /* 0x0021620000300800 */
[----:B------:R1:W-:Y:S01]  /*55bd0*/  STL [R1+0x1d28], R3 ;  /* 0x001d280301007387 */ /* 0x0003e20000100800 */
[----:B------:R-:W-:Y:S02]  /*55be0*/  IADD3 R14, P1, R14, UR8, RZ ;  /* 0x000000080e0e7c10 */ /* 0x000fe4000ff3e0ff */
[----:B-1----:R0:W5:Y:S01]  /*55bf0*/  LDL.LU R3, [R1+0x1f1c] ;  /* 0x001f1c0001037983 */ /* 0x0021620000300800 */
[----:B------:R1:W-:Y:S03]  /*55c00*/  STL [R1+0x1d94], R4 ;  /* 0x001d940401007387 */ /* 0x0003e60000100800 */
        /* <DEDUP_REMOVED lines=29> */
[----:B------:R1:W-:Y:S02]  /*55de0*/  STL [R1+0x1db0], R28 ;  /* 0x001db01c01007387 */ /* 0x0003e40000100800 */
[----:B------:R0:W-:Y:S02]  /*55df0*/  STL [R1+0x1d68], R5 ;  /* 0x001d680501007387 */ /* 0x0001e40000100800 */
[----:B------:R0:W-:Y:S01]  /*55e00*/  STL [R1+0x1dac], R7 ;  /* 0x001dac0701007387 */ /* 0x0001e20000100800 */
[----:B------:R0:W-:Y:S01]  /*55e10*/  STL [R1+0x1d70], R2 ;  /* 0x001d700201007387 */ /* 0x0001e20000100800 */
[----:B------:R0:W-:Y:S03]  /*55e20*/  STL [R1+0x1da8], R6 ;  /* 0x001da80601007387 */ /* 0x0001e60000100800 */
[----:B-1----:R-:W1:Y:S01]  /*55e30*/  S2R R28, SR_TID.X ;  /* 0x00000000001c7919 */ /* 0x002e620000002100 */
[----:B------:R0:W-:Y:S02]  /*55e40*/  STL [R1+0x1d78], R22 ;  /* 0x001d781601007387 */ /* 0x0001e40000100800 */
[----:B------:R0:W-:Y:S02]  /*55e50*/  STL [R1+0x1d90], R27 ;  /* 0x001d901b01007387 */ /* 0x0001e40000100800 */
[----:B------:R0:W-:Y:S01]  /*55e60*/  STL [R1+0x1d80], R23 ;  /* 0x001d801701007387 */ /* 0x0001e20000100800 */
[----:B------:R0:W-:Y:S01]  /*55e70*/  STL [R1+0x1d88], R26 ;  /* 0x001d881a01007387 */ /* 0x0001e20000100800 */
[----:B-1----:R-:W-:-:S05]  /*55e80*/  LOP3.LUT R28, R28, 0x7f, RZ, 0xc0, !PT ;  /* 0x0000007f1c1c7812 */ /* 0x002fca00078ec0ff */
[----:B------:R-:W-:Y:S02]  /*55e90*/  IMAD.SHL.U32 R28, R28, 0x2, RZ ;  /* 0x000000021c1c7824 */ /* 0x000fe400078e00ff */
[----:B0-----:R-:W2:Y:S04]  /*55ea0*/  LDL.LU R26, [R1+0x1d98] ;  /* 0x001d9800011a7983 */ /* 0x001ea80000300800 */
[----:B------:R-:W3:Y:S01]  /*55eb0*/  LDL.LU R27, [R1+0x1da0] ;  /* 0x001da000011b7983 */ /* 0x000ee20000300800 */
[----:B-----5:R-:W-:Y:S02]  /*55ec0*/  IMAD.MOV.U32 R2, RZ, RZ, R3 ;  /* 0x000000ffff027224 */ /* 0x020fe400078e0003 */
[----:B------:R-:W-:Y:S02]  /*55ed0*/  IMAD.MOV.U32 R3, RZ, RZ, R9 ;  /* 0x000000ffff037224 */ /* 0x000fe400078e0009 */
[----:B------:R-:W-:Y:S01]  /*55ee0*/  IMAD.MOV.U32 R5, RZ, RZ, R8 ;  /* 0x000000ffff057224 */ /* 0x000fe200078e0008 */
[----:B--2---:R-:W-:-:S02]  /*55ef0*/  IADD3.X R26, R26, UR5, RZ, P6, !PT ;  /* 0x000000051a1a7c10 */ /* 0x004fc4000b7fe4ff */
[----:B---3--:R-:W-:-:S03]  /*55f00*/  IADD3.X R27, R27, UR5, RZ, P1, !PT ;  /* 0x000000051b1b7c10 */ /* 0x008fc60008ffe4ff */
[----:B------:R0:W-:Y:S04]  /*55f10*/  STL [R1+0x1d98], R26 ;  /* 0x001d981a01007387 */ /* 0x0001e80000100800 */
[----:B------:R0:W-:Y:S04]  /*55f20*/  STL.64 [R1+0x518], R2 ;  /* 0x0005180201007387 */ /* 0x0001e80000100a00 */
[----:B------:R0:W-:Y:S04]  /*55f30*/  STL [R1+0x1da0], R27 ;  /* 0x001da01b01007387 */ /* 0x0001e80000100800 */
[----:B------:R0:W-:Y:S01]  /*55f40*/  STL.64 [R1+0x5d0], R4 ;  /* 0x0005d00401007387 */ /* 0x0001e20000100a00 */
[----:B------:R-:W-:Y:S01]  /*55f50*/  @!P0 CALL.REL.NOINC `(.L_x_1) ;  /* 0x0000001000008944 */ /* 0x000fe20003c00000 */
[----:B------:R-:W-:Y:S05]  /*55f60*/  BRA `(.L_x_2) ;  /* 0xfffba56000007947 */ /* 0x000fea000383ffff */
.L_x_1:
[----:B------:R-:W2:Y:S04]  /*55f70*/  LDL.LU R28, [R1+0x47c] ;  /* 0x00047c00011c7983 */ /* 0x000ea80000300800 */
[----:B--2---:R1:W-:Y:S04]  /*55f80*/  STL [R1+0x20dc], R28 ;  /* 0x0020dc1c01007387 */ /* 0x0043e80000100800 */
[----:B-1----:R-:W2:Y:S04]  /*55f90*/  LDL.LU R28, [R1+0x45c] ;  /* 0x00045c00011c7983 */ /* 0x002ea80000300800 */
[----:B--2---:R1:W-:Y:S04]  /*55fa0*/  STL [R1+0x20e0], R28 ;  /* 0x0020e01c01007387 */ /* 0x0043e80000100800 */
[----:B------:R-:W2:Y:S01]  /*55fb0*/  LDL.LU R0, [R1+0x478] ;  /* 0x0004780001007983 */ /* 0x000ea20000300800 */
[----:B-1----:R-:W-:-:S03]  /*55fc0*/  IMAD.MOV.U32 R28, RZ, RZ, R21 ;  /* 0x000000ffff1c7224 */ /* 0x002fc600078e0015 */
[----:B--2---:R1:W-:Y:S04]  /*55fd0*/  STL [R1+0x20e4], R0 ;  /* 0x0020e40001007387 */ /* 0x0043e80000100800 */
[----:B0-----:R-:W2:Y:S04]  /*55fe0*/  LDL.LU R3, [R1+0x48c] ;  /* 0x00048c0001037983 */ /* 0x001ea80000300800 */
[----:B------:R-:W2:Y:S04]  /*55ff0*/  LDL.LU R9, [R1+0x488] ;  /* 0x0004880001097983 */ /* 0x000ea80000300800 */
[----:B------:R-:W3:Y:S04]  /*56000*/  LDL.LU R4, [R1+0x49c] ;  /* 0x00049c0001047983 */ /* 0x000ee80000300800 */
[----:B------:R-:W3:Y:S01]  /*56010*/  LDL.LU R8, [R1+0x498] ;  /* 0x0004980001087983 */ /* 0x000ee20000300800 */
[----:B-1----:R-:W-:-:S03]  /*56020*/  IMAD.MOV.U32 R0, RZ, RZ, R20 ;  /* 0x000000ffff007224 */ /* 0x002fc600078e0014 */
[----:B------:R-:W4:Y:S04]  /*56030*/  LDL.LU R5, [R1+0x4ac] ;  /* 0x0004ac0001057983 */ /* 0x000f280000300800 */
[----:B------:R-:W4:Y:S04]  /*56040*/  LDL.LU R7, [R1+0x4a8] ;  /* 0x0004a80001077983 */ /* 0x000f280000300800 */
[----:B------:R-:W2:Y:S04]  /*56050*/  LDL.LU R2, [R1+0x474] ;  /* 0x0004740001027983 */ /* 0x000ea80000300800 */
[----:B------:R-:W2:Y:S04]  /*56060*/  LDL.LU R6, [R1+0x470] ;  /* 0x0004700001067983 */ /* 0x000ea80000300800 */
[----:B------:R-:W2:Y:S04]  /*56070*/  LDL.LU R20, [R1+0x484] ;  /* 0x0004840001147983 */ /* 0x000ea80000300800 */
[----:B------:R-:W2:Y:S04]  /*56080*/  LDL.LU R21, [R1+0x480] ;  /* 0x0004800001157983 */ /* 0x000ea80000300800 */
[----:B------:R-:W2:Y:S04]  /*56090*/  LDL.LU R22, [R1+0x494] ;  /* 0x0004940001167983 */ /* 0x000ea80000300800 */
[----:B------:R-:W2:Y:S04]  /*560a0*/  LDL.LU R23, [R1+0x490] ;  /* 0x0004900001177983 */ /* 0x000ea80000300800 */
[----:B------:R-:W2:Y:S04]  /*560b0*/  LDL.LU R26, [R1+0x4a4] ;  /* 0x0004a400011a7983 */ /* 0x000ea80000300800 */
[----:B------:R-:W2:Y:S04]  /*560c0*/  LDL.LU R27, [R1+0x4a0] ;  /* 0x0004a000011b7983 */ /* 0x000ea80000300800 */
        /* <DEDUP_REMOVED lines=12> */
[----:B------:R0:W-:Y:S01]  /*56190*/  STL [R1+0x1ff0], R15 ;  /* 0x001ff00f01007387 */ /* 0x0001e20000100800 */
[----:B------:R-:W-:-:S03]  /*561a0*/  F2FP.BF16.PACK_AB R28, R0, R28 ;  /* 0x0000001c001c723e */ /* 0x000fc600000010ff */
        /* <DEDUP_REMOVED lines=13> */
[----:B------:R-:W2:Y:S04]  /*56280*/  LDL.LU R0, [R1+0x20e4] ;  /* 0x0020e40001007983 */ /* 0x000ea80000300800 */
[----:B------:R0:W-:Y:S04]  /*56290*/  STL [R1+0x17c], R28 ;  /* 0x00017c1c01007387 */ /* 0x0001e80000100800 */
[----:B0-----:R-:W2:Y:S02]  /*562a0*/  LDL.LU R28, [R1+0x20e0] ;  /* 0x0020e000011c7983 */ /* 0x001ea40000300800 */
[----:B--2---:R-:W-:-:S02]  /*562b0*/  F2FP.BF16.PACK_AB R29, R28, R29 ;  /* 0x0000001d1c1d723e */ /* 0x004fc400000010ff */
[----:B------:R-:W2:Y:S01]  /*562c0*/  LDL.LU R28, [R1+0x20dc] ;  /* 0x0020dc00011c7983 */ /* 0x000ea20000300800 */
[----:B------:R-:W-:Y:S02]  /*562d0*/  F2FP.BF16.PACK_AB R13, R12, R13 ;  /* 0x0000000d0c0d723e */ /* 0x000fe400000010ff */
[----:B------:R-:W-:Y:S02]  /*562e0*/  F2FP.BF16.PACK_AB R12, R14, R11 ;  /* 0x0000000b0e0c723e */ /* 0x000fe400000010ff */
[----:B------:R-:W-:Y:S01]  /*562f0*/  F2FP.BF16.PACK_AB R11, R10, R15 ;  /* 0x0000000f0a0b723e */ /* 0x000fe200000010ff */
[----:B------:R-:W-:Y:S01]  /*56300*/  STL [R1+0x178], R29 ;  /* 0x0001781d01007387 */ /* 0x000fe20000100800 */
[----:B------:R-:W-:-:S03]  /*56310*/  F2FP.BF16.PACK_AB R10, R16, R17 ;  /* 0x00000011100a723e */ /* 0x000fc600000010ff */
[----:B------:R-:W-:Y:S04]  /*56320*/  STL [R1+0x174], R13 ;  /* 0x0001740d01007387 */ /* 0x000fe80000100800 */
[----:B------:R0:W-:Y:S04]  /*56330*/  STL [R1+0x170], R12 ;  /* 0x0001700c01007387 */ /* 0x0001e80000100800 */
[----:B------:R1:W-:Y:S04]  /*56340*/  STL [R1+0x18c], R11 ;  /* 0x00018c0b01007387 */ /* 0x0003e80000100800 */
[----:B------:R2:W-:Y:S01]  /*56350*/  STL [R1+0x188], R10 ;  /* 0x0001880a01007387 */ /* 0x0005e20000100800 */
[----:B0-----:R-:W-:-:S02]  /*56360*/  F2FP.BF16.PACK_AB R12, R18, R19 ;  /* 0x00000013120c723e */ /* 0x001fc400000010ff */
[----:B-1----:R-:W-:-:S03]  /*56370*/  F2FP.BF16.PACK_AB R11, R24, R25 ;  /* 0x00000019180b723e */ /* 0x002fc600000010ff */
[----:B------:R-:W-:Y:S04]  /*56380*/  STL [R1+0x184], R12 ;  /* 0x0001840c01007387 */ /* 0x000fe80000100800 */
[----:B------:R-:W-:Y:S01]  /*56390*/  STL [R1+0x180], R11 ;  /* 0x0001800b01007387 */ /* 0x000fe20000100800 */
[----:B--2---:R-:W-:Y:S02]  /*563a0*/  F2FP.BF16.PACK_AB R10, R28, R0 ;  /* 0x000000001c0a723e */ /* 0x004fe400000010ff */
[----:B------:R-:W-:Y:S02]  /*563b0*/  F2FP.BF16.PACK_AB R0, R3, R9 ;  /* 0x000000090300723e */ /* 0x000fe400000010ff */
[----:B---3--:R-:W-:Y:S01]  /*563c0*/  F2FP.BF16.PACK_AB R3, R4, R8 ;  /* 0x000000080403723e */ /* 0x008fe200000010ff */
[----:B------:R-:W-:Y:S01]  /*563d0*/  STL [R1+0x19c], R10 ;  /* 0x00019c0a01007387 */ /* 0x000fe20000100800 */
[----:B----4-:R-:W-:-:S03]  /*563e0*/  F2FP.BF16.PACK_AB R4, R5, R7 ;  /* 0x000000070504723e */ /* 0x010fc600000010ff */
[----:B------:R0:W-:Y:S04]  /*563f0*/  STL [R1+0x198], R0 ;  /* 0x0001980001007387 */ /* 0x0001e80000100800 */
[----:B------:R1:W-:Y:S01]  /*56400*/  STL [R1+0x194], R3 ;  /* 0x0001940301007387 */ /* 0x0003e20000100800 */
[----:B0-----:R-:W-:-:S03]  /*56410*/  F2FP.BF16.PACK_AB R0, R2, R6 ;  /* 0x000000060200723e */ /* 0x001fc600000010ff */
[----:B------:R-:W-:Y:S01]  /*56420*/  STL [R1+0x190], R4 ;  /* 0x0001900401007387 */ /* 0x000fe20000100800 */
[----:B-1----:R-:W-:-:S03]  /*56430*/  F2FP.BF16.PACK_AB R3, R20, R21 ;  /* 0x000000151403723e */ /* 0x002fc600000010ff */
[----:B------:R0:W-:Y:S04]  /*56440*/  STL [R1+0xac], R0 ;  /* 0x0000ac0001007387 */ /* 0x0001e80000100800 */
[----:B------:R-:W-:Y:S04]  /*56450*/  STL [R1+0xa8], R3 ;  /* 0x0000a80301007387 */ /* 0x000fe80000100800 */
[----:B------:R-:W2:Y:S01]  /*56460*/  LDL.LU R29, [R1+0x4e8] ;  /* 0x0004e800011d7983 */ /* 0x000ea20000300800 */
[----:B------:R-:W-:Y:S02]  /*56470*/  F2FP.BF16.PACK_AB R2, R22, R23 ;  /* 0x000000171602723e */ /* 0x000fe400000010ff */
[----:B0-----:R-:W-:-:S03]  /*56480*/  F2FP.BF16.PACK_AB R0, R26, R27 ;  /* 0x0000001b1a00723e */ /* 0x001fc600000010ff */
        /* <DEDUP_REMOVED lines=36> */
[----:B------:R-:W3:Y:S04]  /*566d0*/  LDL.LU R12, [R1+0x3fc] ;  /* 0x0003fc00010c7983 */ /* 0x000ee80000300800 */
[----:B---3--:R0:W-:Y:S04]  /*566e0*/  STL [R1+0x2050], R12 ;  /* 0x0020500c01007387 */ /* 0x0081e80000100800 */
[----:B0-----:R-:W3:Y:S04]  /*566f0*/  LDL.LU R12, [R1+0x4ec] ;  /* 0x0004ec00010c7983 */ /* 0x001ee80000300800 */
        /* <DEDUP_REMOVED lines=33> */
[----:B0-----:R-:W2:Y:S04]  /*56910*/  LDL.LU R12, [R1+0x4bc] ;  /* 0x0004bc00010c7983 */ /* 0x001ea80000300800 */
[----:B------:R-:W3:Y:S04]  /*56920*/  LDL.LU R13, [R1+0x3f8] ;  /* 0x0003f800010d7983 */ /* 0x000ee80000300800 */
[----:B------:R-:W4:Y:S04]  /*56930*/  LDL.LU R14, [R1+0x40c] ;  /* 0x00040c00010e7983 */ /* 0x000f280000300800 */
        /* <DEDUP_REMOVED lines=24> */
[----:B------:R-:W3:Y:S01]  /*56ac0*/  LDL.LU R27, [R1+0x530] ;  /* 0x00053000011b7983 */ /* 0x000ee20000300800 */
[----:B--2---:R-:W-:-:S03]  /*56ad0*/  F2FP.BF16.PACK_AB R29, R12, R29 ;  /* 0x0000001d0c1d723e */ /* 0x004fc600000010ff */
[----:B------:R-:W2:Y:S04]  /*56ae0*/  LDL.LU R12, [R1+0x20d8] ;  /* 0x0020d800010c7983 */ /* 0x000ea80000300800 */
[----:B------:R0:W-:Y:S04]  /*56af0*/  STL [R1+0xbc], R29 ;  /* 0x0000bc1d01007387 */ /* 0x0001e80000100800 */
[----:B0-----:R-:W2:Y:S02]  /*56b00*/  LDL.LU R29, [R1+0x20d4] ;  /* 0x0020d400011d7983 */ /* 0x001ea40000300800 */
[----:B--2---:R-:W-:-:S02]  /*56b10*/  F2FP.BF16.PACK_AB R29, R12, R29 ;  /* 0x0000001d0c1d723e */ /* 0x004fc400000010ff */
        /* <DEDUP_REMOVED lines=64> */
[----:B------:R-:W3:Y:S04]  /*56f20*/  LDL.LU R12, [R1+0x2050] ;  /* 0x00205000010c7983 */ /* 0x000ee80000300800 */
[----:B------:R-:W-:Y:S01]  /*56f30*/  STL [R1+0xf8], R29 ;  /* 0x0000f81d01007387 */ /* 0x000fe20000100800 */
[----:B---3--:R-:W-:Y:S02]  /*56f40*/  F2FP.BF16.PACK_AB R13, R12, R13 ;  /* 0x0000000d0c0d723e */ /* 0x008fe400000010ff */
[----:B----4-:R-:W-:Y:S02]  /*56f50*/  F2FP.BF16.PACK_AB R12, R14, R11 ;  /* 0x0000000b0e0c723e */ /* 0x010fe400000010ff */
[----:B------:R-:W-:Y:S02]  /*56f60*/  F2FP.BF16.PACK_AB R11, R10, R15 ;  /* 0x0000000f0a0b723e */ /* 0x000fe400000010ff */
[----:B------:R-:W-:Y:S01]  /*56f70*/  F2FP.BF16.PACK_AB R10, R16, R17 ;  /* 0x00000011100a723e */ /* 0x000fe200000010ff */
[----:B------:R-:W-:Y:S04]  /*56f80*/  STL [R1+0xf4], R13 ;  /* 0x0000f40d01007387 */ /* 0x000fe80000100800 */
[----:B------:R0:W-:Y:S04]  /*56f90*/  STL [R1+0xf0], R12 ;  /* 0x0000f00c01007387 */ /* 0x0001e80000100800 */
[----:B------:R1:W-:Y:S04]  /*56fa0*/  STL [R1+0x10c], R11 ;  /* 0x00010c0b01007387 */ /* 0x0003e80000100800 */
[----:B------:R2:W-:Y:S01]  /*56fb0*/  STL [R1+0x108], R10 ;  /* 0x0001080a01007387 */ /* 0x0005e20000100800 */
[----:B0-----:R-:W-:-:S02]  /*56fc0*/  F2FP.BF16.PACK_AB R12, R18, R19 ;  /* 0x00000013120c723e */ /* 0x001fc400000010ff */
[----:B-1----:R-:W-:-:S03]  /*56fd0*/  F2FP.BF16.PACK_AB R11, R24, R25 ;  /* 0x00000019180b723e */ /* 0x002fc600000010ff */
[----:B------:R-:W-:Y:S01]  /*56fe0*/  STL [R1+0x104], R12 ;  /* 0x0001040c01007387 */ /* 0x000fe20000100800 */
[----:B--2---:R-:W-:Y:S02]  /*56ff0*/  F2FP.BF16.PACK_AB R10, R28, R0 ;  /* 0x000000001c0a723e */ /* 0x004fe400000010ff */
[----:B------:R-:W-:Y:S02]  /*57000*/  F2FP.BF16.PACK_AB R0, R3, R9 ;  /* 0x000000090300723e */ /* 0x000fe400000010ff */
[----:B------:R-:W-:Y:S01]  /*57010*/  F2FP.BF16.PACK_AB R3, R4, R8 ;  /* 0x000000080403723e */ /* 0x000fe200000010ff */
[----:B------:R-:W-:Y:S01]  /*57020*/  STL [R1+0x100], R11 ;  /* 0x0001000b01007387 */ /* 0x000fe20000100800 */
[----:B------:R-:W-:-:S03]  /*57030*/  F2FP.BF16.PACK_AB R4, R5, R7 ;  /* 0x000000070504723e */ /* 0x000fc600000010ff */
[----:B------:R-:W-:Y:S04]  /*57040*/  STL [R1+0x11c], R10 ;  /* 0x00011c0a01007387 */ /* 0x000fe80000100800 */
        /* <DEDUP_REMOVED lines=28> */
[----:B---3--:R0:W-:Y:S04]  /*57210*/  STL [R1+0x2030], R6 ;  /* 0x0020300601007387 */ /* 0x0081e80000100800 */
[----:B0-----:R-:W3:Y:S04]  /*57220*/  LDL.LU R6, [R1+0x554] ;  /* 0x0005540001067983 */ /* 0x001ee80000300800 */
[----:B------:R-:W4:Y:S04]  /*57230*/  LDL.LU R25, [R1+0x59c] ;  /* 0x00059c0001197983 */ /* 0x000f280000300800 */
[----:B----4-:R0:W-:Y:S04]  /*57240*/  STL [R1+0x200c], R25 ;  /* 0x00200c1901007387 */ /* 0x0101e80000100800 */
[----:B0-----:R-:W4:Y:S04]  /*57250*/  LDL.LU R25, [R1+0x608] ;  /* 0x0006080001197983 */ /* 0x001f280000300800 */
        /* <DEDUP_REMOVED lines=8> */
[----:B------:R-:W2:Y:S04]  /*572e0*/  LDL.LU R24, [R1+0x598] ;  /* 0x0005980001187983 */ /* 0x000ea80000300800 */
[----:B--2---:R0:W-:Y:S04]  /*572f0*/  STL [R1+0x2010], R24 ;  /* 0x0020101801007387 */ /* 0x0041e80000100800 */
[----:B0-----:R-:W2:Y:S04]  /*57300*/  LDL.LU R24, [R1+0x60c] ;  /* 0x00060c0001187983 */ /* 0x001ea80000300800 */
[----:B--2---:R0:W-:Y:S04]  /*57310*/  STL [R1+0x2018], R24 ;  /* 0x0020181801007387 */ /* 0x0041e80000100800 */
[----:B0-----:R-:W2:Y:S04]  /*57320*/  LDL.LU R24, [R1+0x5fc] ;  /* 0x0005fc0001187983 */ /* 0x001ea80000300800 */
[----:B--2---:R0:W-:Y:S04]  /*57330*/  STL [R1+0x2020], R24 ;  /* 0x0020201801007387 */ /* 0x0041e80000100800 */
[----:B0-----:R-:W2:Y:S01]  /*57340*/  LDL.LU R24, [R1+0x5c4] ;  /* 0x0005c40001187983 */ /* 0x001ea20000300800 */
[----:B------:R-:W-:-:S03]  /*57350*/  F2FP.BF16.PACK_AB R7, R2, R7 ;  /* 0x000000070207723e */ /* 0x000fc600000010ff */
[----:B--2---:R0:W-:Y:S04]  /*57360*/  STL [R1+0x2028], R24 ;  /* 0x0020281801007387 */ /* 0x0041e80000100800 */
[----:B0-----:R-:W2:Y:S04]  /*57370*/  LDL.LU R24, [R1+0x584] ;  /* 0x0005840001187983 */ /* 0x001ea80000300800 */
        /* <DEDUP_REMOVED lines=37> */
[----:B------:R0:W-:Y:S04]  /*575d0*/  STL [R1+0x130], R7 ;  /* 0x0001300701007387 */ /* 0x0001e80000100800 */
[----:B0-----:R-:W2:Y:S01]  /*575e0*/  LDL.LU R7, [R1+0x66c] ;  /* 0x00066c0001077983 */ /* 0x001ea20000300800 */
[----:B---3--:R-:W-:-:S03]  /*575f0*/  F2FP.BF16.PACK_AB R2, R6, R2 ;  /* 0x000000020602723e */ /* 0x008fc600000010ff */
[----:B------:R-:W4:Y:S04]  /*57600*/  LDL.LU R6, [R1+0x2030] ;  /* 0x0020300001067983 */ /* 0x000f280000300800 */
[----:B------:R0:W-:Y:S04]  /*57610*/  STL [R1+0x14c], R2 ;  /* 0x00014c0201007387 */ /* 0x0001e80000100800 */
[----:B0-----:R-:W3:Y:S01]  /*57620*/  LDL.LU R2, [R1+0x67c] ;  /* 0x00067c0001027983 */ /* 0x001ee20000300800 */
[----:B----4-:R-:W-:-:S03]  /*57630*/  F2FP.BF16.PACK_AB R6, R25, R6 ;  /* 0x000000061906723e */ /* 0x010fc600000010ff */
[----:B------:R-:W4:Y:S04]  /*57640*/  LDL.LU R25, [R1+0x202c] ;  /* 0x00202c0001197983 */ /* 0x000f280000300800 */
[----:B------:R0:W-:Y:S04]  /*57650*/  STL [R1+0x148], R6 ;  /* 0x0001480601007387 */ /* 0x0001e80000100800 */
[----:B0-----:R-:W2:Y:S01]  /*57660*/  LDL.LU R6, [R1+0x68c] ;  /* 0x00068c0001067983 */ /* 0x001ea20000300800 */
[----:B----4-:R-:W-:-:S03]  /*57670*/  F2FP.BF16.PACK_AB R25, R24, R25 ;  /* 0x000000191819723e */ /* 0x010fc600000010ff */
[----:B------:R-:W4:Y:S04]  /*57680*/  LDL.LU R24, [R1+0x2028] ;  /* 0x0020280001187983 */ /* 0x000f280000300800 */
[----:B------:R0:W-:Y:S04]  /*57690*/  STL [R1+0x144], R25 ;  /* 0x0001441901007387 */ /* 0x0001e80000100800 */
[----:B0-----:R-:W4:Y:S02]  /*576a0*/  LDL.LU R25, [R1+0x2024] ;  /* 0x0020240001197983 */ /* 0x001f240000300800 */
[----:B----4-:R-:W-:-:S02]  /*576b0*/  F2FP.BF16.PACK_AB R25, R24, R25 ;  /* 0x000000191819723e */ /* 0x010fc400000010ff */
        /* <DEDUP_REMOVED lines=10> */
[----:B0-----:R-:W4:Y:S01]  /*57760*/  LDL.LU R25, [R1+0x200c] ;  /* 0x00200c0001197983 */ /* 0x001f220000300800 */
[----:B------:R-:W-:Y:S02]  /*57770*/  F2FP.BF16.PACK_AB R18, R19, R18 ;  /* 0x000000121312723e */ /* 0x000fe400000010ff */
[----:B------:R-:W-:-:S02]  /*57780*/  F2FP.BF16.PACK_AB R16, R17, R16 ;  /* 0x000000101110723e */ /* 0x000fc400000010ff */
[----:B------:R-:W-:Y:S02]  /*57790*/  F2FP.BF16.PACK_AB R10, R15, R10 ;  /* 0x0000000a0f0a723e */ /* 0x000fe400000010ff */
[----:B------:R-:W-:Y:S02]  /*577a0*/  F2FP.BF16.PACK_AB R14, R11, R14 ;  /* 0x0000000e0b0e723e */ /* 0x000fe400000010ff */
[----:B----4-:R-:W-:Y:S02]  /*577b0*/  F2FP.BF16.PACK_AB R24, R25, R24 ;  /* 0x000000181918723e */ /* 0x010fe400000010ff */
[----:B------:R-:W4:Y:S04]  /*577c0*/  LDL.LU R25, [R1+0x2008] ;  /* 0x0020080001197983 */ /* 0x000f280000300800 */
[----:B------:R0:W-:Y:S04]  /*577d0*/  STL [R1+0x154], R24 ;  /* 0x0001541801007387 */ /* 0x0001e80000100800 */
[----:B0-----:R-:W2:Y:S04]  /*577e0*/  LDL.LU R24, [R1+0x2004] ;  /* 0x0020040001187983 */ /* 0x001ea80000300800 */
[----:B------:R-:W3:Y:S04]  /*577f0*/  LDL.LU R19, [R1+0x2000] ;  /* 0x0020000001137983 */ /* 0x000ee80000300800 */
[----:B------:R0:W-:Y:S04]  /*57800*/  STL [R1+0x150], R18 ;  /* 0x0001501201007387 */ /* 0x0001e80000100800 */
[----:B0-----:R-:W3:Y:S04]  /*57810*/  LDL.LU R18, [R1+0x1ffc] ;  /* 0x001ffc0001127983 */ /* 0x001ee80000300800 */
[----:B------:R-:W3:Y:S04]  /*57820*/  LDL.LU R17, [R1+0x1ff8] ;  /* 0x001ff80001117983 */ /* 0x000ee80000300800 */
[----:B------:R0:W-:Y:S04]  /*57830*/  STL [R1+0x16c], R16 ;  /* 0x00016c1001007387 */ /* 0x0001e80000100800 */
[----:B0-----:R-:W3:Y:S04]  /*57840*/  LDL.LU R16, [R1+0x1ff4] ;  /* 0x001ff40001107983 */ /* 0x001ee80000300800 */
[----:B------:R-:W3:Y:S04]  /*57850*/  LDL.LU R15, [R1+0x1ff0] ;  /* 0x001ff000010f7983 */ /* 0x000ee80000300800 */
[----:B------:R0:W-:Y:S04]  /*57860*/  STL [R1+0x168], R10 ;  /* 0x0001680a01007387 */ /* 0x0001e80000100800 */
[----:B0-----:R-:W3:Y:S04]  /*57870*/  LDL.LU R10, [R1+0x1fec] ;  /* 0x001fec00010a7983 */ /* 0x001ee80000300800 */
[----:B------:R-:W3:Y:S01]  /*57880*/  LDL.LU R11, [R1+0x1fe8] ;  /* 0x001fe800010b7983 */ /* 0x000ee20000300800 */
[----:B------:R-:W-:-:S02]  /*57890*/  F2FP.BF16.PACK_AB R27, R13, R27 ;  /* 0x0000001b0d1b723e */ /* 0x000fc400000010ff */
[----:B------:R-:W-:Y:S01]  /*578a0*/  F2FP.BF16.PACK_AB R12, R29, R12 ;  /* 0x0000000c1d0c723e */ /* 0x000fe200000010ff */
[----:B------:R0:W-:Y:S01]  /*578b0*/  STL [R1+0x164], R14 ;  /* 0x0001640e01007387 */ /* 0x0001e20000100800 */
[----:B------:R-:W-:Y:S02]  /*578c0*/  F2FP.BF16.PACK_AB R26, R28, R26 ;  /* 0x0000001a1c1a723e */ /* 0x000fe400000010ff */
[----:B------:R-:W-:Y:S02]  /*578d0*/  F2FP.BF16.PACK_AB R23, R9, R23 ;  /* 0x000000170917723e */ /* 0x000fe400000010ff */
[----:B------:R-:W-:Y:S02]  /*578e0*/  F2FP.BF16.PACK_AB R22, R4, R22 ;  /* 0x000000160416723e */ /* 0x000fe400000010ff */
[----:B------:R-:W-:Y:S01]  /*578f0*/  F2FP.BF16.PACK_AB R21, R8, R21 ;  /* 0x000000150815723e */ /* 0x000fe200000010ff */
[----:B0-----:R-:W3:Y:S01]  /*57900*/  LDL.LU R14, [R1+0x1fe4] ;  /* 0x001fe400010e7983 */ /* 0x001ee20000300800 */
[----:B------:R-:W-:-:S03]  /*57910*/  F2FP.BF16.PACK_AB R20, R5, R20 ;  /* 0x000000140514723e */ /* 0x000fc600000010ff */
[----:B------:R-:W-:Y:S04]  /*57920*/  STL [R1+0x1ee8], R27 ;  /* 0x001ee81b01007387 */ /* 0x000fe80000100800 */
[----:B------:R0:W-:Y:S04]  /*57930*/  STL [R1+0x160], R12 ;  /* 0x0001600c01007387 */ /* 0x0001e80000100800 */
[----:B------:R-:W-:Y:S01]  /*57940*/  STL [R1+0x1eec], R26 ;  /* 0x001eec1a01007387 */ /* 0x000fe20000100800 */
[----:B----4-:R-:W-:-:S05]  /*57950*/  F2FP.BF16.PACK_AB R25, R0, R25 ;  /* 0x000000190019723e */ /* 0x010fca00000010ff */
[----:B------:R-:W-:Y:S01]  /*57960*/  STL [R1+0x1ef0], R25 ;  /* 0x001ef01901007387 */ /* 0x000fe20000100800 */
[----:B--2---:R-:W-:Y:S02]  /*57970*/  F2FP.BF16.PACK_AB R24, R3, R24 ;  /* 0x000000180318723e */ /* 0x004fe400000010ff */
[----:B---3--:R-:W-:-:S03]  /*57980*/  F2FP.BF16.PACK_AB R19, R7, R19 ;  /* 0x000000130713723e */ /* 0x008fc600000010ff */
[----:B------:R-:W-:Y:S04]  /*57990*/  STL [R1+0x1ef4], R24 ;  /* 0x001ef41801007387 */ /* 0x000fe80000100800 */
[----:B------:R-:W-:Y:S04]  /*579a0*/  STL [R1+0x1ef8], R23 ;  /* 0x001ef81701007387 */ /* 0x000fe80000100800 */
[----:B------:R-:W-:Y:S01]  /*579b0*/  STL [R1+0x1efc], R22 ;  /* 0x001efc1601007387 */ /* 0x000fe20000100800 */
[----:B------:R-:W-:-:S03]  /*579c0*/  F2FP.BF16.PACK_AB R18, R2, R18 ;  /* 0x000000120212723e */ /* 0x000fc600000010ff */
[----:B------:R-:W-:Y:S01]  /*579d0*/  STL [R1+0x1f00], R21 ;  /* 0x001f001501007387 */ /* 0x000fe20000100800 */
[----:B------:R-:W-:-:S03]  /*579e0*/  F2FP.BF16.PACK_AB R17, R6, R17 ;  /* 0x000000110611723e */ /* 0x000fc600000010ff */
[----:B------:R-:W-:Y:S04]  /*579f0*/  STL [R1+0x1f04], R20 ;  /* 0x001f041401007387 */ /* 0x000fe80000100800 */
[----:B------:R-:W-:Y:S04]  /*57a00*/  STL [R1+0x1f08], R19 ;  /* 0x001f081301007387 */ /* 0x000fe80000100800 */
[----:B------:R-:W-:Y:S04]  /*57a10*/  STL [R1+0x1f0c], R18 ;  /* 0x001f0c1201007387 */ /* 0x000fe80000100800 */
[----:B------:R-:W-:Y:S01]  /*57a20*/  STL [R1+0x1f10], R17 ;  /* 0x001f101101007387 */ /* 0x000fe20000100800 */
[----:B------:R-:W-:-:S05]  /*57a30*/  F2FP.BF16.PACK_AB R16, R16, R15 ;  /* 0x0000000f1010723e */ /* 0x000fca00000010ff */
[----:B------:R-:W-:Y:S04]  /*57a40*/  STL [R1+0x1f14], R16 ;  /* 0x001f141001007387 */ /* 0x000fe80000100800 */
[----:B------:R-:W2:Y:S04]  /*57a50*/  LDL.LU R13, [R1+0x674] ;  /* 0x00067400010d7983 */ /* 0x000ea80000300800 */
[----:B0-----:R-:W3:Y:S01]  /*57a60*/  LDL.LU R12, [R1+0x684] ;  /* 0x00068400010c7983 */ /* 0x001ee20000300800 */
[----:B------:R-:W-:-:S03]  /*57a70*/  F2FP.BF16.PACK_AB R15, R11, R10 ;  /* 0x0000000a0b0f723e */ /* 0x000fc600000010ff */
[----:B------:R-:W4:Y:S04]  /*57a80*/  LDL.LU R11, [R1+0x628] ;  /* 0x00062800010b7983 */ /* 0x000f280000300800 */
[----:B----4-:R0:W-:Y:S04]  /*57a90*/  STL [R1+0x1fd8], R11 ;  /* 0x001fd80b01007387 */ /* 0x0101e80000100800 */
[----:B0-----:R-:W4:Y:S04]  /*57aa0*/  LDL.LU R11, [R1+0x694] ;  /* 0x00069400010b7983 */ /* 0x001f280000300800 */
[----:B------:R-:W2:Y:S04]  /*57ab0*/  LDL.LU R10, [R1+0x638] ;  /* 0x00063800010a7983 */ /* 0x000ea80000300800 */
[----:B--2---:R0:W-:Y:S04]  /*57ac0*/  STL [R1+0x1fd4], R10 ;  /* 0x001fd40a01007387 */ /* 0x0041e80000100800 */
[----:B0-----:R-:W2:Y:S04]  /*57ad0*/  LDL.LU R10, [R1+0x62c] ;  /* 0x00062c00010a7983 */ /* 0x001ea80000300800 */
[----:B------:R-:W2:Y:S01]  /*57ae0*/  LDL.LU R9, [R1+0x648] ;  /* 0x0006480001097983 */ /* 0x000ea20000300800 */
        /* <DEDUP_REMOVED lines=39> */
[----:B------:R-:W2:Y:S04]  /*57d60*/  LDL.LU R10, [R1+0x1fd4] ;  /* 0x001fd400010a7983 */ /* 0x000ea80000300800 */
[----:B------:R0:W-:Y:S04]  /*57d70*/  STL [R1+0x1f28], R11 ;  /* 0x001f280b01007387 */ /* 0x0001e80000100800 */
[----:B0-----:R-:W4:Y:S01]  /*57d80*/  LDL.LU R11, [R1+0x64c] ;  /* 0x00064c00010b7983 */ /* 0x001f220000300800 */
[----:B--2---:R-:W-:-:S03]  /*57d90*/  F2FP.BF16.PACK_AB R10, R9, R10 ;  /* 0x0000000a090a723e */ /* 0x004fc600000010ff */
[----:B------:R-:W4:Y:S01]  /*57da0*/  LDL.LU R9, [R1+0x1fd0] ;  /* 0x001fd00001097983 */ /* 0x000f220000300800 */
[----:B------:R-:W-:Y:S02]  /*57db0*/  F2FP.BF16.PACK_AB R8, R12, R8 ;  /* 0x000000080c08723e */ /* 0x000fe400000010ff */
[----:B---3--:R-:W-:Y:S01]  /*57dc0*/  F2FP.BF16.PACK_AB R7, R13, R7 ;  /* 0x000000070d07723e */ /* 0x008fe200000010ff */
[----:B------:R-:W-:Y:S01]  /*57dd0*/  STL [R1+0x1f2c], R10 ;  /* 0x001f2c0a01007387 */ /* 0x000fe20000100800 */
[----:B------:R-:W-:Y:S02]  /*57de0*/  F2FP.BF16.PACK_AB R6, R14, R6 ;  /* 0x000000060e06723e */ /* 0x000fe400000010ff */
[----:B------:R-:W-:Y:S02]  /*57df0*/  F2FP.BF16.PACK_AB R5, R15, R5 ;  /* 0x000000050f05723e */ /* 0x000fe400000010ff */
[----:B------:R-:W-:Y:S02]  /*57e00*/  F2FP.BF16.PACK_AB R4, R16, R4 ;  /* 0x000000041004723e */ /* 0x000fe400000010ff */
[----:B----4-:R-:W-:-:S05]  /*57e10*/  F2FP.BF16.PACK_AB R9, R11, R9 ;  /* 0x000000090b09723e */ /* 0x010fca00000010ff */
[----:B------:R-:W-:Y:S04]  /*57e20*/  STL [R1+0x1f30], R9 ;  /* 0x001f300901007387 */ /* 0x000fe80000100800 */
[----:B------:R-:W-:Y:S04]  /*57e30*/  STL [R1+0x1f34], R8 ;  /* 0x001f340801007387 */ /* 0x000fe80000100800 */
[----:B------:R-:W-:Y:S04]  /*57e40*/  STL [R1+0x1f38], R7 ;  /* 0x001f380701007387 */ /* 0x000fe80000100800 */
[----:B------:R0:W-:Y:S04]  /*57e50*/  STL [R1+0x1f3c], R6 ;  /* 0x001f3c0601007387 */ /* 0x0001e80000100800 */
[----:B------:R1:W-:Y:S04]  /*57e60*/  STL [R1+0x1f40], R5 ;  /* 0x001f400501007387 */ /* 0x0003e80000100800 */
[----:B------:R2:W-:Y:S01]  /*57e70*/  STL [R1+0x1f44], R4 ;  /* 0x001f440401007387 */ /* 0x0005e20000100800 */
[----:B0-----:R-:W-:-:S02]  /*57e80*/  F2FP.BF16.PACK_AB R6, R19, R20 ;  /* 0x000000141306723e */ /* 0x001fc400000010ff */
[----:B-1----:R-:W-:Y:S02]  /*57e90*/  F2FP.BF16.PACK_AB R5, R17, R18 ;  /* 0x000000121105723e */ /* 0x002fe400000010ff */
[----:B--2---:R-:W-:-:S03]  /*57ea0*/  F2FP.BF16.PACK_AB R4, R21, R22 ;  /* 0x000000161504723e */ /* 0x004fc600000010ff */
[----:B------:R0:W-:Y:S04]  /*57eb0*/  STL [R1+0xc], R5 ;  /* 0x00000c0501007387 */ /* 0x0001e80000100800 */
[----:B------:R1:W-:Y:S04]  /*57ec0*/  STL [R1+0x8], R6 ;  /* 0x0000080601007387 */ /* 0x0003e80000100800 */
[----:B------:R2:W-:Y:S01]  /*57ed0*/  STL [R1+0x4], R4 ;  /* 0x0000040401007387 */ /* 0x0005e20000100800 */
[----:B0-----:R-:W-:Y:S02]  /*57ee0*/  F2FP.BF16.PACK_AB R5, R23, R24 ;  /* 0x000000181705723e */ /* 0x001fe400000010ff */
[----:B-1----:R-:W-:-:S03]  /*57ef0*/  F2FP.BF16.PACK_AB R6, R25, R26 ;  /* 0x0000001a1906723e */ /* 0x002fc600000010ff */
[----:B------:R-:W-:Y:S01]  /*57f00*/  STL [R1], R5 ;  /* 0x0000000501007387 */ /* 0x000fe20000100800 */
[----:B--2---:R-:W-:-:S03]  /*57f10*/  F2FP.BF16.PACK_AB R4, R27, R29 ;  /* 0x0000001d1b04723e */ /* 0x004fc600000010ff */
[----:B------:R-:W-:Y:S04]  /*57f20*/  STL [R1+0x1c], R6 ;  /* 0x00001c0601007387 */ /* 0x000fe80000100800 */
[----:B------:R0:W-:Y:S04]  /*57f30*/  STL [R1+0x18], R4 ;  /* 0x0000180401007387 */ /* 0x0001e80000100800 */
[----:B0-----:R-:W2:Y:S01]  /*57f40*/  LDL.LU R4, [R1+0x7bc] ;  /* 0x0007bc0001047983 */ /* 0x001ea20000300800 */
[----:B------:R-:W-:Y:S02]  /*57f50*/  F2FP.BF16.PACK_AB R5, R28, R0 ;  /* 0x000000001c05723e */ /* 0x000fe400000010ff */
[----:B------:R-:W-:-:S03]  /*57f60*/  F2FP.BF16.PACK_AB R0, R3, R2 ;  /* 0x000000020300723e */ /* 0x000fc600000010ff */
        /* <DEDUP_REMOVED lines=165> */
[----:B0-----:R-:W2:Y:S01]  /*589c0*/  LDL.LU R4, [R1+0x1f48] ;  /* 0x001f480001047983 */ /* 0x001ea20000300800 */
[----:B---3--:R-:W-:Y:S02]  /*589d0*/  F2FP.BF16.PACK_AB R7, R6, R7 ;  /* 0x000000070607723e */ /* 0x008fe400000010ff */
[----:B----4-:R-:W-:-:S02]  /*589e0*/  F2FP.BF16.PACK_AB R9, R8, R9 ;  /* 0x000000090809723e */ /* 0x010fc400000010ff */
[----:B------:R-:W-:Y:S02]  /*589f0*/  F2FP.BF16.PACK_AB R11, R10, R11 ;  /* 0x0000000b0a0b723e */ /* 0x000fe400000010ff */
[----:B------:R-:W-:Y:S02]  /*58a00*/  F2FP.BF16.PACK_AB R13, R12, R13 ;  /* 0x0000000d0c0d723e */ /* 0x000fe400000010ff */
[----:B------:R-:W-:Y:S02]  /*58a10*/  F2FP.BF16.PACK_AB R15, R14, R15 ;  /* 0x0000000f0e0f723e */ /* 0x000fe400000010ff */
[----:B------:R-:W-:Y:S02]  /*58a20*/  F2FP.BF16.PACK_AB R17, R16, R17 ;  /* 0x000000111011723e */ /* 0x000fe400000010ff */
[----:B------:R-:W-:Y:S02]  /*58a30*/  F2FP.BF16.PACK_AB R19, R18, R19 ;  /* 0x000000131213723e */ /* 0x000fe400000010ff */
[----:B------:R-:W-:-:S02]  /*58a40*/  F2FP.BF16.PACK_AB R21, R20, R21 ;  /* 0x000000151415723e */ /* 0x000fc400000010ff */
[----:B------:R-:W-:Y:S02]  /*58a50*/  F2FP.BF16.PACK_AB R23, R22, R23 ;  /* 0x000000171617723e */ /* 0x000fe400000010ff */
[----:B------:R-:W-:Y:S02]  /*58a60*/  F2FP.BF16.PACK_AB R25, R24, R25 ;  /* 0x000000191819723e */ /* 0x000fe400000010ff */
[----:B------:R-:W-:Y:S02]  /*58a70*/  F2FP.BF16.PACK_AB R27, R26, R27 ;  /* 0x0000001b1a1b723e */ /* 0x000fe400000010ff */
[----:B------:R-:W-:Y:S02]  /*58a80*/  F2FP.BF16.PACK_AB R28, R29, R28 ;  /* 0x0000001c1d1c723e */ /* 0x000fe400000010ff */
[----:B--2---:R-:W-:Y:S02]  /*58a90*/  F2FP.BF16.PACK_AB R5, R4, R5 ;  /* 0x000000050405723e */ /* 0x004fe400000010ff */
[----:B------:R0:W5:Y:S04]  /*58aa0*/  LDL.LU R4, [R1+0x1f44] ;  /* 0x001f440001047983 */ /* 0x0001680000300800 */
[----:B------:R1:W-:Y:S04]  /*58ab0*/  STL [R1+0x68], R5 ;  /* 0x0000680501007387 */ /* 0x0003e80000100800 */
[----:B-1----:R0:W5:Y:S04]  /*58ac0*/  LDL.LU R5, [R1+0x1f40] ;  /* 0x001f400001057983 */ /* 0x0021680000300800 */
        /* <DEDUP_REMOVED lines=33> */
[----:B------:R-:W2:Y:S01]  /*58ce0*/  LDL.LU R29, [R1+0x1ee4] ;  /* 0x001ee400011d7983 */ /* 0x000ea20000300800 */
[----:B------:R-:W-:-:S03]  /*58cf0*/  F2FP.BF16.PACK_AB R3, R0, R3 ;  /* 0x000000030003723e */ /* 0x000fc600000010ff */
[----:B------:R0:W-:Y:S01]  /*58d00*/  STL [R1+0x98], R28 ;  /* 0x0000981c01007387 */ /* 0x0001e20000100800 */
[----:B--2---:R-:W-:-:S05]  /*58d10*/  F2FP.BF16.PACK_AB R0, R2, R29 ;  /* 0x0000001d0200723e */ /* 0x004fca00000010ff */
[----:B------:R0:W-:Y:S04]  /*58d20*/  STL [R1+0x90], R0 ;  /* 0x0000900001007387 */ /* 0x0001e80000100800 */
[----:B------:R0:W-:Y:S02]  /*58d30*/  STL [R1+0x94], R3 ;  /* 0x0000940301007387 */ /* 0x0001e40000100800 */
.L_x_0:
[----:B0-----:R-:W2:Y:S04]  /*58d40*/  LDL.LU R28, [R1+0x44] ;  /* 0x00004400011c7983 */ /* 0x001ea80000300800 */
[----:B------:R-:W3:Y:S04]  /*58d50*/  LDL.LU R3, [R1+0x48] ;  /* 0x0000480001037983 */ /* 0x000ee80000300800 */
[----:B------:R-:W4:Y:S04]  /*58d60*/  LDL.LU R2, [R1+0x4c] ;  /* 0x00004c0001027983 */ /* 0x000f280000300800 */
[----:B------:R-:W2:Y:S04]  /*58d70*/  LDL.LU R0, [R1+0x40] ;  /* 0x0000400001007983 */ /* 0x000ea80000300800 */
[----:B-----5:R0:W-:Y:S04]  /*58d80*/  STL.64 [R1+0x2088], R6 ;  /* 0x0020880601007387 */ /* 0x0201e80000100a00 */
[----:B0-----:R-:W2:Y:S04]  /*58d90*/  LDL.LU R6, [R1+0x10] ;  /* 0x0000100001067983 */ /* 0x001ea80000300800 */
[----:B------:R-:W4:Y:S04]  /*58da0*/  LDL.LU R7, [R1+0x14] ;  /* 0x0000140001077983 */ /* 0x000f280000300800 */
[----:B------:R0:W-:Y:S04]  /*58db0*/  STL.64 [R1+0x2080], R4 ;  /* 0x0020800401007387 */ /* 0x0001e80000100a00 */
[----:B0-----:R-:W4:Y:S04]  /*58dc0*/  LDL.LU R4, [R1+0x18] ;  /* 0x0000180001047983 */ /* 0x001f280000300800 */
[----:B------:R-:W4:Y:S04]  /*58dd0*/  LDL.LU R5, [R1+0x1c] ;  /* 0x00001c0001057983 */ /* 0x000f280000300800 */
[----:B------:R0:W-:Y:S04]  /*58de0*/  STL.64 [R1+0x2078], R10 ;  /* 0x0020780a01007387 */ /* 0x0001e80000100a00 */
[----:B0-----:R-:W4:Y:S04]  /*58df0*/  LDL.LU R10, [R1+0x4] ;  /* 0x00000400010a7983 */ /* 0x001f280000300800 */
[----:B------:R-:W4:Y:S04]  /*58e00*/  LDL.LU R11, [R1] ;  /* 0x00000000010b7983 */ /* 0x000f280000300800 */
[----:B------:R-:W-:Y:S04]  /*58e10*/  STL.64 [R1+0x2070], R8 ;  /* 0x0020700801007387 */ /* 0x000fe80000100a00 */
[----:B------:R-:W-:Y:S04]  /*58e20*/  STL.64 [R1+0x2068], R14 ;  /* 0x0020680e01007387 */ /* 0x000fe80000100a00 */
[----:B------:R-:W-:Y:S04]  /*58e30*/  STL.64 [R1+0x2060], R12 ;  /* 0x0020600c01007387 */ /* 0x000fe80000100a00 */
[----:B------:R-:W-:Y:S04]  /*58e40*/  STL.64 [R1+0x2058], R18 ;  /* 0x0020581201007387 */ /* 0x000fe80000100a00 */
[----:B------:R0:W-:Y:S04]  /*58e50*/  STL.64 [R1+0x2050], R16 ;  /* 0x0020501001007387 */ /* 0x0001e80000100a00 */
[----:B0-----:R-:W4:Y:S04]  /*58e60*/  LDL.LU R16, [R1+0x8] ;  /* 0x0000080001107983 */ /* 0x001f280000300800 */
[----:B------:R-:W4:Y:S04]  /*58e70*/  LDL.LU R17, [R1+0xc] ;  /* 0x00000c0001117983 */ /* 0x000f280000300800 */
[----:B------:R2:W-:Y:S04]  /*58e80*/  STL.64 [R1+0x2048], R22 ;  /* 0x0020481601007387 */ /* 0x0005e80000100a00 */
[----:B------:R0:W-:Y:S04]  /*58e90*/  STL.64 [R1+0x2040], R20 ;  /* 0x0020401401007387 */ /* 0x0001e80000100a00 */
[----:B------:R-:W-:Y:S04]  /*58ea0*/  STL.64 [R1+0x2038], R26 ;  /* 0x0020381a01007387 */ /* 0x000fe80000100a00 */
[----:B------:R-:W-:Y:S04]  /*58eb0*/  STL.64 [R1+0x2030], R24 ;  /* 0x0020301801007387 */ /* 0x000fe80000100a00 */
[----:B------:R-:W4:Y:S04]  /*58ec0*/  LDL.LU R12, [R1+0x20] ;  /* 0x00002000010c7983 */ /* 0x000f280000300800 */
[----:B------:R-:W4:Y:S04]  /*58ed0*/  LDL.LU R13, [R1+0x24] ;  /* 0x00002400010d7983 */ /* 0x000f280000300800 */
[----:B------:R-:W4:Y:S04]  /*58ee0*/  LDL.LU R14, [R1+0x28] ;  /* 0x00002800010e7983 */ /* 0x000f280000300800 */
[----:B------:R-:W4:Y:S04]  /*58ef0*/  LDL.LU R15, [R1+0x2c] ;  /* 0x00002c00010f7983 */ /* 0x000f280000300800 */
[----:B------:R-:W1:Y:S01]  /*58f00*/  S2R R29, SR_TID.X ;  /* 0x00000000001d7919 */ /* 0x000e620000002100 */
[----:B--2---:R-:W-:-:S02]  /*58f10*/  IMAD.MOV.U32 R22, RZ, RZ, R6 ;  /* 0x000000ffff167224 */ /* 0x004fc400078e0006 */
[----:B---3--:R-:W-:Y:S02]  /*58f20*/  IMAD.MOV.U32 R6, RZ, RZ, R3 ;  /* 0x000000ffff067224 */ /* 0x008fe400078e0003 */
[----:B----4-:R-:W-:Y:S02]  /*58f30*/  IMAD.MOV.U32 R23, RZ, RZ, R7 ;  /* 0x000000ffff177224 */ /* 0x010fe400078e0007 */
[----:B------:R-:W-:Y:S02]  /*58f40*/  IMAD.MOV.U32 R7, RZ, RZ, R2 ;  /* 0x000000ffff077224 */ /* 0x000fe400078e0002 */
[C---:B-1----:R-:W-:Y:S02]  /*58f50*/  IMAD.SHL.U32 R2, R29.reuse, 0x8, RZ ;  /* 0x000000081d027824 */ /* 0x042fe400078e00ff */
[----:B------:R-:W-:-:S03]  /*58f60*/  IMAD.SHL.U32 R3, R29, 0x4, RZ ;  /* 0x000000041d037824 */ /* 0x000fc600078e00ff */
[----:B------:R-:W-:-:S04]  /*58f70*/  LOP3.LUT R2, R2, 0x300, RZ, 0xc0, !PT ;  /* 0x0000030002027812 */ /* 0x000fc800078ec0ff */
[----:B------:R-:W-:Y:S01]  /*58f80*/  LOP3.LUT R2, R2, 0x70, R3, 0xf8, !PT ;  /* 0x0000007002027812 */ /* 0x000fe200078ef803 */
[C---:B------:R-:W-:Y:S02]  /*58f90*/  IMAD.SHL.U32 R3, R29.reuse, 0x400, RZ ;  /* 0x000004001d037824 */ /* 0x040fe400078e00ff */
[----:B------:R-:W-:Y:S02]  /*58fa0*/  IMAD.MOV.U32 R18, RZ, RZ, R4 ;  /* 0x000000ffff127224 */ /* 0x000fe400078e0004 */
[----:B------:R-:W-:Y:S02]  /*58fb0*/  IMAD.MOV.U32 R4, RZ, RZ, R0 ;  /* 0x000000ffff047224 */ /* 0x000fe400078e0000 */
[C---:B------:R-:W-:Y:S02]  /*58fc0*/  IMAD.SHL.U32 R0, R29.reuse, 0x100, RZ ;  /* 0x000001001d007824 */ /* 0x040fe400078e00ff */
[----:B------:R-:W-:Y:S02]  /*58fd0*/  IMAD.MOV.U32 R19, RZ, RZ, R5 ;  /* 0x000000ffff137224 */ /* 0x000fe400078e0005 */
[----:B------:R-:W-:Y:S01]  /*58fe0*/  IMAD.MOV.U32 R5, RZ, RZ, R28 ;  /* 0x000000ffff057224 */ /* 0x000fe200078e001c */
[----:B------:R-:W-:Y:S01]  /*58ff0*/  LOP3.LUT R0, R0, 0x1800, RZ, 0xc0, !PT ;  /* 0x0000180000007812 */ /* 0x000fe200078ec0ff */
[----:B------:R-:W-:-:S02]  /*59000*/  IMAD.SHL.U32 R28, R29, 0x20, RZ ;  /* 0x000000201d1c7824 */ /* 0x000fc400078e00ff */
[----:B0-----:R-:W-:Y:S02]  /*59010*/  IMAD.MOV.U32 R21, RZ, RZ, R10 ;  /* 0x000000ffff157224 */ /* 0x001fe400078e000a */
[----:B------:R-:W-:Y:S01]  /*59020*/  IMAD.MOV.U32 R20, RZ, RZ, R11 ;  /* 0x000000ffff147224 */ /* 0x000fe200078e000b */
[----:B------:R-:W-:Y:S04]  /*59030*/  STL.64 [R1+0x2098], R14 ;  /* 0x0020980e01007387 */ /* 0x000fe80000100a00 */
[----:B------:R-:W-:Y:S04]  /*59040*/  STL.64 [R1+0x2090], R12 ;  /* 0x0020900c01007387 */ /* 0x000fe80000100a00 */
[----:B------:R-:W2:Y:S04]  /*59050*/  LDL.LU R8, [R1+0x30] ;  /* 0x0000300001087983 */ /* 0x000ea80000300800 */
[----:B------:R-:W2:Y:S04]  /*59060*/  LDL.LU R9, [R1+0x34] ;  /* 0x0000340001097983 */ /* 0x000ea80000300800 */
[----:B------:R-:W3:Y:S04]  /*59070*/  LDL.LU R10, [R1+0x38] ;  /* 0x00003800010a7983 */ /* 0x000ee80000300800 */
[----:B------:R-:W3:Y:S04]  /*59080*/  LDL.LU R11, [R1+0x3c] ;  /* 0x00003c00010b7983 */ /* 0x000ee80000300800 */
[----:B------:R-:W-:Y:S06]  /*59090*/  BAR.SYNC.DEFER_BLOCKING 0x0 ;  /* 0x0000000000007b1d */ /* 0x000fec0000010000 */
[----:B---3--:R-:W-:Y:S04]  /*590a0*/  STL.64 [R1+0x20a8], R10 ;  /* 0x0020a80a01007387 */ /* 0x008fe80000100a00 */
[----:B--2---:R0:W-:Y:S04]  /*590b0*/  STL.64 [R1+0x20a0], R8 ;  /* 0x0020a00801007387 */ /* 0x0041e80000100a00 */
[----:B0-----:R-:W2:Y:S04]  /*590c0*/  LDL.LU R8, [R1+0x60] ;  /* 0x0000600001087983 */ /* 0x001ea80000300800 */
[----:B------:R-:W2:Y:S04]  /*590d0*/  LDL.LU R9, [R1+0x64] ;  /* 0x0000640001097983 */ /* 0x000ea80000300800 */
[----:B------:R-:W3:Y:S04]  /*590e0*/  LDL.LU R10, [R1+0x68] ;  /* 0x00006800010a7983 */ /* 0x000ee80000300800 */
[----:B------:R-:W3:Y:S04]  /*590f0*/  LDL.LU R11, [R1+0x6c] ;  /* 0x00006c00010b7983 */ /* 0x000ee80000300800 */
        /* <DEDUP_REMOVED lines=11> */
[----:B------:R-:W3:Y:S01]  /*591b0*/  LDL.LU R11, [R1+0x8c] ;  /* 0x00008c00010b7983 */ /* 0x000ee20000300800 */
[----:B------:R-:W-:-:S03]  /*591c0*/  LOP3.LUT R0, R0, 0x60, R28, 0xf8, !PT ;  /* 0x0000006000007812 */ /* 0x000fc600078ef81c */
[----:B---3--:R-:W-:Y:S04]  /*591d0*/  STL.64 [R1+0x20d8], R10 ;  /* 0x0020d80a01007387 */ /* 0x008fe80000100a00 */
[----:B--2---:R0:W-:Y:S04]  /*591e0*/  STL.64 [R1+0x20d0], R8 ;  /* 0x0020d00801007387 */ /* 0x0041e80000100a00 */
[----:B0-----:R-:W2:Y:S04]  /*591f0*/  LDL.LU R8, [R1+0x90] ;  /* 0x0000900001087983 */ /* 0x001ea80000300800 */
[----:B------:R-:W2:Y:S04]  /*59200*/  LDL.LU R9, [R1+0x94] ;  /* 0x0000940001097983 */ /* 0x000ea80000300800 */
[----:B------:R-:W2:Y:S04]  /*59210*/  LDL.LU R10, [R1+0x98] ;  /* 0x00009800010a7983 */ /* 0x000ea80000300800 */
[----:B------:R-:W2:Y:S01]  /*59220*/  LDL.LU R11, [R1+0x9c] ;  /* 0x00009c00010b7983 */ /* 0x000ea20000300800 */
[----:B------:R-:W-:Y:S01]  /*59230*/  LOP3.LUT R0, R0, R2, RZ, 0x3c, !PT ;  /* 0x0000000200007212 */ /* 0x000fe200078e3cff */
[----:B------:R-:W-:-:S02]  /*59240*/  IMAD.MOV.U32 R27, RZ, RZ, R21 ;  /* 0x000000ffff1b7224 */ /* 0x000fc400078e0015 */
[----:B------:R-:W3:Y:S01]  /*59250*/  LDL.LU R12, [R1+0x50] ;  /* 0x00005000010c7983 */ /* 0x000ee20000300800 */
[----:B------:R-:W-:-:S03]  /*59260*/  IMAD.MOV.U32 R26, RZ, RZ, R20 ;  /* 0x000000ffff1a7224 */ /* 0x000fc600078e0014 */
[----:B------:R-:W3:Y:S01]  /*59270*/  LDL.LU R13, [R1+0x54] ;  /* 0x00005400010d7983 */ /* 0x000ee20000300800 */
[----:B------:R-:W-:-:S03]  /*59280*/  IMAD.MOV.U32 R21, RZ, RZ, R17 ;  /* 0x000000ffff157224 */ /* 0x000fc600078e0011 */
[----:B------:R-:W3:Y:S01]  /*59290*/  LDL.LU R14, [R1+0x58] ;  /* 0x00005800010e7983 */ /* 0x000ee20000300800 */
[----:B------:R-:W-:-:S03]  /*592a0*/  IMAD.MOV.U32 R20, RZ, RZ, R16 ;  /* 0x000000ffff147224 */ /* 0x000fc600078e0010 */
[----:B------:R-:W3:Y:S04]  /*592b0*/  LDL.LU R15, [R1+0x5c] ;  /* 0x00005c00010f7983 */ /* 0x000ee80000300800 */
[----:B------:R-:W4:Y:S04]  /*592c0*/  LDL.LU R17, [R1+0x1dec] ;  /* 0x001dec0001117983 */ /* 0x000f280000300800 */
[----:B------:R-:W3:Y:S04]  /*592d0*/  LDL.LU R16, [R1+0x1de8] ;  /* 0x001de80001107983 */ /* 0x000ee80000300800 */
[----:B--2---:R0:W-:Y:S04]  /*592e0*/  STS.128 [R0], R8 ;  /* 0x0000000800007388 */ /* 0x0041e80000000c00 */
[----:B0-----:R-:W2:Y:S04]  /*592f0*/  LDL.LU.64 R10, [R1+0x20d8] ;  /* 0x0020d800010a7983 */ /* 0x001ea80000300a00 */
[----:B------:R-:W2:Y:S04]  /*59300*/  LDL.LU.64 R8, [R1+0x20d0] ;  /* 0x0020d00001087983 */ /* 0x000ea80000300a00 */
[----:B--2---:R0:W-:Y:S04]  /*59310*/  STS.128 [R0+0x80], R8 ;  /* 0x0000800800007388 */ /* 0x0041e80000000c00 */
[----:B0-----:R-:W2:Y:S04]  /*59320*/  LDL.LU.64 R10, [R1+0x20c8] ;  /* 0x0020c800010a7983 */ /* 0x001ea80000300a00 */
[----:B------:R-:W2:Y:S04]  /*59330*/  LDL.LU.64 R8, [R1+0x20c0] ;  /* 0x0020c00001087983 */ /* 0x000ea80000300a00 */
[----:B--2---:R0:W-:Y:S04]  /*59340*/  STS.128 [R0+0x400], R8 ;  /* 0x0004000800007388 */ /* 0x0041e80000000c00 */
[----:B0-----:R-:W2:Y:S04]  /*59350*/  LDL.LU.64 R10, [R1+0x20b8] ;  /* 0x0020b800010a7983 */ /* 0x001ea80000300a00 */
[----:B------:R-:W2:Y:S01]  /*59360*/  LDL.LU.64 R8, [R1+0x20b0] ;  /* 0x0020b00001087983 */ /* 0x000ea20000300a00 */
[----:B------:R-:W-:-:S02]  /*59370*/  LOP3.LUT R3, R3, 0x1800, RZ, 0xc0, !PT ;  /* 0x0000180003037812 */ /* 0x000fc400078ec0ff */
[----:B------:R-:W-:Y:S02]  /*59380*/  LOP3.LUT R29, R29, 0x7f, RZ, 0xc0, !PT ;  /* 0x0000007f1d1d7812 */ /* 0x000fe400078ec0ff */
[----:B---3--:R-:W-:-:S03]  /*59390*/  ISETP.GE.AND P2, PT, R16, c[0x0][0x17c], PT ;  /* 0x00005f0010007a0c */ /* 0x008fc60003f46270 */
[----:B------:R-:W-:-:S05]  /*593a0*/  IMAD R16, R29, 0x10, R3 ;  /* 0x000000101d107824 */ /* 0x000fca00078e0203 */
[C---:B------:R-:W-:Y:S02]  /*593b0*/  LOP3.LUT R3, R16.reuse, 0x20, RZ, 0x3c, !PT ;  /* 0x0000002010037812 */ /* 0x040fe400078e3cff */
[C---:B------:R-:W-:Y:S02]  /*593c0*/  LOP3.LUT R29, R16.reuse, 0x40, RZ, 0x3c, !PT ;  /* 0x00000040101d7812 */ /* 0x040fe400078e3cff */
[----:B------:R-:W-:Y:S01]  /*593d0*/  LOP3.LUT R2, R16, 0x60, RZ, 0x3c, !PT ;  /* 0x0000006010027812 */ /* 0x000fe200078e3cff */
[----:B--2---:R-:W-:Y:S04]  /*593e0*/  STS.128 [R0+0x480], R8 ;  /* 0x0004800800007388 */ /* 0x004fe80000000c00 */
[----:B------:R-:W-:Y:S06]  /*593f0*/  BAR.SYNC.DEFER_BLOCKING 0x0 ;  /* 0x0000000000007b1d */ /* 0x000fec0000010000 */
[----:B------:R-:W0:Y:S04]  /*59400*/  LDS.128 R8, [R16] ;  /* 0x0000000010087984 */ /* 0x000e280000000c00 */
[----:B0-----:R-:W-:Y:S01]  /*59410*/  STL [R1+0x64], R9 ;  /* 0x0000640901007387 */ /* 0x001fe20000100800 */
[----:B------:R-:W-:-:S03]  /*59420*/  IMAD.MOV.U32 R28, RZ, RZ, R8 ;  /* 0x000000ffff1c7224 */ /* 0x000fc600078e0008 */
[----:B------:R-:W-:Y:S04]  /*59430*/  STL.64 [R1+0x68], R10 ;  /* 0x0000680a01007387 */ /* 0x000fe80000100a00 */
[----:B------:R-:W0:Y:S04]  /*59440*/  LDS.128 R8, [R3] ;  /* 0x0000000003087984 */ /* 0x000e280000000c00 */
[----:B0-----:R-:W-:Y:S04]  /*59450*/  STL.64 [R1+0x80], R8 ;  /* 0x0000800801007387 */ /* 0x001fe80000100a00 */
[----:B------:R-:W-:Y:S04]  /*59460*/  STL.64 [R1+0x88], R10 ;  /* 0x0000880a01007387 */ /* 0x000fe80000100a00 */
[----:B------:R-:W0:Y:S04]  /*59470*/  LDS.128 R8, [R29] ;  /* 0x000000001d087984 */ /* 0x000e280000000c00 */
[----:B0-----:R-:W-:Y:S04]  /*59480*/  STL.64 [R1+0x1c0], R8 ;  /* 0x0001c00801007387 */ /* 0x001fe80000100a00 */
[----:B------:R-:W-:Y:S04]  /*59490*/  STL.64 [R1+0x1c8], R10 ;  /* 0x0001c80a01007387 */ /* 0x000fe80000100a00 */
[----:B------:R-:W0:Y:S04]  /*594a0*/  LDS.128 R8, [R2] ;  /* 0x0000000002087984 */ /* 0x000e280000000c00 */
[----:B------:R-:W-:Y:S06]  /*594b0*/  BAR.SYNC.DEFER_BLOCKING 0x0 ;  /* 0x0000000000007b1d */ /* 0x000fec0000010000 */
[----:B------:R-:W-:Y:S04]  /*594c0*/  STS.128 [R0], R12 ;  /* 0x0000000c00007388 */ /* 0x000fe80000000c00 */
[----:B0-----:R-:W-:Y:S04]  /*594d0*/  STL.64 [R1+0x1d0], R8 ;  /* 0x0001d00801007387 */ /* 0x001fe80000100a00 */
[----:B------:R0:W-:Y:S04]  /*594e0*/  STL.64 [R1+0x1d8], R10 ;  /* 0x0001d80a01007387 */ /* 0x0001e80000100a00 */
[----:B0-----:R-:W2:Y:S04]  /*594f0*/  LDL.LU.64 R10, [R1+0x20a8] ;  /* 0x0020a800010a7983 */ /* 0x001ea80000300a00 */
[----:B------:R-:W2:Y:S04]  /*59500*/  LDL.LU.64 R8, [R1+0x20a0] ;  /* 0x0020a00001087983 */ /* 0x000ea80000300a00 */
[----:B------:R-:W3:Y:S04]  /*59510*/  LDL.LU.64 R14, [R1+0x2098] ;  /* 0x00209800010e7983 */ /* 0x000ee80000300a00 */
[----:B------:R-:W3:Y:S04]  /*59520*/  LDL.LU.64 R12, [R1+0x2090] ;  /* 0x00209000010c7983 */ /* 0x000ee80000300a00 */
[----:B------:R0:W-:Y:S04]  /*59530*/  STS.128 [R0+0x80], R4 ;  /* 0x0000800400007388 */ /* 0x0001e80000000c00 */
[----:B0-----:R-:W3:Y:S04]  /*59540*/  LDL.LU.64 R6, [R1+0x2088] ;  /* 0x0020880001067983 */ /* 0x001ee80000300a00 */
[----:B------:R-:W3:Y:S01]  /*59550*/  LDL.LU.64 R4, [R1+0x2080] ;  /* 0x0020800001047983 */ /* 0x000ee20000300a00 */
[----:B------:R-:W-:-:S02]  /*59560*/  IMAD.MOV.U32 R24, RZ, RZ, R26 ;  /* 0x000000ffff187224 */ /* 0x000fc400078e001a */
[----:B------:R-:W-:Y:S02]  /*59570*/  IMAD.MOV.U32 R25, RZ, RZ, R27 ;  /* 0x000000ffff197224 */ /* 0x000fe400078e001b */
[----:B------:R-:W-:Y:S02]  /*59580*/  IMAD.MOV.U32 R26, RZ, RZ, R20 ;  /* 0x000000ffff1a7224 */ /* 0x000fe400078e0014 */
[----:B------:R-:W-:Y:S01]  /*59590*/  IMAD.MOV.U32 R27, RZ, RZ, R21 ;  /* 0x000000ffff1b7224 */ /* 0x000fe200078e0015 */
[----:B----4-:R-:W-:Y:S01]  /*595a0*/  ISETP.GE.AND P3, PT, R17, c[0x0][0x17c], PT ;  /* 0x00005f0011007a0c */ /* 0x010fe20003f66270 */
[----:B------:R-:W-:Y:S02]  /*595b0*/  IMAD.MOV.U32 R20, RZ, RZ, R22 ;  /* 0x000000ffff147224 */ /* 0x000fe400078e0016 */
[----:B------:R-:W-:Y:S02]  /*595c0*/  IMAD.MOV.U32 R21, RZ, RZ, R23 ;  /* 0x000000ffff157224 */ /* 0x000fe400078e0017 */
[----:B------:R-:W-:-:S02]  /*595d0*/  IMAD.MOV.U32 R22, RZ, RZ, R18 ;  /* 0x000000ffff167224 */ /* 0x000fc400078e0012 */
[----:B------:R-:W-:Y:S01]  /*595e0*/  IMAD.MOV.U32 R23, RZ, RZ, R19 ;  /* 0x000000ffff177224 */ /* 0x000fe200078e0013 */
[----:B--2---:R0:W-:Y:S04]  /*595f0*/  STS.128 [R0+0x400], R8 ;  /* 0x0004000800007388 */ /* 0x0041e80000000c00 */
[----:B---3--:R1:W-:Y:S04]  /*59600*/  STS.128 [R0+0x480], R12 ;  /* 0x0004800c00007388 */ /* 0x0083e80000000c00 */
[----:B------:R-:W-:Y:S06]  /*59610*/  BAR.SYNC.DEFER_BLOCKING 0x0 ;  /* 0x0000000000007b1d */ /* 0x000fec0000010000 */
[----:B0-----:R-:W2:Y:S04]  /*59620*/  LDL.LU.64 R10, [R1+0x2078] ;  /* 0x00207800010a7983 */ /* 0x001ea80000300a00 */
[----:B------:R-:W2:Y:S04]  /*59630*/  LDL.LU.64 R8, [R1+0x2070] ;  /* 0x0020700001087983 */ /* 0x000ea80000300a00 */
[----:B-1----:R-:W3:Y:S04]  /*59640*/  LDL.LU.64 R14, [R1+0x2068] ;  /* 0x00206800010e7983 */ /* 0x002ee80000300a00 */
[----:B------:R-:W3:Y:S04]  /*59650*/  LDL.LU.64 R12, [R1+0x2060] ;  /* 0x00206000010c7983 */ /* 0x000ee80000300a00 */
[----:B------:R-:W0:Y:S04]  /*59660*/  LDS.128 R16, [R16] ;  /* 0x0000000010107984 */ /* 0x000e280000000c00 */
[----:B0-----:R-:W-:Y:S04]  /*59670*/  STL.64 [R1+0x30], R16 ;  /* 0x0000301001007387 */ /* 0x001fe80000100a00 */
        /* <DEDUP_REMOVED lines=12> */
[----:B0-----:R-:W4:Y:S04]  /*59740*/  LDL.LU.64 R18, [R1+0x2058] ;  /* 0x0020580001127983 */ /* 0x001f280000300a00 */
[----:B------:R-:W4:Y:S04]  /*59750*/  LDL.LU.64 R16, [R1+0x2050] ;  /* 0x0020500001107983 */ /* 0x000f280000300a00 */
[----:B------:R-:W3:Y:S04]  /*59760*/  LDL.LU.64 R22, [R1+0x2048] ;  /* 0x0020480001167983 */ /* 0x000ee80000300a00 */
[----:B------:R-:W3:Y:S04]  /*59770*/  LDL.LU.64 R20, [R1+0x2040] ;  /* 0x0020400001147983 */ /* 0x000ee80000300a00 */
[----:B------:R0:W-:Y:S04]  /*59780*/  STS.128 [R0+0x400], R4 ;  /* 0x0004000400007388 */ /* 0x0001e80000000c00 */
[----:B------:R-:W1:Y:S04]  /*59790*/  S2R R3, SR_TID.X ;  /* 0x0000000000037919 */ /* 0x000e680000002100 */
[----:B0-----:R-:W0:Y:S04]  /*597a0*/  S2R R7, SR_TID.X ;  /* 0x0000000000077919 */ /* 0x001e280000002100 */
[----:B------:R0:W-:Y:S01]  /*597b0*/  STS.128 [R0+0x80], R24 ;  /* 0x0000801800007388 */ /* 0x0001e20000000c00 */
[----:B-1----:R-:W-:-:S03]  /*597c0*/  LOP3.LUT R3, R3, 0x7f, RZ, 0xc0, !PT ;  /* 0x0000007f03037812 */ /* 0x002fc600078ec0ff */
[----:B0-----:R-:W4:Y:S01]  /*597d0*/  LDL.LU.64 R26, [R1+0x2038] ;  /* 0x00203800011a7983 */ /* 0x001f220000300a00 */
[----:B------:R-:W-:-:S03]  /*597e0*/  IMAD.SHL.U32 R5, R7, 0x400, RZ ;  /* 0x0000040007057824 */ /* 0x000fc600078e00ff */
[----:B------:R-:W4:Y:S02]  /*597f0*/  LDL.LU.64 R24, [R1+0x2030] ;  /* 0x0020300001187983 */ /* 0x000f240000300a00 */
[----:B------:R-:W-:-:S05]  /*59800*/  LOP3.LUT R5, R5, 0x1800, RZ, 0xc0, !PT ;  /* 0x0000180005057812 */ /* 0x000fca00078ec0ff */
[----:B------:R-:W-:Y:S01]  /*59810*/  IMAD R5, R3, 0x10, R5 ;  /* 0x0000001003057824 */ /* 0x000fe200078e0205 */
[----:B--2---:R-:W-:Y:S04]  /*59820*/  STS.128 [R0+0x480], R8 ;  /* 0x0004800800007388 */ /* 0x004fe80000000c00 */
[----:B------:R-:W-:Y:S01]  /*59830*/  BAR.SYNC.DEFER_BLOCKING 0x0 ;  /* 0x0000000000007b1d */ /* 0x000fe20000010000 */
[----:B------:R-:W-:-:S05]  /*59840*/  IMAD.SHL.U32 R6, R7, 0x400, RZ ;  /* 0x0000040007067824 */ /* 0x000fca00078e00ff */
[----:B------:R-:W0:Y:S01]  /*59850*/  LDS.128 R8, [R5] ;  /* 0x0000000005087984 */ /* 0x000e220000000c00 */
[----:B------:R-:W-:-:S05]  /*59860*/  LOP3.LUT R6, R6, 0x1800, RZ, 0xc0, !PT ;  /* 0x0000180006067812 */ /* 0x000fca00078ec0ff */
[----:B------:R-:W-:-:S05]  /*59870*/  IMAD R6, R3, 0x10, R6 ;  /* 0x0000001003067824 */ /* 0x000fca00078e0206 */
[----:B------:R-:W-:Y:S01]  /*59880*/  LOP3.LUT R6, R6, 0x20, RZ, 0x3c, !PT ;  /* 0x0000002006067812 */ /* 0x000fe200078e3cff */
        /* <DEDUP_REMOVED lines=10> */
[----:B0-----:R-:W-:Y:S04]  /*59930*/  STL.64 [R1+0x50], R8 ;  /* 0x0000500801007387 */ /* 0x001fe80000100a00 */
[----:B------:R-:W-:Y:S04]  /*59940*/  STL.64 [R1+0x58], R10 ;  /* 0x0000580a01007387 */ /* 0x000fe80000100a00 */
[----:B---3--:R0:W-:Y:S04]  /*59950*/  STS.128 [R0+0x400], R20 ;  /* 0x0004001400007388 */ /* 0x0081e80000000c00 */
[----:B0-----:R-:W2:Y:S04]  /*59960*/  LDL.LU R20, [R1+0xb0] ;  /* 0x0000b00001147983 */ /* 0x001ea80000300800 */
[----:B------:R-:W2:Y:S04]  /*59970*/  LDL.LU R21, [R1+0xb4] ;  /* 0x0000b40001157983 */ /* 0x000ea80000300800 */
[----:B------:R-:W3:Y:S04]  /*59980*/  LDL.LU R22, [R1+0xb8] ;  /* 0x0000b80001167983 */ /* 0x000ee80000300800 */
[----:B------:R-:W3:Y:S04]  /*59990*/  LDL.LU R23, [R1+0xbc] ;  /* 0x0000bc0001177983 */ /* 0x000ee80000300800 */
[----:B----4-:R0:W-:Y:S04]  /*599a0*/  STS.128 [R0+0x480], R24 ;  /* 0x0004801800007388 */ /* 0x0101e80000000c00 */
        /* <DEDUP_REMOVED lines=8> */
[----:B-1----:R-:W2:Y:S04]  /*59a30*/  LDL.LU R20, [R1+0xe0] ;  /* 0x0000e00001147983 */ /* 0x002ea80000300800 */
        /* <DEDUP_REMOVED lines=16> */
[----:B--2---:R-:W-:Y:S04]  /*59b40*/  STL.64 [R1+0x1fd0], R20 ;  /* 0x001fd01401007387 */ /* 0x004fe80000100a00 */
        /* <DEDUP_REMOVED lines=22> */
[----:B------:R-:W-:Y:S04]  /*59cb0*/  STS.128 [R0], R12 ;  /* 0x0000000c00007388 */ /* 0x000fe80000000c00 */
[----:B------:R-:W-:Y:S04]  /*59cc0*/  STS.128 [R0+0x80], R16 ;  /* 0x0000801000007388 */ /* 0x000fe80000000c00 */
[----:B------:R-:W-:Y:S06]  /*59cd0*/  BAR.SYNC.DEFER_BLOCKING 0x0 ;  /* 0x0000000000007b1d */ /* 0x000fec0000010000 */
[----:B------:R-:W0:Y:S04]  /*59ce0*/  LDS.128 R16, [R5] ;  /* 0x0000000005107984 */ /* 0x000e280000000c00 */
[----:B------:R-:W1:Y:S04]  /*59cf0*/  LDS.128 R8, [R6] ;  /* 0x0000000006087984 */ /* 0x000e680000000c00 */
[----:B------:R-:W4:Y:S04]  /*59d00*/  LDS.128 R12, [R29] ;  /* 0x000000001d0c7984 */ /* 0x000f280000000c00 */
[----:B---3--:R-:W-:Y:S04]  /*59d10*/  STL.64 [R1+0x2018], R26 ;  /* 0x0020181a01007387 */ /* 0x008fe80000100a00 */
[----:B--2---:R2:W-:Y:S04]  /*59d20*/  STL.64 [R1+0x2010], R24 ;  /* 0x0020101801007387 */ /* 0x0045e80000100a00 */
[----:B--2---:R-:W2:Y:S04]  /*59d30*/  LDL.LU R24, [R1+0x160] ;  /* 0x0001600001187983 */ /* 0x004ea80000300800 */
[----:B------:R-:W2:Y:S04]  /*59d40*/  LDL.LU R25, [R1+0x164] ;  /* 0x0001640001197983 */ /* 0x000ea80000300800 */
[----:B------:R-:W3:Y:S04]  /*59d50*/  LDL.LU R26, [R1+0x168] ;  /* 0x00016800011a7983 */ /* 0x000ee80000300800 */
[----:B------:R-:W3:Y:S04]  /*59d60*/  LDL.LU R27, [R1+0x16c] ;  /* 0x00016c00011b7983 */ /* 0x000ee80000300800 */
[----:B---3--:R-:W-:Y:S04]  /*59d70*/  STL.64 [R1+0x2028], R26 ;  /* 0x0020281a01007387 */ /* 0x008fe80000100a00 */
[----:B--2---:R-:W-:Y:S04]  /*59d80*/  STL.64 [R1+0x2020], R24 ;  /* 0x0020201801007387 */ /* 0x004fe80000100a00 */
[----:B------:R-:W2:Y:S04]  /*59d90*/  LDS.128 R24, [R2] ;  /* 0x0000000002187984 */ /* 0x000ea80000000c00 */
[----:B------:R-:W3:Y:S04]  /*59da0*/  LDL.LU R20, [R1+0x120] ;  /* 0x0001200001147983 */ /* 0x000ee80000300800 */
[----:B------:R-:W3:Y:S04]  /*59db0*/  LDL.LU R21, [R1+0x124] ;  /* 0x0001240001157983 */ /* 0x000ee80000300800 */
[----:B------:R-:W3:Y:S04]  /*59dc0*/  LDL.LU R22, [R1+0x128] ;  /* 0x0001280001167983 */ /* 0x000ee80000300800 */
[----:B------:R-:W3:Y:S04]  /*59dd0*/  LDL.LU R23, [R1+0x12c] ;  /* 0x00012c0001177983 */ /* 0x000ee80000300800 */
[----:B0-----:R-:W-:Y:S04]  /*59de0*/  STL [R1+0x1f4c], R17 ;  /* 0x001f4c1101007387 */ /* 0x001fe80000100800 */
[----:B------:R-:W-:Y:S04]  /*59df0*/  STL [R1+0x1f54], R17 ;  /* 0x001f541101007387 */ /* 0x000fe80000100800 */
[----:B------:R-:W-:Y:S04]  /*59e00*/  STL [R1+0x1f5c], R17 ;  /* 0x001f5c1101007387 */ /* 0x000fe80000100800 */
[----:B------:R-:W-:Y:S04]  /*59e10*/  STL [R1+0x1f40], R18 ;  /* 0x001f401201007387 */ /* 0x000fe80000100800 */
[----:B------:R-:W-:Y:S04]  /*59e20*/  STL [R1+0x1f30], R19 ;  /* 0x001f301301007387 */ /* 0x000fe80000100800 */
[----:B-1----:R-:W-:Y:S04]  /*59e30*/  STL [R1+0x1f60], R8 ;  /* 0x001f600801007387 */ /* 0x002fe80000100800 */
[----:B------:R-:W-:Y:S04]  /*59e40*/  STL [R1+0x1f44], R9 ;  /* 0x001f440901007387 */ /* 0x000fe80000100800 */
[----:B------:R-:W-:Y:S04]  /*59e50*/  STL [R1+0x1f3c], R10 ;  /* 0x001f3c0a01007387 */ /* 0x000fe80000100800 */
[----:B------:R-:W-:Y:S04]  /*59e60*/  STL [R1+0x1f2c], R11 ;  /* 0x001f2c0b01007387 */ /* 0x000fe80000100800 */
[----:B----4-:R0:W-:Y:S04]  /*59e70*/  STL [R1+0x1f58], R12 ;  /* 0x001f580c01007387 */ /* 0x0101e80000100800 */
[----:B------:R1:W-:Y:S04]  /*59e80*/  STL [R1+0x1f50], R13 ;  /* 0x001f500d01007387 */ /* 0x0003e80000100800 */
[----:B------:R4:W-:Y:S04]  /*59e90*/  STL [R1+0x1f48], R14 ;  /* 0x001f480e01007387 */ /* 0x0009e80000100800 */
[----:B------:R4:W-:Y:S04]  /*59ea0*/  STL [R1+0x1f34], R15 ;  /* 0x001f340f01007387 */ /* 0x0009e80000100800 */
[----:B0-----:R-:W3:Y:S04]  /*59eb0*/  LDL.LU R12, [R1+0xd0] ;  /* 0x0000d000010c7983 */ /* 0x001ee80000300800 */
[----:B-1----:R-:W3:Y:S01]  /*59ec0*/  LDL.LU R13, [R1+0xd4] ;  /* 0x0000d400010d7983 */ /* 0x002ee20000300800 */
[----:B--2---:R-:W-:-:S03]  /*59ed0*/  IMAD.MOV.U32 R19, RZ, RZ, R26 ;  /* 0x000000ffff137224 */ /* 0x004fc600078e001a */
[----:B----4-:R-:W2:Y:S01]  /*59ee0*/  LDL.LU R14, [R1+0xd8] ;  /* 0x0000d800010e7983 */ /* 0x010ea20000300800 */
[----:B------:R-:W-:-:S03]  /*59ef0*/  IMAD.MOV.U32 R10, RZ, RZ, R24 ;  /* 0x000000ffff0a7224 */ /* 0x000fc600078e0018 */
[----:B------:R-:W2:Y:S04]  /*59f00*/  LDL.LU R15, [R1+0xdc] ;  /* 0x0000dc00010f7983 */ /* 0x000ea80000300800 */
[----:B------:R-:W-:Y:S04]  /*59f10*/  STL [R1+0x4], R25 ;  /* 0x0000041901007387 */ /* 0x000fe80000100800 */
[----:B------:R0:W-:Y:S04]  /*59f20*/  STL [R1+0xc], R27 ;  /* 0x00000c1b01007387 */ /* 0x0001e80000100800 */
[----:B------:R-:W-:Y:S06]  /*59f30*/  BAR.SYNC.DEFER_BLOCKING 0x0 ;  /* 0x0000000000007b1d */ /* 0x000fec0000010000 */
[----:B0-----:R-:W4:Y:S04]  /*59f40*/  LDL.LU.64 R26, [R1+0x2028] ;  /* 0x00202800011a7983 */ /* 0x001f280000300a00 */
[----:B------:R-:W4:Y:S04]  /*59f50*/  LDL.LU.64 R24, [R1+0x2020] ;  /* 0x0020200001187983 */ /* 0x000f280000300a00 */
[----:B------:R-:W-:Y:S04]  /*59f60*/  STL [R1+0x1f38], R19 ;  /* 0x001f381301007387 */ /* 0x000fe80000100800 */
[----:B----4-:R0:W-:Y:S04]  /*59f70*/  STS.128 [R0], R24 ;  /* 0x0000001800007388 */ /* 0x0101e80000000c00 */
[----:B0-----:R-:W4:Y:S04]  /*59f80*/  LDL.LU.64 R26, [R1+0x2018] ;  /* 0x00201800011a7983 */ /* 0x001f280000300a00 */
[----:B------:R-:W4:Y:S04]  /*59f90*/  LDL.LU.64 R24, [R1+0x2010] ;  /* 0x0020100001187983 */ /* 0x000f280000300a00 */
[----:B----4-:R0:W-:Y:S04]  /*59fa0*/  STS.128 [R0+0x80], R24 ;  /* 0x0000801800007388 */ /* 0x0101e80000000c00 */
[----:B0-----:R-:W4:Y:S04]  /*59fb0*/  LDL.LU.64 R26, [R1+0x2008] ;  /* 0x00200800011a7983 */ /* 0x001f280000300a00 */
[----:B------:R-:W4:Y:S04]  /*59fc0*/  LDL.LU.64 R24, [R1+0x2000] ;  /* 0x0020000001187983 */ /* 0x000f280000300a00 */
[----:B----4-:R0:W-:Y:S04]  /*59fd0*/  STS.128 [R0+0x400], R24 ;  /* 0x0004001800007388 */ /* 0x0101e80000000c00 */
[----:B0-----:R-:W4:Y:S04]  /*59fe0*/  LDL.LU.64 R26, [R1+0x1ff8] ;  /* 0x001ff800011a7983 */ /* 0x001f280000300a00 */
[----:B------:R-:W4:Y:S04]  /*59ff0*/  LDL.LU.64 R24, [R1+0x1ff0] ;  /* 0x001ff00001187983 */ /* 0x000f280000300a00 */
[----:B----4-:R-:W-:Y:S04]  /*5a000*/  STS.128 [R0+0x480], R24 ;  /* 0x0004801800007388 */ /* 0x010fe80000000c00 */
[----:B------:R-:W-:Y:S06]  /*5a010*/  BAR.SYNC.DEFER_BLOCKING 0x0 ;  /* 0x0000000000007b1d */ /* 0x000fec0000010000 */
        /* <DEDUP_REMOVED lines=12> */
[----:B------:R0:W-:Y:S04]  /*5a0e0*/  STL.64 [R1+0x168], R26 ;  /* 0x0001681a01007387 */ /* 0x0001e80000100a00 */
[----:B0-----:R-:W4:Y:S04]  /*5a0f0*/  LDL.LU.64 R26, [R1+0x1fe8] ;  /* 0x001fe800011a7983 */ /* 0x001f280000300a00 */
[----:B------:R-:W4:Y:S04]  /*5a100*/  LDL.LU.64 R24, [R1+0x1fe0] ;  /* 0x001fe00001187983 */ /* 0x000f280000300a00 */
[----:B------:R-:W2:Y:S04]  /*5a110*/  LDL R19, [R1+0xbd4] ;  /* 0x000bd40001137983 */ /* 0x000ea80000100800 */
[----:B---3--:R0:W-:Y:S04]  /*5a120*/  STS.128 [R0], R20 ;  /* 0x0000001400007388 */ /* 0x0081e80000000c00 */
[----:B0-----:R-:W3:Y:S04]  /*5a130*/  LDL.LU.64 R22, [R1+0x1fd8] ;  /* 0x001fd80001167983 */ /* 0x001ee80000300a00 */
[----:B------:R-:W3:Y:S04]  /*5a140*/  LDL.LU.64 R20, [R1+0x1fd0] ;  /* 0x001fd00001147983 */ /* 0x000ee80000300a00 */
[----:B----4-:R0:W-:Y:S04]  /*5a150*/  STS.128 [R0+0x80], R24 ;  /* 0x0000801800007388 */ /* 0x0101e80000000c00 */
[----:B0-----:R-:W4:Y:S04]  /*5a160*/  LDL.LU.64 R26, [R1+0x1fc8] ;  /* 0x001fc800011a7983 */ /* 0x001f280000300a00 */
[----:B------:R-:W4:Y:S04]  /*5a170*/  LDL.LU.64 R24, [R1+0x1fc0] ;  /* 0x001fc00001187983 */ /* 0x000f280000300a00 */
[----:B---3--:R0:W-:Y:S04]  /*5a180*/  STS.128 [R0+0x400], R20 ;  /* 0x0004001400007388 */ /* 0x0081e80000000c00 */
[----:B0-----:R-:W3:Y:S04]  /*5a190*/  LDL.LU.64 R22, [R1+0x1fb8] ;  /* 0x001fb80001167983 */ /* 0x001ee80000300a00 */
[----:B------:R-:W3:Y:S04]  /*5a1a0*/  LDL.LU.64 R20, [R1+0x1fb0] ;  /* 0x001fb00001147983 */ /* 0x000ee80000300a00 */
        /* <DEDUP_REMOVED lines=13> */
[----:B---3--:R-:W-:Y:S04]  /*5a280*/  STS.128 [R0], R20 ;  /* 0x0000001400007388 */ /* 0x008fe80000000c00 */
[----:B0-----:R-:W-:Y:S04]  /*5a290*/  STL.64 [R1+0x100], R24 ;  /* 0x0001001801007387 */ /* 0x001fe80000100a00 */
[----:B------:R0:W-:Y:S04]  /*5a2a0*/  STL.64 [R1+0x108], R26 ;  /* 0x0001081a01007387 */ /* 0x0001e80000100a00 */
[----:B0-----:R-:W3:Y:S04]  /*5a2b0*/  LDL.LU.64 R26, [R1+0x1fa8] ;  /* 0x001fa800011a7983 */ /* 0x001ee80000300a00 */
[----:B------:R-:W3:Y:S04]  /*5a2c0*/  LDL.LU.64 R24, [R1+0x1fa0] ;  /* 0x001fa00001187983 */ /* 0x000ee80000300a00 */
[----:B------:R-:W4:Y:S04]  /*5a2d0*/  LDL.LU.64 R22, [R1+0x1f98] ;  /* 0x001f980001167983 */ /* 0x000f280000300a00 */
[----:B------:R-:W4:Y:S04]  /*5a2e0*/  LDL.LU.64 R20, [R1+0x1f90] ;  /* 0x001f900001147983 */ /* 0x000f280000300a00 */
[----:B----4-:R0:W-:Y:S04]  /*5a2f0*/  STS.128 [R0+0x480], R20 ;  /* 0x0004801400007388 */ /* 0x0101e80000000c00 */
[----:B0-----:R-:W4:Y:S04]  /*5a300*/  LDL.LU R20, [R1+0x180] ;  /* 0x0001800001147983 */ /* 0x001f280000300800 */
[----:B------:R-:W4:Y:S04]  /*5a310*/  LDL.LU R21, [R1+0x184] ;  /* 0x0001840001157983 */ /* 0x000f280000300800 */
[----:B------:R-:W4:Y:S04]  /*5a320*/  LDL.LU R22, [R1+0x188] ;  /* 0x0001880001167983 */ /* 0x000f280000300800 */
[----:B------:R-:W4:Y:S04]  /*5a330*/  LDL.LU R23, [R1+0x18c] ;  /* 0x00018c0001177983 */ /* 0x000f280000300800 */
[----:B--2---:R-:W-:Y:S04]  /*5a340*/  STS.128 [R0+0x80], R12 ;  /* 0x0000800c00007388 */ /* 0x004fe80000000c00 */
[----:B---3--:R-:W-:Y:S04]  /*5a350*/  STS.128 [R0+0x400], R24 ;  /* 0x0004001800007388 */ /* 0x008fe80000000c00 */
[----:B------:R-:W-:Y:S06]  /*5a360*/  BAR.SYNC.DEFER_BLOCKING 0x0 ;  /* 0x0000000000007b1d */ /* 0x000fec0000010000 */
[----:B----4-:R-:W-:Y:S04]  /*5a370*/  STL.64 [R1+0x1f78], R22 ;  /* 0x001f781601007387 */ /* 0x010fe80000100a00 */
[----:B------:R0:W-:Y:S04]  /*5a380*/  STL.64 [R1+0x1f70], R20 ;  /* 0x001f701401007387 */ /* 0x0001e80000100a00 */
[----:B0-----:R-:W2:Y:S04]  /*5a390*/  LDL.LU R20, [R1+0xa0] ;  /* 0x0000a00001147983 */ /* 0x001ea80000300800 */
[----:B------:R-:W2:Y:S04]  /*5a3a0*/  LDL.LU R21, [R1+0xa4] ;  /* 0x0000a40001157983 */ /* 0x000ea80000300800 */
[----:B------:R-:W3:Y:S04]  /*5a3b0*/  LDL.LU R22, [R1+0xa8] ;  /* 0x0000a80001167983 */ /* 0x000ee80000300800 */
[----:B------:R-:W3:Y:S04]  /*5a3c0*/  LDL.LU R23, [R1+0xac] ;  /* 0x0000ac0001177983 */ /* 0x000ee80000300800 */
[----:B---3--:R-:W-:Y:S04]  /*5a3d0*/  STL.64 [R1+0x1f88], R22 ;  /* 0x001f881601007387 */ /* 0x008fe80000100a00 */
[----:B--2---:R-:W-:Y:S04]  /*5a3e0*/  STL.64 [R1+0x1f80], R20 ;  /* 0x001f801401007387 */ /* 0x004fe80000100a00 */
[----:B------:R-:W0:Y:S04]  /*5a3f0*/  LDS.128 R20, [R5] ;  /* 0x0000000005147984 */ /* 0x000e280000000c00 */
[----:B------:R-:W2:Y:S04]  /*5a400*/  LDL.LU R24, [R1+0x190] ;  /* 0x0001900001187983 */ /* 0x000ea80000300800 */
[----:B------:R-:W2:Y:S04]  /*5a410*/  LDL.LU R25, [R1+0x194] ;  /* 0x0001940001197983 */ /* 0x000ea80000300800 */
[----:B------:R-:W2:Y:S04]  /*5a420*/  LDL.LU R26, [R1+0x198] ;  /* 0x00019800011a7983 */ /* 0x000ea80000300800 */
[----:B------:R-:W2:Y:S04]  /*5a430*/  LDL.LU R27, [R1+0x19c] ;  /* 0x00019c00011b7983 */ /* 0x000ea80000300800 */
[----:B------:R-:W3:Y:S04]  /*5a440*/  LDL.LU R8, [R1+0x30] ;  /* 0x0000300001087983 */ /* 0x000ee80000300800 */
[----:B------:R-:W4:Y:S04]  /*5a450*/  LDL R13, [R1+0xbd8] ;  /* 0x000bd800010d7983 */ /* 0x000f280000100800 */
[----:B0-----:R-:W-:Y:S04]  /*5a460*/  STL.64 [R1+0xe0], R20 ;  /* 0x0000e01401007387 */ /* 0x001fe80000100a00 */
[----:B------:R-:W-:Y:S04]  /*5a470*/  STL.64 [R1+0xe8], R22 ;  /* 0x0000e81601007387 */ /* 0x000fe80000100a00 */
[----:B------:R-:W0:Y:S04]  /*5a480*/  LDS.128 R20, [R6] ;  /* 0x0000000006147984 */ /* 0x000e280000000c00 */
[----:B------:R-:W2:Y:S04]  /*5a490*/  LDL.LU R12, [R1+0xbd0] ;  /* 0x000bd000010c7983 */ /* 0x000ea80000300800 */
        /* <DEDUP_REMOVED lines=9> */
[----:B0-----:R-:W2:Y:S04]  /*5a530*/  LDL.LU.64 R22, [R1+0x1f88] ;  /* 0x001f880001167983 */ /* 0x001ea80000300a00 */
[----:B------:R-:W2:Y:S04]  /*5a540*/  LDL.LU.64 R20, [R1+0x1f80] ;  /* 0x001f800001147983 */ /* 0x000ea80000300a00 */
[----:B--2---:R0:W-:Y:S04]  /*5a550*/  STS.128 [R0], R20 ;  /* 0x0000001400007388 */ /* 0x0041e80000000c00 */
[----:B0-----:R-:W2:Y:S04]  /*5a560*/  LDL.LU.64 R22, [R1+0x1f78] ;  /* 0x001f780001167983 */ /* 0x001ea80000300a00 */
[----:B------:R-:W2:Y:S04]  /*5a570*/  LDL.LU.64 R20, [R1+0x1f70] ;  /* 0x001f700001147983 */ /* 0x000ea80000300a00 */
[----:B------:R-:W2:Y:S04]  /*5a580*/  LDL.LU R17, [R1+0x20] ;  /* 0x0000200001117983 */ /* 0x000ea80000300800 */
[----:B------:R-:W2:Y:S04]  /*5a590*/  LDL R11, [R1+0xbdc] ;  /* 0x000bdc00010b7983 */ /* 0x000ea80000100800 */
[----:B------:R-:W3:Y:S04]  /*5a5a0*/  LDL R18, [R1+0xbe0] ;  /* 0x000be00001127983 */ /* 0x000ee80000100800 */
[----:B--2---:R-:W-:Y:S04]  /*5a5b0*/  STL.64 [R1+0x1f68], R10 ;  /* 0x001f680a01007387 */ /* 0x004fe80000100a00 */
[----:B---3--:R0:W-:Y:S04]  /*5a5c0*/  STL [R1+0x1f64], R8 ;  /* 0x001f640801007387 */ /* 0x0081e80000100800 */
[----:B0-----:R-:W2:Y:S04]  /*5a5d0*/  LDL.LU R8, [R1+0x170] ;  /* 0x0001700001087983 */ /* 0x001ea80000300800 */
[----:B------:R-:W2:Y:S04]  /*5a5e0*/  LDL.LU R9, [R1+0x174] ;  /* 0x0001740001097983 */ /* 0x000ea80000300800 */
[----:B------:R-:W2:Y:S04]  /*5a5f0*/  LDL.LU R10, [R1+0x178] ;  /* 0x00017800010a7983 */ /* 0x000ea80000300800 */
[----:B------:R-:W2:Y:S01]  /*5a600*/  LDL.LU R11, [R1+0x17c] ;  /* 0x00017c00010b7983 */ /* 0x000ea20000300800 */
[----:B------:R-:W-:-:S02]  /*5a610*/  ISETP.GE.AND P0, PT, R19, c[0x0][0x178], PT ;  /* 0x00005e0013007a0c */ /* 0x000fc40003f06270 */
[C---:B------:R-:W-:Y:S01]  /*5a620*/  ISETP.GE.AND P5, PT, R12.reuse, c[0x0][0x17c], PT ;  /* 0x00005f000c007a0c */ /* 0x040fe20003fa6270 */
[----:B------:R0:W-:Y:S01]  /*5a630*/  STS.128 [R0+0x80], R24 ;  /* 0x0000801800007388 */ /* 0x0001e20000000c00 */
[C---:B------:R-:W-:Y:S01]  /*5a640*/  ISETP.LT.AND P0, PT, R12.reuse, c[0x0][0x17c], !P0 ;  /* 0x00005f000c007a0c */ /* 0x040fe20004701270 */
[----:B0-----:R-:W-:Y:S02]  /*5a650*/  IMAD R26, R12, c[0x0][0x198], RZ ;  /* 0x000066000c1a7a24 */ /* 0x001fe400078e02ff */
[----:B------:R-:W-:Y:S01]  /*5a660*/  STS.128 [R0+0x400], R20 ;  /* 0x0004001400007388 */ /* 0x000fe20000000c00 */
[----:B------:R-:W-:-:S03]  /*5a670*/  IMAD R3, R19, c[0x0][0x194], RZ ;  /* 0x0000650013037a24 */ /* 0x000fc600078e02ff */
[----:B--2---:R0:W-:Y:S04]  /*5a680*/  STS.128 [R0+0x480], R8 ;  /* 0x0004800800007388 */ /* 0x0041e80000000c00 */
[----:B0-----:R-:W2:Y:S04]  /*5a690*/  LDL.LU.64 R10, [R1+0x1f68] ;  /* 0x001f6800010a7983 */ /* 0x001ea80000300a00 */
[----:B------:R-:W3:Y:S04]  /*5a6a0*/  LDL.LU R8, [R1+0x1f64] ;  /* 0x001f640001087983 */ /* 0x000ee80000300800 */
[----:B------:R-:W3:Y:S01]  /*5a6b0*/  LDL.LU R12, [R1+0x1df0] ;  /* 0x001df000010c7983 */ /* 0x000ee20000300800 */
[----:B------:R-:W-:-:S03]  /*5a6c0*/  IMAD.MOV.U32 R7, RZ, RZ, c[0x0][0x194] ;  /* 0x00006500ff077624 */ /* 0x000fc600078e00ff */
[----:B------:R-:W-:Y:S01]  /*5a6d0*/  BAR.SYNC.DEFER_BLOCKING 0x0 ;  /* 0x0000000000007b1d */ /* 0x000fe20000010000 */
[----:B------:R-:W-:Y:S01]  /*5a6e0*/  LEA R2, P4, R3, c[0x0][0x170], 0x1 ;  /* 0x00005c0003027a11 */ /* 0x000fe200078808ff */
[----:B------:R-:W-:-:S03]  /*5a6f0*/  IMAD R6, R7, 0x80, R3 ;  /* 0x0000008007067824 */ /* 0x000fc600078e0203 */
[----:B------:R-:W-:Y:S01]  /*5a700*/  LEA.HI.X.SX32 R3, R3, c[0x0][0x174], 0x1, P4 ;  /* 0x00005d0003037a11 */ /* 0x000fe200020f0eff */
[----:B------:R-:W3:Y:S01]  /*5a710*/  LDL.LU R14, [R1+0x1df4] ;  /* 0x001df400010e7983 */ /* 0x000ee20000300800 */
[----:B------:R-:W-:Y:S02]  /*5a720*/  LEA R4, P1, R6, c[0x0][0x170], 0x1 ;  /* 0x00005c0006047a11 */ /* 0x000fe400078208ff */
[----:B----4-:R-:W-:Y:S01]  /*5a730*/  ISETP.LT.AND P6, PT, R13, c[0x0][0x178], !P5 ;  /* 0x00005e000d007a0c */ /* 0x010fe20006fc1270 */
[----:B------:R-:W-:Y:S01]  /*5a740*/  IMAD.WIDE R20, R26, 0x2, R2 ;  /* 0x000000021a147825 */ /* 0x000fe200078e0202 */
[----:B------:R-:W-:Y:S01]  /*5a750*/  LEA.HI.X.SX32 R5, R6, c[0x0][0x174], 0x1, P1 ;  /* 0x00005d0006057a11 */ /* 0x000fe200008f0eff */
[----:B------:R-:W4:Y:S02]  /*5a760*/  LDL.LU R15, [R1+0x80] ;  /* 0x00008000010f7983 */ /* 0x000f240000300800 */
[----:B------:R-:W-:Y:S02]  /*5a770*/  IMAD R0, R7, 0x80, R6 ;  /* 0x0000008007007824 */ /* 0x000fe400078e0206 */
[----:B------:R-:W-:Y:S01]  /*5a780*/  IMAD.WIDE R22, R26, 0x2, R4 ;  /* 0x000000021a167825 */ /* 0x000fe200078e0204 */
[----:B------:R-:W-:Y:S01]  /*5a790*/  ISETP.LT.AND P4, PT, R18, c[0x0][0x178], !P5 ;  /* 0x00005e0012007a0c */ /* 0x000fe20006f81270 */
[----:B------:R-:W4:Y:S01]  /*5a7a0*/  LDL.LU R9, [R1+0x70] ;  /* 0x0000700001097983 */ /* 0x000f220000300800 */
[----:B------:R-:W-:-:S03]  /*5a7b0*/  LEA R6, P1, R0, c[0x0][0x170], 0x1 ;  /* 0x00005c0000067a11 */ /* 0x000fc600078208ff */
[----:B------:R0:W-:Y:S02]  /*5a7c0*/  @P0 STG.E.U16 [R20.64], R28 ;  /* 0x0000001c14000986 */ /* 0x0001e4000c101506 */
[----:B0-----:R-:W-:Y:S01]  /*5a7d0*/  IMAD R21, R7, 0x80, R0 ;  /* 0x0000008007157824 */ /* 0x001fe200078e0200 */
[----:B------:R-:W-:-:S04]  /*5a7e0*/  LEA.HI.X.SX32 R7, R0, c[0x0][0x174], 0x1, P1 ;  /* 0x00005d0000077a11 */ /* 0x000fc800008f0eff */
[----:B------:R-:W-:-:S04]  /*5a7f0*/  LEA R20, P0, R21, c[0x0][0x170], 0x1 ;  /* 0x00005c0015147a11 */ /* 0x000fc800078008ff */
[----:B------:R-:W-:Y:S01]  /*5a800*/  LEA.HI.X.SX32 R21, R21, c[0x0][0x174], 0x1, P0 ;  /* 0x00005d0015157a11 */ /* 0x000fe200000f0eff */
[----:B------:R-:W-:Y:S01]  /*5a810*/  IMAD.WIDE R24, R26, 0x2, R6 ;  /* 0x000000021a187825 */ /* 0x000fe200078e0206 */
[----:B--2---:R-:W-:Y:S01]  /*5a820*/  ISETP.LT.AND P5, PT, R11, c[0x0][0x178], !P5 ;  /* 0x00005e000b007a0c */ /* 0x004fe20006fa1270 */
[----:B---3--:R0:W-:Y:S01]  /*5a830*/  @P6 STG.E.U16 [R22.64], R8 ;  /* 0x0000000816006986 */ /* 0x0081e2000c101506 */
[----:B------:R-:W-:Y:S02]  /*5a840*/  ISETP.LT.AND P6, PT, R19, c[0x0][0x178], !P3 ;  /* 0x00005e0013007a0c */ /* 0x000fe40005fc1270 */
[----:B------:R-:W-:Y:S02]  /*5a850*/  PRMT R0, R8, 0x7632, R0 ;  /* 0x0000763208007816 */ /* 0x000fe40000000000 */
[----:B------:R-:W-:Y:S02]  /*5a860*/  ISETP.GE.AND P1, PT, R12, c[0x0][0x17c], PT ;  /* 0x00005f000c007a0c */ /* 0x000fe40003f26270 */
[----:B------:R-:W2:Y:S01]  /*5a870*/  LDL.LU R12, [R1+0x40] ;  /* 0x00004000010c7983 */ /* 0x000ea20000300800 */
[----:B0-----:R-:W-:-:S03]  /*5a880*/  IADD3 R22, R26, c[0x0][0x198], RZ ;  /* 0x000066001a167a10 */ /* 0x001fc60007ffe0ff */
[----:B------:R-:W3:Y:S01]  /*5a890*/  LDL.LU R8, [R1+0x1f60] ;  /* 0x001f600001087983 */ /* 0x000ee20000300800 */
[----:B------:R-:W-:Y:S01]  /*5a8a0*/  IMAD.WIDE R26, R26, 0x2, R20 ;  /* 0x000000021a1a7825 */ /* 0x000fe200078e0214 */
[----:B------:R-:W-:-:S03]  /*5a8b0*/  PRMT R23, R28, 0x7632, R23 ;  /* 0x000076321c177816 */ /* 0x000fc60000000017 */
[----:B------:R-:W-:Y:S01]  /*5a8c0*/  IMAD.WIDE R28, R22, 0x2, R2 ;  /* 0x00000002161c7825 */ /* 0x000fe200078e0202 */
[----:B------:R-:W-:Y:S04]  /*5a8d0*/  @P4 STG.E.U16 [R24.64], R17 ;  /* 0x0000001118004986 */ /* 0x000fe8000c101506 */
[----:B------:R0:W-:Y:S04]  /*5a8e0*/  @P5 STG.E.U16 [R26.64], R16 ;  /* 0x000000101a005986 */ /* 0x0001e8000c101506 */
[----:B------:R1:W-:Y:S01]  /*5a8f0*/  @P6 STG.E.U16 [R28.64], R23 ;  /* 0x000000171c006986 */ /* 0x0003e2000c101506 */
[----:B0-----:R-:W-:-:S03]  /*5a900*/  PRMT R16, R17, 0x7632, R16 ;  /* 0x0000763211107816 */ /* 0x001fc60000000010 */
[----:B------:R-:W3:Y:S04]  /*5a910*/  LDL.LU R17, [R1+0x1f5c] ;  /* 0x001f5c0001117983 */ /* 0x000ee80000300800 */
[----:B-1----:R-:W3:Y:S01]  /*5a920*/  LDL.LU R29, [R1+0x1df8] ;  /* 0x001df800011d7983 */ /* 0x002ee20000300800 */
[----:B------:R-:W-:Y:S02]  /*5a930*/  ISETP.LT.AND P0, PT, R13, c[0x0][0x178], !P3 ;  /* 0x00005e000d007a0c */ /* 0x000fe40005f01270 */
[----:B------:R-:W-:Y:S01]  /*5a940*/  ISETP.LT.AND P4, PT, R18, c[0x0][0x178], !P3 ;  /* 0x00005e0012007a0c */ /* 0x000fe20005f81270 */
[C---:B------:R-:W-:Y:S01]  /*5a950*/  IMAD.WIDE R26, R22.reuse, 0x2, R4 ;  /* 0x00000002161a7825 */ /* 0x040fe200078e0204 */
[----:B------:R-:W-:Y:S02]  /*5a960*/  ISETP.LT.AND P3, PT, R11, c[0x0][0x178], !P3 ;  /* 0x00005e000b007a0c */ /* 0x000fe40005f61270 */
[----:B------:R-:W-:Y:S01]  /*5a970*/  ISETP.LT.AND P5, PT, R19, c[0x0][0x178], !P2 ;  /* 0x00005e0013007a0c */ /* 0x000fe200057a1270 */
[----:B------:R-:W-:Y:S01]  /*5a980*/  IMAD.WIDE R24, R22, 0x2, R6 ;  /* 0x0000000216187825 */ /* 0x000fe200078e0206 */
[----:B------:R-:W-:-:S05]  /*5a990*/  ISETP.LT.AND P6, PT, R13, c[0x0][0x178], !P2 ;  /* 0x00005e000d007a0c */ /* 0x000fca00057c1270 */
[----:B------:R0:W-:Y:S04]  /*5a9a0*/  @P0 STG.E.U16 [R26.64], R0 ;  /* 0x000000001a000986 */ /* 0x0001e8000c101506 */
[----:B------:R1:W-:Y:S01]  /*5a9b0*/  @P4 STG.E.U16 [R24.64], R16 ;  /* 0x0000001018004986 */ /* 0x0003e2000c101506 */
[----:B------:R-:W-:Y:S02]  /*5a9c0*/  ISETP.LT.AND P4, PT, R18, c[0x0][0x178], !P2 ;  /* 0x00005e0012007a0c */ /* 0x000fe40005781270 */
[----:B------:R-:W-:Y:S02]  /*5a9d0*/  ISETP.LT.AND P2, PT, R11, c[0x0][0x178], !P2 ;  /* 0x00005e000b007a0c */ /* 0x000fe40005741270 */
[C---:B0-----:R-:W-:Y:S01]  /*5a9e0*/  IADD3 R0, R22.reuse, c[0x0][0x198], RZ ;  /* 0x0000660016007a10 */ /* 0x041fe20007ffe0ff */
[----:B------:R-:W-:Y:S01]  /*5a9f0*/  IMAD.WIDE R22, R22, 0x2, R20 ;  /* 0x0000000216167825 */ /* 0x000fe200078e0214 */
[----:B-1----:R-:W-:-:S03]  /*5aa00*/  PRMT R16, R16, 0x7632, R16 ;  /* 0x0000763210107816 */ /* 0x002fc60000000010 */
[----:B------:R-:W-:-:S04]  /*5aa10*/  IMAD.WIDE R24, R0, 0x2, R2 ;  /* 0x0000000200187825 */ /* 0x000fc800078e0202 */
[----:B------:R-:W-:Y:S01]  /*5aa20*/  IMAD.WIDE R26, R0, 0x2, R4 ;  /* 0x00000002001a7825 */ /* 0x000fe200078e0204 */
[----:B------:R0:W-:Y:S01]  /*5aa30*/  @P3 STG.E.U16 [R22.64], R16 ;  /* 0x0000001016003986 */ /* 0x0001e2000c101506 */
[----:B------:R-:W-:-:S03]  /*5aa40*/  ISETP.LT.AND P3, PT, R13, c[0x0][0x178], !P1 ;  /* 0x00005e000d007a0c */ /* 0x000fc60004f61270 */
[----:B----4-:R-:W-:Y:S01]  /*5aa50*/  @P5 STG.E.U16 [R24.64], R15 ;  /* 0x0000000f18005986 */ /* 0x010fe2000c101506 */
[----:B------:R-:W-:-:S03]  /*5aa60*/  ISETP.LT.AND P5, PT, R19, c[0x0][0x178], !P1 ;  /* 0x00005e0013007a0c */ /* 0x000fc60004fa1270 */
[----:B------:R1:W-:Y:S01]  /*5aa70*/  @P6 STG.E.U16 [R26.64], R9 ;  /* 0x000000091a006986 */ /* 0x0003e2000c101506 */
[C---:B0-----:R-:W-:Y:S01]  /*5aa80*/  IMAD.WIDE R22, R0.reuse, 0x2, R6 ;  /* 0x0000000200167825 */ /* 0x041fe200078e0206 */
[----:B------:R-:W-:-:S03]  /*5aa90*/  IADD3 R16, R0, c[0x0][0x198], RZ ;  /* 0x0000660000107a10 */ /* 0x000fc60007ffe0ff */
[----:B-1----:R-:W-:Y:S01]  /*5aaa0*/  IMAD.WIDE R26, R0, 0x2, R20 ;  /* 0x00000002001a7825 */ /* 0x002fe200078e0214 */
[----:B------:R-:W-:Y:S02]  /*5aab0*/  PRMT R28, R15, 0x7632, R28 ;  /* 0x000076320f1c7816 */ /* 0x000fe4000000001c */
[----:B------:R-:W-:Y:S01]  /*5aac0*/  PRMT R0, R9, 0x7632, R0 ;  /* 0x0000763209007816 */ /* 0x000fe20000000000 */
[----:B------:R-:W-:Y:S01]  /*5aad0*/  IMAD.WIDE R24, R16, 0x2, R2 ;  /* 0x0000000210187825 */ /* 0x000fe200078e0202 */
[----:B------:R-:W-:Y:S02]  /*5aae0*/  ISETP.GE.AND P0, PT, R14, c[0x0][0x17c], PT ;  /* 0x00005f000e007a0c */ /* 0x000fe40003f06270 */
[----:B------:R-:W4:Y:S04]  /*5aaf0*/  LDL.LU R14, [R1+0x1c0] ;  /* 0x0001c000010e7983 */ /* 0x000f280000300800 */
[----:B--2---:R0:W-:Y:S04]  /*5ab00*/  @P4 STG.E.U16 [R22.64], R12 ;  /* 0x0000000c16004986 */ /* 0x0041e8000c101506 */
[----:B---3--:R1:W-:Y:S01]  /*5ab10*/  @P2 STG.E.U16 [R26.64], R8 ;  /* 0x000000081a002986 */ /* 0x0083e2000c101506 */
[----:B------:R-:W-:-:S02]  /*5ab20*/  ISETP.LT.AND P2, PT, R18, c[0x0][0x178], !P1 ;  /* 0x00005e0012007a0c */ /* 0x000fc40004f41270 */
[----:B------:R-:W-:Y:S01]  /*5ab30*/  ISETP.LT.AND P1, PT, R11, c[0x0][0x178], !P1 ;  /* 0x00005e000b007a0c */ /* 0x000fe20004f21270 */
[----:B0-----:R-:W-:Y:S01]  /*5ab40*/  IMAD.WIDE R22, R16, 0x2, R4 ;  /* 0x0000000210167825 */ /* 0x001fe200078e0204 */
[----:B------:R0:W-:Y:S04]  /*5ab50*/  @P5 STG.E.U16 [R24.64], R28 ;  /* 0x0000001c18005986 */ /* 0x0001e8000c101506 */
[----:B------:R2:W-:Y:S01]  /*5ab60*/  @P3 STG.E.U16 [R22.64], R0 ;  /* 0x0000000016003986 */ /* 0x0005e2000c101506 */
[----:B-1----:R-:W-:Y:S01]  /*5ab70*/  PRMT R8, R8, 0x7632, R8 ;  /* 0x0000763208087816 */ /* 0x002fe20000000008 */
[----:B0-----:R-:W-:-:S04]  /*5ab80*/  IMAD.WIDE R24, R16, 0x2, R20 ;  /* 0x0000000210187825 */ /* 0x001fc800078e0214 */
[----:B--2---:R-:W-:Y:S01]  /*5ab90*/  IMAD.WIDE R22, R16, 0x2, R6 ;  /* 0x0000000210167825 */ /* 0x004fe200078e0206 */
[----:B------:R-:W-:Y:S02]  /*5aba0*/  PRMT R17, R12, 0x7632, R17 ;  /* 0x000076320c117816 */ /* 0x000fe40000000011 */
[----:B------:R-:W-:Y:S02]  /*5abb0*/  ISETP.GE.AND P6, PT, R29, c[0x0][0x17c], PT ;  /* 0x00005f001d007a0c */ /* 0x000fe40003fc6270 */
[----:B------:R-:W2:Y:S04]  /*5abc0*/  LDL.LU R29, [R1+0x1dfc] ;  /* 0x001dfc00011d7983 */ /* 0x000ea80000300800 */
[----:B------:R-:W3:Y:S04]  /*5abd0*/  LDL.LU R9, [R1+0x1e00] ;  /* 0x001e000001097983 */ /* 0x000ee80000300800 */
[----:B------:R-:W3:Y:S04]  /*5abe0*/  LDL.LU R15, [R1+0x10] ;  /* 0x00001000010f7983 */ /* 0x000ee80000300800 */
[----:B------:R-:W3:Y:S04]  /*5abf0*/  LDL.LU R12, [R1+0x1f58] ;  /* 0x001f5800010c7983 */ /* 0x000ee80000300800 */
[----:B------:R0:W-:Y:S04]  /*5ac00*/  @P2 STG.E.U16 [R22.64], R17 ;  /* 0x0000001116002986 */ /* 0x0001e8000c101506 */
[----:B------:R1:W-:Y:S04]  /*5ac10*/  @P1 STG.E.U16 [R24.64], R8 ;  /* 0x0000000818001986 */ /* 0x0003e8000c101506 */
[----:B0-----:R-:W3:Y:S04]  /*5ac20*/  LDL.LU R17, [R1+0x1f54] ;  /* 0x001f540001117983 */ /* 0x001ee80000300800 */
[----:B-1----:R-:W3:Y:S01]  /*5ac30*/  LDL.LU R25, [R1+0x90] ;  /* 0x0000900001197983 */ /* 0x002ee20000300800 */
[----:B------:R-:W-:-:S02]  /*5ac40*/  ISETP.LT.AND P4, PT, R19, c[0x0][0x178], !P0 ;  /* 0x00005e0013007a0c */ /* 0x000fc40004781270 */
[----:B------:R-:W-:Y:S02]  /*5ac50*/  ISETP.LT.AND P3, PT, R13, c[0x0][0x178], !P0 ;  /* 0x00005e000d007a0c */ /* 0x000fe40004761270 */
[----:B------:R-:W-:-:S05]  /*5ac60*/  IADD3 R0, R16, c[0x0][0x198], RZ ;  /* 0x0000660010007a10 */ /* 0x000fca0007ffe0ff */
[----:B------:R-:W-:Y:S01]  /*5ac70*/  IMAD.WIDE R26, R0, 0x2, R2 ;  /* 0x00000002001a7825 */ /* 0x000fe200078e0202 */
[----:B------:R-:W-:-:S04]  /*5ac80*/  ISETP.LT.AND P2, PT, R13, c[0x0][0x178], !P6 ;  /* 0x00005e000d007a0c */ /* 0x000fc80007741270 */
[----:B----4-:R0:W-:Y:S01]  /*5ac90*/  @P4 STG.E.U16 [R26.64], R14 ;  /* 0x0000000e1a004986 */ /* 0x0101e2000c101506 */
[----:B--2---:R-:W-:Y:S01]  /*5aca0*/  ISETP.GE.AND P5, PT, R29, c[0x0][0x17c], PT ;  /* 0x00005f001d007a0c */ /* 0x004fe20003fa6270 */
[----:B------:R-:W-:Y:S01]  /*5acb0*/  IMAD.WIDE R28, R0, 0x2, R4 ;  /* 0x00000002001c7825 */ /* 0x000fe200078e0204 */
[----:B---3--:R-:W-:-:S04]  /*5acc0*/  PRMT R17, R14, 0x7632, R17 ;  /* 0x000076320e117816 */ /* 0x008fc80000000011 */
[----:B------:R1:W-:Y:S01]  /*5acd0*/  @P3 STG.E.U16 [R28.64], R25 ;  /* 0x000000191c003986 */ /* 0x0003e2000c101506 */
[----:B------:R-:W-:-:S03]  /*5ace0*/  ISETP.GE.AND P3, PT, R9, c[0x0][0x17c], PT ;  /* 0x00005f0009007a0c */ /* 0x000fc60003f66270 */
[----:B------:R-:W2:Y:S04]  /*5acf0*/  LDL.LU R9, [R1+0x1d0] ;  /* 0x0001d00001097983 */ /* 0x000ea80000300800 */
[----:B------:R-:W3:Y:S04]  /*5ad00*/  LDL.LU R13, [R1+0x1b0] ;  /* 0x0001b000010d7983 */ /* 0x000ee80000300800 */
[----:B0-----:R-:W4:Y:S01]  /*5ad10*/  LDL.LU R14, [R1+0x1e04] ;  /* 0x001e0400010e7983 */ /* 0x001f220000300800 */
[----:B------:R-:W-:Y:S02]  /*5ad20*/  ISETP.LT.AND P4, PT, R18, c[0x0][0x178], !P0 ;  /* 0x00005e0012007a0c */ /* 0x000fe40004781270 */
[----:B------:R-:W-:-:S02]  /*5ad30*/  ISETP.LT.AND P0, PT, R11, c[0x0][0x178], !P0 ;  /* 0x00005e000b007a0c */ /* 0x000fc40004701270 */
[----:B------:R-:W-:Y:S02]  /*5ad40*/  ISETP.LT.AND P1, PT, R19, c[0x0][0x178], !P6 ;  /* 0x00005e0013007a0c */ /* 0x000fe40007721270 */
[C---:B------:R-:W-:Y:S01]  /*5ad50*/  IADD3 R8, R0.reuse, c[0x0][0x198], RZ ;  /* 0x0000660000087a10 */ /* 0x040fe20007ffe0ff */
[----:B------:R-:W-:Y:S01]  /*5ad60*/  IMAD.WIDE R22, R0, 0x2, R6 ;  /* 0x0000000200167825 */ /* 0x000fe200078e0206 */
[----:B------:R-:W-:-:S03]  /*5ad70*/  PRMT R16, R25, 0x7632, R16 ;  /* 0x0000763219107816 */ /* 0x000fc60000000010 */
[----:B-1----:R-:W-:-:S04]  /*5ad80*/  IMAD.WIDE R24, R0, 0x2, R20 ;  /* 0x0000000200187825 */ /* 0x002fc800078e0214 */
[C---:B------:R-:W-:Y:S01]  /*5ad90*/  IMAD.WIDE R26, R8.reuse, 0x2, R2 ;  /* 0x00000002081a7825 */ /* 0x040fe200078e0202 */
[----:B------:R-:W-:Y:S03]  /*5ada0*/  @P4 STG.E.U16 [R22.64], R15 ;  /* 0x0000000f16004986 */ /* 0x000fe6000c101506 */
[----:B------:R-:W-:Y:S01]  /*5adb0*/  IMAD.WIDE R28, R8, 0x2, R4 ;  /* 0x00000002081c7825 */ /* 0x000fe200078e0204 */
[----:B------:R-:W-:Y:S04]  /*5adc0*/  @P0 STG.E.U16 [R24.64], R12 ;  /* 0x0000000c18000986 */ /* 0x000fe8000c101506 */
[----:B------:R0:W-:Y:S04]  /*5add0*/  @P1 STG.E.U16 [R26.64], R17 ;  /* 0x000000111a001986 */ /* 0x0001e8000c101506 */
[----:B------:R1:W-:Y:S04]  /*5ade0*/  @P2 STG.E.U16 [R28.64], R16 ;  /* 0x000000101c002986 */ /* 0x0003e8000c101506 */
[----:B0-----:R-:W3:Y:S04]  /*5adf0*/  LDL.LU R17, [R1+0x50] ;  /* 0x0000500001117983 */ /* 0x001ee80000300800 */
[----:B-1----:R-:W3:Y:S01]  /*5ae00*/  LDL R29, [R1+0xbd8] ;  /* 0x000bd800011d7983 */ /* 0x002ee20000100800 */
[----:B------:R-:W-:-:S02]  /*5ae10*/  ISETP.LT.AND P4, PT, R18, c[0x0][0x178], !P6 ;  /* 0x00005e0012007a0c */ /* 0x000fc40007781270 */
[----:B------:R-:W-:Y:S02]  /*5ae20*/  ISETP.LT.AND P6, PT, R11, c[0x0][0x178], !P6 ;  /* 0x00005e000b007a0c */ /* 0x000fe400077c1270 */
[----:B------:R-:W-:Y:S01]  /*5ae30*/  PRMT R12, R15, 0x7632, R12 ;  /* 0x000076320f0c7816 */ /* 0x000fe2000000000c */
[----:B------:R-:W-:-:S03]  /*5ae40*/  IMAD.WIDE R22, R8, 0x2, R6 ;  /* 0x0000000208167825 */ /* 0x000fc600078e0206 */
[----:B------:R-:W-:Y:S01]  /*5ae50*/  PRMT R16, R12, 0x7632, R16 ;  /* 0x000076320c107816 */ /* 0x000fe20000000010 */
[----:B------:R-:W-:-:S04]  /*5ae60*/  IMAD.WIDE R24, R8, 0x2, R20 ;  /* 0x0000000208187825 */ /* 0x000fc800078e0214 */
[----:B------:R-:W-:Y:S04]  /*5ae70*/  @P4 STG.E.U16 [R22.64], R12 ;  /* 0x0000000c16004986 */ /* 0x000fe8000c101506 */
[----:B------:R0:W-:Y:S04]  /*5ae80*/  @P6 STG.E.U16 [R24.64], R16 ;  /* 0x0000001018006986 */ /* 0x0001e8000c101506 */
[----:B0-----:R-:W3:Y:S04]  /*5ae90*/  LDL.LU R16, [R1+0x1e08] ;  /* 0x001e080001107983 */ /* 0x001ee80000300800 */
[----:B------:R-:W3:Y:S01]  /*5aea0*/  LDL.LU R15, [R1+0x1e0c] ;  /* 0x001e0c00010f7983 */ /* 0x000ee20000300800 */
[----:B----4-:R-:W-:-:S03]  /*5aeb0*/  ISETP.GE.AND P2, PT, R14, c[0x0][0x17c], PT ;  /* 0x00005f000e007a0c */ /* 0x010fc60003f46270 */
[----:B------:R-:W4:Y:S01]  /*5aec0*/  LDL.LU R14, [R1+0x64] ;  /* 0x00006400010e7983 */ /* 0x000f220000300800 */
[----:B------:R-:W-:Y:S02]  /*5aed0*/  ISETP.LT.AND P0, PT, R19, c[0x0][0x178], !P5 ;  /* 0x00005e0013007a0c */ /* 0x000fe40006f01270 */
[----:B------:R-:W-:Y:S02]  /*5aee0*/  IADD3 R0, R8, c[0x0][0x198], RZ ;  /* 0x0000660008007a10 */ /* 0x000fe40007ffe0ff */
[----:B------:R-:W-:-:S03]  /*5aef0*/  ISETP.LT.AND P4, PT, R18, c[0x0][0x178], !P5 ;  /* 0x00005e0012007a0c */ /* 0x000fc60006f81270 */
[----:B------:R-:W-:Y:S01]  /*5af00*/  IMAD.WIDE R22, R0, 0x2, R2 ;  /* 0x0000000200167825 */ /* 0x000fe200078e0202 */
[----:B------:R-:W-:-:S03]  /*5af10*/  ISETP.LT.AND P6, PT, R19, c[0x0][0x178], !P3 ;  /* 0x00005e0013007a0c */ /* 0x000fc60005fc1270 */
[C---:B------:R-:W-:Y:S02]  /*5af20*/  IMAD.WIDE R26, R0.reuse, 0x2, R4 ;  /* 0x00000002001a7825 */ /* 0x040fe400078e0204 */
[----:B--2---:R0:W-:Y:S01]  /*5af30*/  @P0 STG.E.U16 [R22.64], R9 ;  /* 0x0000000916000986 */ /* 0x0041e2000c101506 */
[C---:B------:R-:W-:Y:S01]  /*5af40*/  IADD3 R8, R0.reuse, c[0x0][0x198], RZ ;  /* 0x0000660000087a10 */ /* 0x040fe20007ffe0ff */
[----:B------:R-:W-:Y:S01]  /*5af50*/  IMAD.WIDE R24, R0, 0x2, R20 ;  /* 0x0000000200187825 */ /* 0x000fe200078e0214 */
[----:B------:R-:W-:-:S03]  /*5af60*/  PRMT R12, R9, 0x7632, R12 ;  /* 0x00007632090c7816 */ /* 0x000fc6000000000c */
[----:B0-----:R-:W-:Y:S01]  /*5af70*/  IMAD.WIDE R22, R0, 0x2, R6 ;  /* 0x0000000200167825 */ /* 0x001fe200078e0206 */
[----:B---3--:R-:W-:Y:S01]  /*5af80*/  ISETP.LT.AND P1, PT, R29, c[0x0][0x178], !P5 ;  /* 0x00005e001d007a0c */ /* 0x008fe20006f21270 */
[----:B------:R-:W2:Y:S01]  /*5af90*/  LDL.LU R9, [R1+0x34] ;  /* 0x0000340001097983 */ /* 0x000ea20000300800 */
[----:B------:R-:W-:Y:S02]  /*5afa0*/  ISETP.LT.AND P5, PT, R11, c[0x0][0x178], !P5 ;  /* 0x00005e000b007a0c */ /* 0x000fe40006fa1270 */
[----:B------:R-:W-:Y:S02]  /*5afb0*/  ISETP.LT.AND P0, PT, R29, c[0x0][0x178], !P3 ;  /* 0x00005e001d007a0c */ /* 0x000fe40005f01270 */
[----:B------:R-:W-:-:S07]  /*5afc0*/  PRMT R0, R13, 0x7632, R0 ;  /* 0x000076320d007816 */ /* 0x000fce0000000000 */
[----:B------:R0:W-:Y:S04]  /*5afd0*/  @P1 STG.E.U16 [R26.64], R13 ;  /* 0x0000000d1a001986 */ /* 0x0001e8000c101506 */
[----:B------:R1:W-:Y:S01]  /*5afe0*/  @P4 STG.E.U16 [R22.64], R17 ;  /* 0x0000001116004986 */ /* 0x0003e2000c101506 */
[----:B------:R-:W-:-:S03]  /*5aff0*/  ISETP.LT.AND P4, PT, R18, c[0x0][0x178], !P3 ;  /* 0x00005e0012007a0c */ /* 0x000fc60005f81270 */
[----:B------:R3:W-:Y:S01]  /*5b000*/  @P5 STG.E.U16 [R24.64], R10 ;  /* 0x0000000a18005986 */ /* 0x0007e2000c101506 */
[C---:B0-----:R-:W-:Y:S01]  /*5b010*/  IMAD.WIDE R26, R8.reuse, 0x2, R2 ;  /* 0x00000002081a7825 */ /* 0x041fe200078e0202 */
[----:B------:R-:W-:Y:S02]  /*5b020*/  ISETP.LT.AND P3, PT, R11, c[0x0][0x178], !P3 ;  /* 0x00005e000b007a0c */ /* 0x000fe40005f61270 */
[----:B------:R-:W-:Y:S01]  /*5b030*/  ISETP.LT.AND P5, PT, R19, c[0x0][0x178], !P2 ;  /* 0x00005e0013007a0c */ /* 0x000fe200057a1270 */
[C---:B-1----:R-:W-:Y:S01]  /*5b040*/  IMAD.WIDE R22, R8.reuse, 0x2, R6 ;  /* 0x0000000208167825 */ /* 0x042fe200078e0206 */
[----:B------:R0:W-:Y:S03]  /*5b050*/  @P6 STG.E.U16 [R26.64], R12 ;  /* 0x0000000c1a006986 */ /* 0x0001e6000c101506 */
[----:B---3--:R-:W-:-:S05]  /*5b060*/  IMAD.WIDE R24, R8, 0x2, R4 ;  /* 0x0000000208187825 */ /* 0x008fca00078e0204 */
[----:B------:R1:W-:Y:S01]  /*5b070*/  @P0 STG.E.U16 [R24.64], R0 ;  /* 0x0000000018000986 */ /* 0x0003e2000c101506 */
[----:B0-----:R-:W-:Y:S02]  /*5b080*/  PRMT R12, R17, 0x7632, R12 ;  /* 0x00007632110c7816 */ /* 0x001fe4000000000c */
[----:B------:R-:W-:Y:S02]  /*5b090*/  ISETP.GE.AND P1, PT, R16, c[0x0][0x17c], PT ;  /* 0x00005f0010007a0c */ /* 0x000fe40003f26270 */
[----:B------:R-:W3:Y:S01]  /*5b0a0*/  LDL.LU R16, [R1+0x24] ;  /* 0x0000240001107983 */ /* 0x000ee20000300800 */
[----:B-1----:R-:W-:-:S03]  /*5b0b0*/  IADD3 R0, R8, c[0x0][0x198], RZ ;  /* 0x0000660008007a10 */ /* 0x002fc60007ffe0ff */
[----:B------:R0:W-:Y:S02]  /*5b0c0*/  @P4 STG.E.U16 [R22.64], R12 ;  /* 0x0000000c16004986 */ /* 0x0001e4000c101506 */
[----:B------:R-:W-:Y:S02]  /*5b0d0*/  IMAD.WIDE R24, R0, 0x2, R2 ;  /* 0x0000000200187825 */ /* 0x000fe400078e0202 */
[----:B------:R-:W3:Y:S01]  /*5b0e0*/  LDL.LU R13, [R1+0x1f50] ;  /* 0x001f5000010d7983 */ /* 0x000ee20000300800 */
[----:B------:R-:W-:-:S03]  /*5b0f0*/  ISETP.GE.AND P0, PT, R15, c[0x0][0x17c], PT ;  /* 0x00005f000f007a0c */ /* 0x000fc60003f06270 */
[----:B------:R-:W3:Y:S01]  /*5b100*/  LDL.LU R17, [R1+0x1f4c] ;  /* 0x001f4c0001117983 */ /* 0x000ee20000300800 */
[----:B0-----:R-:W-:Y:S01]  /*5b110*/  PRMT R12, R10, 0x7632, R12 ;  /* 0x000076320a0c7816 */ /* 0x001fe2000000000c */
[----:B------:R-:W-:Y:S02]  /*5b120*/  IMAD.WIDE R22, R8, 0x2, R20 ;  /* 0x0000000208167825 */ /* 0x000fe400078e0214 */
[----:B------:R-:W3:Y:S04]  /*5b130*/  LDL.LU R10, [R1+0x84] ;  /* 0x00008400010a7983 */ /* 0x000ee80000300800 */
[----:B------:R-:W-:Y:S04]  /*5b140*/  @P3 STG.E.U16 [R22.64], R12 ;  /* 0x0000000c16003986 */ /* 0x000fe8000c101506 */
[----:B------:R-:W3:Y:S04]  /*5b150*/  LDL.LU R15, [R1+0x74] ;  /* 0x00007400010f7983 */ /* 0x000ee80000300800 */
[----:B----4-:R0:W-:Y:S04]  /*5b160*/  @P5 STG.E.U16 [R24.64], R14 ;  /* 0x0000000e18005986 */ /* 0x0101e8000c101506 */
[----:B0-----:R-:W4:Y:S01]  /*5b170*/  LDL.LU R25, [R1+0x1e10] ;  /* 0x001e100001197983 */ /* 0x001f220000300800 */
[----:B------:R-:W-:-:S02]  /*5b180*/  ISETP.LT.AND P6, PT, R29, c[0x0][0x178], !P2 ;  /* 0x00005e001d007a0c */ /* 0x000fc400057c1270 */
[----:B------:R-:W-:Y:S02]  /*5b190*/  ISETP.LT.AND P4, PT, R18, c[0x0][0x178], !P2 ;  /* 0x00005e0012007a0c */ /* 0x000fe40005781270 */
[----:B------:R-:W-:Y:S01]  /*5b1a0*/  ISETP.LT.AND P2, PT, R11, c[0x0][0x178], !P2 ;  /* 0x00005e000b007a0c */ /* 0x000fe20005741270 */
[C---:B------:R-:W-:Y:S01]  /*5b1b0*/  IMAD.WIDE R26, R0.reuse, 0x2, R4 ;  /* 0x00000002001a7825 */ /* 0x040fe200078e0204 */
[----:B------:R-:W-:Y:S02]  /*5b1c0*/  ISETP.LT.AND P5, PT, R19, c[0x0][0x178], !P1 ;  /* 0x00005e0013007a0c */ /* 0x000fe40004fa1270 */
[----:B------:R-:W-:Y:S01]  /*5b1d0*/  ISETP.LT.AND P3, PT, R29, c[0x0][0x178], !P1 ;  /* 0x00005e001d007a0c */ /* 0x000fe20004f61270 */
[C---:B------:R-:W-:Y:S01]  /*5b1e0*/  IMAD.WIDE R22, R0.reuse, 0x2, R6 ;  /* 0x0000000200167825 */ /* 0x040fe200078e0206 */
[----:B------:R-:W-:Y:S02]  /*5b1f0*/  IADD3 R8, R0, c[0x0][0x198], RZ ;  /* 0x0000660000087a10 */ /* 0x000fe40007ffe0ff */
[----:B------:R-:W-:-:S02]  /*5b200*/  PRMT R12, R14, 0x7632, R12 ;  /* 0x000076320e0c7816 */ /* 0x000fc4000000000c */
[----:B------:R-:W4:Y:S04]  /*5b210*/  LDL.LU R14, [R1+0x1f48] ;  /* 0x001f4800010e7983 */ /* 0x000f280000300800 */
[----:B--2---:R0:W-:Y:S02]  /*5b220*/  @P6 STG.E.U16 [R26.64], R9 ;  /* 0x000000091a006986 */ /* 0x0041e4000c101506 */
[----:B0-----:R-:W-:Y:S01]  /*5b230*/  IMAD.WIDE R26, R0, 0x2, R20 ;  /* 0x00000002001a7825 */ /* 0x001fe200078e0214 */
[----:B------:R-:W-:Y:S01]  /*5b240*/  PRMT R0, R9, 0x7632, R0 ;  /* 0x0000763209007816 */ /* 0x000fe20000000000 */
[----:B---3--:R0:W-:Y:S01]  /*5b250*/  @P4 STG.E.U16 [R22.64], R16 ;  /* 0x0000001016004986 */ /* 0x0081e2000c101506 */
[----:B------:R-:W-:Y:S01]  /*5b260*/  PRMT R28, R16, 0x7632, R28 ;  /* 0x00007632101c7816 */ /* 0x000fe2000000001c */
[----:B0-----:R-:W-:-:S02]  /*5b270*/  IMAD.WIDE R22, R8, 0x2, R4 ;  /* 0x0000000208167825 */ /* 0x001fc400078e0204 */
[----:B------:R0:W-:Y:S04]  /*5b280*/  @P2 STG.E.U16 [R26.64], R17 ;  /* 0x000000111a002986 */ /* 0x0001e8000c101506 */
[----:B0-----:R-:W2:Y:S04]  /*5b290*/  LDL.LU R27, [R1+0x1e14] ;  /* 0x001e1400011b7983 */ /* 0x001ea80000300800 */
[----:B------:R-:W3:Y:S01]  /*5b2a0*/  LDL.LU R9, [R1+0x1f44] ;  /* 0x001f440001097983 */ /* 0x000ee20000300800 */
[----:B----4-:R-:W-:Y:S01]  /*5b2b0*/  ISETP.GE.AND P6, PT, R25, c[0x0][0x17c], PT ;  /* 0x00005f0019007a0c */ /* 0x010fe20003fc6270 */
[----:B------:R-:W-:-:S05]  /*5b2c0*/  IMAD.WIDE R24, R8, 0x2, R2 ;  /* 0x0000000208187825 */ /* 0x000fca00078e0202 */
[----:B------:R0:W-:Y:S04]  /*5b2d0*/  @P5 STG.E.U16 [R24.64], R12 ;  /* 0x0000000c18005986 */ /* 0x0001e8000c101506 */
[----:B------:R1:W-:Y:S01]  /*5b2e0*/  @P3 STG.E.U16 [R22.64], R0 ;  /* 0x0000000016003986 */ /* 0x0003e2000c101506 */
[----:B0-----:R-:W-:Y:S01]  /*5b2f0*/  PRMT R12, R17, 0x7632, R12 ;  /* 0x00007632110c7816 */ /* 0x001fe2000000000c */
[C---:B------:R-:W-:Y:S01]  /*5b300*/  IMAD.WIDE R16, R8.reuse, 0x2, R6 ;  /* 0x0000000208107825 */ /* 0x040fe200078e0206 */
[----:B-1----:R-:W-:-:S03]  /*5b310*/  IADD3 R0, R8, c[0x0][0x198], RZ ;  /* 0x0000660008007a10 */ /* 0x002fc60007ffe0ff */
[----:B------:R-:W-:Y:S02]  /*5b320*/  IMAD.WIDE R22, R8, 0x2, R20 ;  /* 0x0000000208167825 */ /* 0x000fe400078e0214 */
[----:B------:R-:W4:Y:S01]  /*5b330*/  LDL.LU R8, [R1+0x1e18] ;  /* 0x001e180001087983 */ /* 0x000f220000300800 */
[----:B------:R-:W-:Y:S02]  /*5b340*/  ISETP.LT.AND P2, PT, R18, c[0x0][0x178], !P1 ;  /* 0x00005e0012007a0c */ /* 0x000fe40004f41270 */
[----:B------:R-:W-:Y:S02]  /*5b350*/  ISETP.LT.AND P1, PT, R11, c[0x0][0x178], !P1 ;  /* 0x00005e000b007a0c */ /* 0x000fe40004f21270 */
[----:B------:R-:W-:Y:S02]  /*5b360*/  ISETP.LT.AND P4, PT, R19, c[0x0][0x178], !P0 ;  /* 0x00005e0013007a0c */ /* 0x000fe40004781270 */
[----:B------:R-:W-:Y:S01]  /*5b370*/  ISETP.LT.AND P3, PT, R29, c[0x0][0x178], !P0 ;  /* 0x00005e001d007a0c */ /* 0x000fe20004761270 */
[----:B------:R-:W-:-:S06]  /*5b380*/  IMAD.WIDE R24, R0, 0x2, R2 ;  /* 0x0000000200187825 */ /* 0x000fcc00078e0202 */
[----:B------:R0:W-:Y:S04]  /*5b390*/  @P2 STG.E.U16 [R16.64], R28 ;  /* 0x0000001c10002986 */ /* 0x0001e8000c101506 */
[----:B------:R1:W-:Y:S04]  /*5b3a0*/  @P1 STG.E.U16 [R22.64], R12 ;  /* 0x0000000c16001986 */ /* 0x0003e8000c101506 */
[----:B------:R1:W-:Y:S01]  /*5b3b0*/  @P4 STG.E.U16 [R24.64], R10 ;  /* 0x0000000a18004986 */ /* 0x0003e2000c101506 */
[----:B0-----:R-:W-:Y:S01]  /*5b3c0*/  PRMT R28, R10, 0x7632, R28 ;  /* 0x000076320a1c7816 */ /* 0x001fe2000000001c */
[----:B------:R-:W-:Y:S01]  /*5b3d0*/  IMAD.WIDE R16, R0, 0x2, R6 ;  /* 0x0000000200107825 */ /* 0x000fe200078e0206 */
[----:B-1----:R-:W-:-:S03]  /*5b3e0*/  PRMT R12, R15, 0x7632, R12 ;  /* 0x000076320f0c7816 */ /* 0x002fc6000000000c */
[C---:B------:R-:W-:Y:S01]  /*5b3f0*/  IMAD.WIDE R22, R0.reuse, 0x2, R20 ;  /* 0x0000000200167825 */ /* 0x040fe200078e0214 */
[----:B------:R-:W3:Y:S01]  /*5b400*/  LDL.LU R10, [R1+0x1c4] ;  /* 0x0001c400010a7983 */ /* 0x000ee20000300800 */
[----:B--2---:R-:W-:Y:S02]  /*5b410*/  ISETP.GE.AND P5, PT, R27, c[0x0][0x17c], PT ;  /* 0x00005f001b007a0c */ /* 0x004fe40003fa6270 */
[----:B------:R-:W-:-:S05]  /*5b420*/  IMAD.WIDE R26, R0, 0x2, R4 ;  /* 0x00000002001a7825 */ /* 0x000fca00078e0204 */
[----:B------:R0:W-:Y:S04]  /*5b430*/  @P3 STG.E.U16 [R26.64], R15 ;  /* 0x0000000f1a003986 */ /* 0x0001e8000c101506 */
[----:B0-----:R-:W2:Y:S01]  /*5b440*/  LDL.LU R15, [R1+0x1e1c] ;  /* 0x001e1c00010f7983 */ /* 0x001ea20000300800 */
[----:B----4-:R-:W-:Y:S02]  /*5b450*/  ISETP.GE.AND P3, PT, R8, c[0x0][0x17c], PT ;  /* 0x00005f0008007a0c */ /* 0x010fe40003f66270 */
[----:B------:R-:W-:Y:S02]  /*5b460*/  IADD3 R8, R0, c[0x0][0x198], RZ ;  /* 0x0000660000087a10 */ /* 0x000fe40007ffe0ff */
[----:B------:R-:W4:Y:S01]  /*5b470*/  LDL.LU R0, [R1+0x44] ;  /* 0x0000440001007983 */ /* 0x000f220000300800 */
[----:B------:R-:W-:-:S02]  /*5b480*/  ISETP.LT.AND P4, PT, R18, c[0x0][0x178], !P0 ;  /* 0x00005e0012007a0c */ /* 0x000fc40004781270 */
[----:B------:R-:W-:Y:S02]  /*5b490*/  ISETP.LT.AND P0, PT, R11, c[0x0][0x178], !P0 ;  /* 0x00005e000b007a0c */ /* 0x000fe40004701270 */
[----:B------:R-:W-:Y:S02]  /*5b4a0*/  ISETP.LT.AND P1, PT, R19, c[0x0][0x178], !P6 ;  /* 0x00005e0013007a0c */ /* 0x000fe40007721270 */
[----:B------:R-:W-:Y:S01]  /*5b4b0*/  ISETP.LT.AND P2, PT, R29, c[0x0][0x178], !P6 ;  /* 0x00005e001d007a0c */ /* 0x000fe20007741270 */
[----:B------:R-:W-:-:S04]  /*5b4c0*/  IMAD.WIDE R24, R8, 0x2, R2 ;  /* 0x0000000208187825 */ /* 0x000fc800078e0202 */
[----:B------:R-:W-:Y:S02]  /*5b4d0*/  IMAD.WIDE R26, R8, 0x2, R4 ;  /* 0x00000002081a7825 */ /* 0x000fe400078e0204 */
[----:B----4-:R0:W-:Y:S01]  /*5b4e0*/  @P4 STG.E.U16 [R16.64], R0 ;  /* 0x0000000010004986 */ /* 0x0101e2000c101506 */
[----:B------:R-:W-:-:S03]  /*5b4f0*/  ISETP.LT.AND P4, PT, R18, c[0x0][0x178], !P6 ;  /* 0x00005e0012007a0c */ /* 0x000fc60007781270 */
[----:B---3--:R-:W-:Y:S04]  /*5b500*/  @P0 STG.E.U16 [R22.64], R9 ;  /* 0x0000000916000986 */ /* 0x008fe8000c101506 */
[----:B0-----:R-:W3:Y:S04]  /*5b510*/  LDL.LU R17, [R1+0x14] ;  /* 0x0000140001117983 */ /* 0x001ee80000300800 */
[----:B------:R-:W4:Y:S04]  /*5b520*/  LDL.LU R18, [R1+0x1f40] ;  /* 0x001f400001127983 */ /* 0x000f280000300800 */
[----:B------:R0:W-:Y:S04]  /*5b530*/  @P1 STG.E.U16 [R24.64], R28 ;  /* 0x0000001c18001986 */ /* 0x0001e8000c101506 */
[----:B------:R1:W-:Y:S04]  /*5b540*/  @P2 STG.E.U16 [R26.64], R12 ;  /* 0x0000000c1a002986 */ /* 0x0003e8000c101506 */
[----:B0-----:R-:W4:Y:S04]  /*5b550*/  LDL.LU R25, [R1+0x94] ;  /* 0x0000940001197983 */ /* 0x001f280000300800 */
[----:B-1----:R-:W4:Y:S04]  /*5b560*/  LDL R27, [R1+0xbe0] ;  /* 0x000be000011b7983 */ /* 0x002f280000100800 */
[----:B------:R-:W4:Y:S01]  /*5b570*/  LDL.LU R28, [R1+0x1e20] ;  /* 0x001e2000011c7983 */ /* 0x000f220000300800 */
[----:B------:R-:W-:-:S02]  /*5b580*/  ISETP.LT.AND P6, PT, R11, c[0x0][0x178], !P6 ;  /* 0x00005e000b007a0c */ /* 0x000fc400077c1270 */
[----:B------:R-:W-:Y:S02]  /*5b590*/  PRMT R12, R0, 0x7632, R12 ;  /* 0x00007632000c7816 */ /* 0x000fe4000000000c */
[----:B------:R-:W-:Y:S02]  /*5b5a0*/  ISETP.LT.AND P0, PT, R19, c[0x0][0x178], !P5 ;  /* 0x00005e0013007a0c */ /* 0x000fe40006f01270 */
[----:B------:R-:W-:Y:S02]  /*5b5b0*/  IADD3 R0, R8, c[0x0][0x198], RZ ;  /* 0x0000660008007a10 */ /* 0x000fe40007ffe0ff */
[----:B------:R-:W-:Y:S02]  /*5b5c0*/  PRMT R24, R9, 0x7632, R24 ;  /* 0x0000763209187816 */ /* 0x000fe40000000018 */
[----:B------:R-:W-:Y:S01]  /*5b5d0*/  ISETP.LT.AND P1, PT, R29, c[0x0][0x178], !P5 ;  /* 0x00005e001d007a0c */ /* 0x000fe20006f21270 */
[----:B------:R-:W-:Y:S01]  /*5b5e0*/  IMAD.WIDE R22, R0, 0x2, R4 ;  /* 0x0000000200167825 */ /* 0x000fe200078e0204 */
[----:B--2---:R-:W-:-:S02]  /*5b5f0*/  ISETP.GE.AND P2, PT, R15, c[0x0][0x17c], PT ;  /* 0x00005f000f007a0c */ /* 0x004fc40003f46270 */
[----:B------:R-:W2:Y:S01]  /*5b600*/  LDL.LU R15, [R1+0x1d4] ;  /* 0x0001d400010f7983 */ /* 0x000ea20000300800 */
[----:B---3--:R-:W-:Y:S02]  /*5b610*/  IMAD.MOV.U32 R26, RZ, RZ, R17 ;  /* 0x000000ffff1a7224 */ /* 0x008fe400078e0011 */
[----:B------:R-:W-:-:S04]  /*5b620*/  IMAD.WIDE R16, R8, 0x2, R6 ;  /* 0x0000000208107825 */ /* 0x000fc800078e0206 */
[----:B------:R-:W-:Y:S01]  /*5b630*/  IMAD.WIDE R8, R8, 0x2, R20 ;  /* 0x0000000208087825 */ /* 0x000fe200078e0214 */
[----:B------:R0:W-:Y:S04]  /*5b640*/  @P4 STG.E.U16 [R16.64], R12 ;  /* 0x0000000c10004986 */ /* 0x0001e8000c101506 */
[----:B------:R1:W-:Y:S01]  /*5b650*/  @P6 STG.E.U16 [R8.64], R24 ;  /* 0x0000001808006986 */ /* 0x0003e2000c101506 */
[----:B------:R-:W-:Y:S01]  /*5b660*/  ISETP.LT.AND P6, PT, R19, c[0x0][0x178], !P3 ;  /* 0x00005e0013007a0c */ /* 0x000fe20005fc1270 */
[----:B0-----:R-:W-:Y:S01]  /*5b670*/  IMAD.WIDE R16, R0, 0x2, R2 ;  /* 0x0000000200107825 */ /* 0x001fe200078e0202 */
[----:B----4-:R-:W-:Y:S02]  /*5b680*/  ISETP.LT.AND P4, PT, R27, c[0x0][0x178], !P5 ;  /* 0x00005e001b007a0c */ /* 0x010fe40006f81270 */
[----:B------:R-:W-:-:S02]  /*5b690*/  ISETP.LT.AND P5, PT, R11, c[0x0][0x178], !P5 ;  /* 0x00005e000b007a0c */ /* 0x000fc40006fa1270 */
[C---:B------:R-:W-:Y:S01]  /*5b6a0*/  IADD3 R12, R0.reuse, c[0x0][0x198], RZ ;  /* 0x00006600000c7a10 */ /* 0x040fe20007ffe0ff */
[----:B-1----:R-:W-:Y:S01]  /*5b6b0*/  IMAD.WIDE R8, R0, 0x2, R6 ;  /* 0x0000000200087825 */ /* 0x002fe200078e0206 */
[----:B------:R0:W-:Y:S01]  /*5b6c0*/  @P0 STG.E.U16 [R16.64], R10 ;  /* 0x0000000a10000986 */ /* 0x0001e2000c101506 */
[----:B------:R-:W-:-:S03]  /*5b6d0*/  PRMT R24, R10, 0x7632, R24 ;  /* 0x000076320a187816 */ /* 0x000fc60000000018 */
[----:B------:R1:W-:Y:S01]  /*5b6e0*/  @P1 STG.E.U16 [R22.64], R25 ;  /* 0x0000001916001986 */ /* 0x0003e2000c101506 */
[----:B------:R-:W-:-:S03]  /*5b6f0*/  ISETP.GE.AND P0, PT, R28, c[0x0][0x17c], PT ;  /* 0x00005f001c007a0c */ /* 0x000fc60003f06270 */
[----:B------:R3:W-:Y:S01]  /*5b700*/  @P4 STG.E.U16 [R8.64], R26 ;  /* 0x0000001a08004986 */ /* 0x0007e2000c101506 */
[----:B0-----:R-:W-:-:S03]  /*5b710*/  IMAD.WIDE R16, R0, 0x2, R20 ;  /* 0x0000000200107825 */ /* 0x001fc600078e0214 */
[----:B------:R-:W4:Y:S01]  /*5b720*/  LDL.LU R10, [R1+0x1b4] ;  /* 0x0001b400010a7983 */ /* 0x000f220000300800 */
[----:B-1----:R-:W-:-:S03]  /*5b730*/  IMAD.WIDE R22, R12, 0x2, R2 ;  /* 0x000000020c167825 */ /* 0x002fc600078e0202 */
[----:B------:R-:W4:Y:S01]  /*5b740*/  LDL.LU R28, [R1+0x1e24] ;  /* 0x001e2400011c7983 */ /* 0x000f220000300800 */
[----:B------:R-:W-:Y:S01]  /*5b750*/  PRMT R0, R25, 0x7632, R0 ;  /* 0x0000763219007816 */ /* 0x000fe20000000000 */
[----:B---3--:R-:W-:Y:S02]  /*5b760*/  IMAD.MOV.U32 R9, RZ, RZ, R26 ;  /* 0x000000ffff097224 */ /* 0x008fe400078e001a */
[----:B------:R-:W-:Y:S04]  /*5b770*/  @P5 STG.E.U16 [R16.64], R13 ;  /* 0x0000000d10005986 */ /* 0x000fe8000c101506 */
[----:B------:R-:W3:Y:S04]  /*5b780*/  LDL.LU R26, [R1+0x54] ;  /* 0x00005400011a7983 */ /* 0x000ee80000300800 */
[----:B------:R0:W-:Y:S04]  /*5b790*/  @P6 STG.E.U16 [R22.64], R24 ;  /* 0x0000001816006986 */ /* 0x0001e8000c101506 */
[----:B------:R-:W3:Y:S04]  /*5b7a0*/  LDL.LU R25, [R1+0x4] ;  /* 0x0000040001197983 */ /* 0x000ee80000300800 */
[----:B0-----:R-:W3:Y:S01]  /*5b7b0*/  LDL.LU R23, [R1+0x1e28] ;  /* 0x001e280001177983 */ /* 0x001ee20000300800 */
[----:B------:R-:W-:-:S02]  /*5b7c0*/  ISETP.LT.AND P1, PT, R29, c[0x0][0x178], !P3 ;  /* 0x00005e001d007a0c */ /* 0x000fc40005f21270 */
[----:B------:R-:W-:Y:S01]  /*5b7d0*/  ISETP.LT.AND P4, PT, R27, c[0x0][0x178], !P3 ;  /* 0x00005e001b007a0c */ /* 0x000fe20005f81270 */
[C---:B------:R-:W-:Y:S01]  /*5b7e0*/  IMAD.WIDE R16, R12.reuse, 0x2, R4 ;  /* 0x000000020c107825 */ /* 0x040fe200078e0204 */
[----:B------:R-:W-:Y:S02]  /*5b7f0*/  PRMT R13, R9, 0x7632, R13 ;  /* 0x00007632090d7816 */ /* 0x000fe4000000000d */
[----:B------:R-:W-:Y:S01]  /*5b800*/  ISETP.LT.AND P3, PT, R11, c[0x0][0x178], !P3 ;  /* 0x00005e000b007a0c */ /* 0x000fe20005f61270 */
[----:B------:R-:W-:Y:S01]  /*5b810*/  IMAD.WIDE R8, R12, 0x2, R6 ;  /* 0x000000020c087825 */ /* 0x000fe200078e0206 */
[----:B------:R-:W-:Y:S02]  /*5b820*/  ISETP.LT.AND P5, PT, R19, c[0x0][0x178], !P2 ;  /* 0x00005e0013007a0c */ /* 0x000fe400057a1270 */
[----:B------:R-:W-:-:S03]  /*5b830*/  ISETP.LT.AND P6, PT, R29, c[0x0][0x178], !P2 ;  /* 0x00005e001d007a0c */ /* 0x000fc600057c1270 */
[----:B------:R0:W-:Y:S01]  /*5b840*/  @P1 STG.E.U16 [R16.64], R0 ;  /* 0x0000000010001986 */ /* 0x0001e2000c101506 */
[----:B------:R-:W-:-:S03]  /*5b850*/  PRMT R22, R13, 0x7632, R22 ;  /* 0x000076320d167816 */ /* 0x000fc60000000016 */
[----:B------:R1:W-:Y:S01]  /*5b860*/  @P4 STG.E.U16 [R8.64], R13 ;  /* 0x0000000d08004986 */ /* 0x0003e2000c101506 */
[----:B------:R-:W-:Y:S02]  /*5b870*/  ISETP.LT.AND P4, PT, R27, c[0x0][0x178], !P2 ;  /* 0x00005e001b007a0c */ /* 0x000fe40005781270 */
[----:B------:R-:W-:Y:S02]  /*5b880*/  ISETP.LT.AND P2, PT, R11, c[0x0][0x178], !P2 ;  /* 0x00005e000b007a0c */ /* 0x000fe40005741270 */
[C---:B0-----:R-:W-:Y:S01]  /*5b890*/  IADD3 R0, R12.reuse, c[0x0][0x198], RZ ;  /* 0x000066000c007a10 */ /* 0x041fe20007ffe0ff */
[----:B-1----:R-:W-:-:S04]  /*5b8a0*/  IMAD.WIDE R8, R12, 0x2, R20 ;  /* 0x000000020c087825 */ /* 0x002fc800078e0214 */
[C---:B------:R-:W-:Y:S01]  /*5b8b0*/  IMAD.WIDE R12, R0.reuse, 0x2, R2 ;  /* 0x00000002000c7825 */ /* 0x040fe200078e0202 */
[----:B------:R0:W-:Y:S03]  /*5b8c0*/  @P3 STG.E.U16 [R8.64], R22 ;  /* 0x0000001608003986 */ /* 0x0001e6000c101506 */
[C---:B------:R-:W-:Y:S01]  /*5b8d0*/  IMAD.WIDE R16, R0.reuse, 0x2, R4 ;  /* 0x0000000200107825 */ /* 0x040fe200078e0204 */
[----:B--2---:R1:W-:Y:S01]  /*5b8e0*/  @P5 STG.E.U16 [R12.64], R15 ;  /* 0x0000000f0c005986 */ /* 0x0043e2000c101506 */
[----:B------:R-:W-:Y:S02]  /*5b8f0*/  ISETP.LT.AND P5, PT, R19, c[0x0][0x178], !P0 ;  /* 0x00005e0013007a0c */ /* 0x000fe400047a1270 */
[----:B------:R-:W-:Y:S01]  /*5b900*/  ISETP.LT.AND P3, PT, R29, c[0x0][0x178], !P0 ;  /* 0x00005e001d007a0c */ /* 0x000fe20004761270 */
[----:B0-----:R-:W-:-:S04]  /*5b910*/  IMAD.WIDE R8, R0, 0x2, R6 ;  /* 0x0000000200087825 */ /* 0x001fc800078e0206 */
[C---:B-1----:R-:W-:Y:S01]  /*5b920*/  IMAD.WIDE R12, R0.reuse, 0x2, R20 ;  /* 0x00000002000c7825 */ /* 0x042fe200078e0214 */
[----:B----4-:R0:W-:Y:S02]  /*5b930*/  @P6 STG.E.U16 [R16.64], R10 ;  /* 0x0000000a10006986 */ /* 0x0101e4000c101506 */
[----:B0-----:R-:W-:Y:S02]  /*5b940*/  IADD3 R16, R0, c[0x0][0x198], RZ ;  /* 0x0000660000107a10 */ /* 0x001fe40007ffe0ff */
[----:B---3--:R0:W-:Y:S01]  /*5b950*/  @P4 STG.E.U16 [R8.64], R26 ;  /* 0x0000001a08004986 */ /* 0x0081e2000c101506 */
[----:B------:R-:W-:-:S03]  /*5b960*/  PRMT R0, R15, 0x7632, R0 ;  /* 0x000076320f007816 */ /* 0x000fc60000000000 */
[----:B------:R1:W-:Y:S01]  /*5b970*/  @P2 STG.E.U16 [R12.64], R25 ;  /* 0x000000190c002986 */ /* 0x0003e2000c101506 */
[----:B------:R-:W-:Y:S01]  /*5b980*/  ISETP.LT.AND P2, PT, R27, c[0x0][0x178], !P0 ;  /* 0x00005e001b007a0c */ /* 0x000fe20004741270 */
[----:B0-----:R-:W-:Y:S01]  /*5b990*/  IMAD.WIDE R8, R16, 0x2, R4 ;  /* 0x0000000210087825 */ /* 0x001fe200078e0204 */
[----:B------:R-:W-:-:S03]  /*5b9a0*/  ISETP.GE.AND P6, PT, R23, c[0x0][0x17c], PT ;  /* 0x00005f0017007a0c */ /* 0x000fc60003fc6270 */
[----:B------:R-:W-:Y:S01]  /*5b9b0*/  IMAD.WIDE R22, R16, 0x2, R2 ;  /* 0x0000000210167825 */ /* 0x000fe200078e0202 */
[----:B-1----:R-:W-:-:S04]  /*5b9c0*/  PRMT R12, R10, 0x7632, R12 ;  /* 0x000076320a0c7816 */ /* 0x002fc8000000000c */
[----:B------:R0:W-:Y:S01]  /*5b9d0*/  @P5 STG.E.U16 [R22.64], R0 ;  /* 0x0000000016005986 */ /* 0x0001e2000c101506 */
[----:B------:R-:W-:-:S03]  /*5b9e0*/  ISETP.GE.AND P1, PT, R28, c[0x0][0x17c], PT ;  /* 0x00005f001c007a0c */ /* 0x000fc60003f26270 */
[----:B------:R1:W-:Y:S04]  /*5b9f0*/  @P3 STG.E.U16 [R8.64], R12 ;  /* 0x0000000c08003986 */ /* 0x0003e8000c101506 */
[----:B------:R-:W2:Y:S01]  /*5ba00*/  LDL.LU R28, [R1+0x38] ;  /* 0x00003800011c7983 */ /* 0x000ea20000300800 */
[----:B0-----:R-:W-:-:S03]  /*5ba10*/  PRMT R0, R26, 0x7632, R0 ;  /* 0x000076321a007816 */ /* 0x001fc60000000000 */
[----:B------:R-:W3:Y:S01]  /*5ba20*/  LDL.LU R24, [R1+0x1e2c] ;  /* 0x001e2c0001187983 */ /* 0x000ee20000300800 */
[----:B-1----:R-:W-:-:S03]  /*5ba30*/  IMAD.WIDE R8, R16, 0x2, R6 ;  /* 0x0000000210087825 */ /* 0x002fc600078e0206 */
[----:B------:R-:W4:Y:S04]  /*5ba40*/  LDL.LU R15, [R1+0x1e30] ;  /* 0x001e3000010f7983 */ /* 0x000f280000300800 */
[----:B------:R-:W2:Y:S04]  /*5ba50*/  LDL.LU R10, [R1+0x28] ;  /* 0x00002800010a7983 */ /* 0x000ea80000300800 */
[----:B------:R0:W-:Y:S04]  /*5ba60*/  @P2 STG.E.U16 [R8.64], R0 ;  /* 0x0000000008002986 */ /* 0x0001e8000c101506 */
[----:B0-----:R-:W2:Y:S01]  /*5ba70*/  LDL.LU R9, [R1+0x68] ;  /* 0x0000680001097983 */ /* 0x001ea20000300800 */
[----:B------:R-:W-:-:S02]  /*5ba80*/  ISETP.LT.AND P0, PT, R11, c[0x0][0x178], !P0 ;  /* 0x00005e000b007a0c */ /* 0x000fc40004701270 */
[----:B------:R-:W-:Y:S02]  /*5ba90*/  ISETP.LT.AND P5, PT, R19, c[0x0][0x178], !P1 ;  /* 0x00005e0013007a0c */ /* 0x000fe40004fa1270 */
[C---:B------:R-:W-:Y:S01]  /*5baa0*/  IADD3 R12, R16.reuse, c[0x0][0x198], RZ ;  /* 0x00006600100c7a10 */ /* 0x040fe20007ffe0ff */
[----:B------:R-:W-:Y:S01]  /*5bab0*/  IMAD.WIDE R16, R16, 0x2, R20 ;  /* 0x0000000210107825 */ /* 0x000fe200078e0214 */
[----:B------:R-:W-:Y:S02]  /*5bac0*/  ISETP.LT.AND P4, PT, R29, c[0x0][0x178], !P1 ;  /* 0x00005e001d007a0c */ /* 0x000fe40004f81270 */
[----:B------:R-:W-:Y:S01]  /*5bad0*/  PRMT R13, R25, 0x7632, R13 ;  /* 0x00007632190d7816 */ /* 0x000fe2000000000d */
[----:B------:R-:W-:-:S04]  /*5bae0*/  IMAD.WIDE R22, R12, 0x2, R2 ;  /* 0x000000020c167825 */ /* 0x000fc800078e0202 */
[----:B------:R-:W-:Y:S01]  /*5baf0*/  @P0 STG.E.U16 [R16.64], R13 ;  /* 0x0000000d10000986 */ /* 0x000fe2000c101506 */
[----:B------:R-:W-:Y:S02]  /*5bb00*/  IADD3 R0, R12, c[0x0][0x198], RZ ;  /* 0x000066000c007a10 */ /* 0x000fe40007ffe0ff */
[----:B---3--:R-:W-:Y:S01]  /*5bb10*/  ISETP.GE.AND P3, PT, R24, c[0x0][0x17c], PT ;  /* 0x00005f0018007a0c */ /* 0x008fe20003f66270 */
[----:B------:R-:W-:Y:S01]  /*5bb20*/  IMAD.WIDE R24, R12, 0x2, R4 ;  /* 0x000000020c187825 */ /* 0x000fe200078e0204 */
[----:B----4-:R-:W-:Y:S02]  /*5bb30*/  ISETP.GE.AND P0, PT, R15, c[0x0][0x17c], PT ;  /* 0x00005f000f007a0c */ /* 0x010fe40003f06270 */
[----:B------:R-:W3:Y:S04]  /*5bb40*/  LDL.LU R15, [R1+0x88] ;  /* 0x00008800010f7983 */ /* 0x000ee80000300800 */
[----:B------:R-:W4:Y:S04]  /*5bb50*/  LDL.LU R26, [R1+0x78] ;  /* 0x00007800011a7983 */ /* 0x000f280000300800 */
[----:B--2---:R-:W-:Y:S01]  /*5bb60*/  @P5 STG.E.U16 [R22.64], R9 ;  /* 0x0000000916005986 */ /* 0x004fe2000c101506 */
[----:B------:R-:W-:-:S03]  /*5bb70*/  ISETP.LT.AND P5, PT, R27, c[0x0][0x178], !P1 ;  /* 0x00005e001b007a0c */ /* 0x000fc60004fa1270 */
[----:B------:R0:W-:Y:S01]  /*5bb80*/  @P4 STG.E.U16 [R24.64], R28 ;  /* 0x0000001c18004986 */ /* 0x0001e2000c101506 */
[----:B------:R-:W-:Y:S02]  /*5bb90*/  ISETP.LT.AND P1, PT, R11, c[0x0][0x178], !P1 ;  /* 0x00005e000b007a0c */ /* 0x000fe40004f21270 */
[----:B0-----:R-:W-:Y:S01]  /*5bba0*/  PRMT R24, R9, 0x7632, R24 ;  /* 0x0000763209187816 */ /* 0x001fe20000000018 */
[----:B------:R-:W-:Y:S01]  /*5bbb0*/  IMAD.WIDE R8, R12, 0x2, R6 ;  /* 0x000000020c087825 */ /* 0x000fe200078e0206 */
[----:B------:R-:W-:Y:S02]  /*5bbc0*/  PRMT R25, R28, 0x7632, R25 ;  /* 0x000076321c197816 */ /* 0x000fe40000000019 */
[----:B------:R-:W2:Y:S04]  /*5bbd0*/  LDL.LU R28, [R1+0x48] ;  /* 0x00004800011c7983 */ /* 0x000ea80000300800 */
[----:B------:R0:W-:Y:S01]  /*5bbe0*/  @P5 STG.E.U16 [R8.64], R10 ;  /* 0x0000000a08005986 */ /* 0x0001e2000c101506 */
[----:B------:R-:W-:-:S03]  /*5bbf0*/  IMAD.WIDE R12, R12, 0x2, R20 ;  /* 0x000000020c0c7825 */ /* 0x000fc600078e0214 */
[----:B0-----:R-:W2:Y:S04]  /*5bc00*/  LDL.LU R8, [R1+0x1e34] ;  /* 0x001e340001087983 */ /* 0x001ea80000300800 */
[----:B------:R0:W-:Y:S02]  /*5bc10*/  @P1 STG.E.U16 [R12.64], R18 ;  /* 0x000000120c001986 */ /* 0x0001e4000c101506 */
[----:B0-----:R-:W-:Y:S02]  /*5bc20*/  PRMT R18, R10, 0x7632, R18 ;  /* 0x000076320a127816 */ /* 0x001fe40000000012 */
[----:B------:R-:W4:Y:S01]  /*5bc30*/  LDL.LU R10, [R1+0x1f3c] ;  /* 0x001f3c00010a7983 */ /* 0x000f220000300800 */
[----:B------:R-:W-:Y:S02]  /*5bc40*/  ISETP.LT.AND P2, PT, R19, c[0x0][0x178], !P6 ;  /* 0x00005e0013007a0c */ /* 0x000fe40007741270 */
[----:B------:R-:W-:-:S02]  /*5bc50*/  ISETP.LT.AND P4, PT, R29, c[0x0][0x178], !P6 ;  /* 0x00005e001d007a0c */ /* 0x000fc40007781270 */
[----:B------:R-:W-:Y:S01]  /*5bc60*/  ISETP.LT.AND P5, PT, R27, c[0x0][0x178], !P6 ;  /* 0x00005e001b007a0c */ /* 0x000fe200077a1270 */
[----:B------:R-:W-:Y:S01]  /*5bc70*/  IMAD.WIDE R16, R0, 0x2, R2 ;  /* 0x0000000200107825 */ /* 0x000fe200078e0202 */
[----:B------:R-:W-:-:S03]  /*5bc80*/  ISETP.LT.AND P6, PT, R11, c[0x0][0x178], !P6 ;  /* 0x00005e000b007a0c */ /* 0x000fc600077c1270 */
[----:B------:R-:W-:Y:S01]  /*5bc90*/  IMAD.WIDE R22, R0, 0x2, R4 ;  /* 0x0000000200167825 */ /* 0x000fe200078e0204 */
[----:B------:R-:W-:-:S03]  /*5bca0*/  ISETP.LT.AND P1, PT, R19, c[0x0][0x178], !P3 ;  /* 0x00005e0013007a0c */ /* 0x000fc60005f21270 */
[----:B------:R0:W-:Y:S01]  /*5bcb0*/  @P2 STG.E.U16 [R16.64], R24 ;  /* 0x0000001810002986 */ /* 0x0001e2000c101506 */
[----:B------:R-:W-:Y:S01]  /*5bcc0*/  IMAD.WIDE R12, R0, 0x2, R6 ;  /* 0x00000002000c7825 */ /* 0x000fe200078e0206 */
[----:B------:R-:W-:Y:S02]  /*5bcd0*/  PRMT R9, R18, 0x7632, R9 ;  /* 0x0000763212097816 */ /* 0x000fe40000000009 */
[----:B------:R-:W-:Y:S01]  /*5bce0*/  @P4 STG.E.U16 [R22.64], R25 ;  /* 0x0000001916004986 */ /* 0x000fe2000c101506 */
[----:B------:R-:W-:-:S03]  /*5bcf0*/  ISETP.LT.AND P2, PT, R29, c[0x0][0x178], !P3 ;  /* 0x00005e001d007a0c */ /* 0x000fc60005f41270 */
[----:B------:R1:W-:Y:S01]  /*5bd00*/  @P5 STG.E.U16 [R12.64], R18 ;  /* 0x000000120c005986 */ /* 0x0003e2000c101506 */
[----:B0-----:R-:W-:Y:S01]  /*5bd10*/  IMAD.WIDE R16, R0, 0x2, R20 ;  /* 0x0000000200107825 */ /* 0x001fe200078e0214 */
[----:B------:R-:W-:Y:S02]  /*5bd20*/  ISETP.LT.AND P5, PT, R27, c[0x0][0x178], !P3 ;  /* 0x00005e001b007a0c */ /* 0x000fe40005fa1270 */
[----:B------:R-:W4:Y:S01]  /*5bd30*/  LDL.LU R24, [R1+0x1e38] ;  /* 0x001e380001187983 */ /* 0x000f220000300800 */
[----:B------:R-:W-:-:S03]  /*5bd40*/  ISETP.LT.AND P3, PT, R11, c[0x0][0x178], !P3 ;  /* 0x00005e000b007a0c */ /* 0x000fc60005f61270 */
[----:B------:R0:W-:Y:S01]  /*5bd50*/  @P6 STG.E.U16 [R16.64], R9 ;  /* 0x0000000910006986 */ /* 0x0001e2000c101506 */
[----:B------:R-:W-:Y:S02]  /*5bd60*/  ISETP.LT.AND P6, PT, R19, c[0x0][0x178], !P0 ;  /* 0x00005e0013007a0c */ /* 0x000fe400047c1270 */
[----:B--2---:R-:W-:Y:S02]  /*5bd70*/  ISETP.GE.AND P4, PT, R8, c[0x0][0x17c], PT ;  /* 0x00005f0008007a0c */ /* 0x004fe40003f86270 */
[----:B------:R-:W-:-:S05]  /*5bd80*/  IADD3 R8, R0, c[0x0][0x198], RZ ;  /* 0x0000660000087a10 */ /* 0x000fca0007ffe0ff */
[C---:B-1----:R-:W-:Y:S01]  /*5bd90*/  IMAD.WIDE R12, R8.reuse, 0x2, R2 ;  /* 0x00000002080c7825 */ /* 0x042fe200078e0202 */
[----:B------:R-:W-:-:S03]  /*5bda0*/  IADD3 R18, R8, c[0x0][0x198], RZ ;  /* 0x0000660008127a10 */ /* 0x000fc60007ffe0ff */
[----:B------:R-:W-:Y:S01]  /*5bdb0*/  IMAD.WIDE R22, R8, 0x2, R4 ;  /* 0x0000000208167825 */ /* 0x000fe200078e0204 */
[----:B---3--:R1:W-:Y:S01]  /*5bdc0*/  @P1 STG.E.U16 [R12.64], R15 ;  /* 0x0000000f0c001986 */ /* 0x0083e2000c101506 */
[----:B------:R-:W-:Y:S02]  /*5bdd0*/  PRMT R0, R15, 0x7632, R0 ;  /* 0x000076320f007816 */ /* 0x000fe40000000000 */
[----:B0-----:R-:W-:Y:S01]  /*5bde0*/  IMAD.WIDE R16, R18, 0x2, R2 ;  /* 0x0000000212107825 */ /* 0x001fe200078e0202 */
[----:B----4-:R0:W-:Y:S03]  /*5bdf0*/  @P2 STG.E.U16 [R22.64], R26 ;  /* 0x0000001a16002986 */ /* 0x0101e6000c101506 */
[----:B-1----:R-:W-:-:S04]  /*5be00*/  IMAD.WIDE R12, R8, 0x2, R6 ;  /* 0x00000002080c7825 */ /* 0x002fc800078e0206 */
[----:B------:R-:W-:Y:S01]  /*5be10*/  IMAD.WIDE R8, R8, 0x2, R20 ;  /* 0x0000000208087825 */ /* 0x000fe200078e0214 */
[----:B0-----:R-:W2:Y:S04]  /*5be20*/  LDL.LU R23, [R1+0x1e3c] ;  /* 0x001e3c0001177983 */ /* 0x001ea80000300800 */
[----:B------:R-:W-:Y:S04]  /*5be30*/  @P5 STG.E.U16 [R12.64], R28 ;  /* 0x0000001c0c005986 */ /* 0x000fe8000c101506 */
[----:B------:R-:W3:Y:S04]  /*5be40*/  LDL.LU R25, [R1+0x1c8] ;  /* 0x0001c80001197983 */ /* 0x000ee80000300800 */
[----:B------:R-:W-:Y:S04]  /*5be50*/  @P3 STG.E.U16 [R8.64], R10 ;  /* 0x0000000a08003986 */ /* 0x000fe8000c101506 */
[----:B------:R-:W4:Y:S04]  /*5be60*/  LDL.LU R15, [R1+0x98] ;  /* 0x00009800010f7983 */ /* 0x000f280000300800 */
[----:B------:R0:W-:Y:S02]  /*5be70*/  @P6 STG.E.U16 [R16.64], R0 ;  /* 0x0000000010006986 */ /* 0x0001e4000c101506 */
[----:B0-----:R-:W-:-:S02]  /*5be80*/  PRMT R0, R26, 0x7632, R0 ;  /* 0x000076321a007816 */ /* 0x001fc40000000000 */
[----:B------:R-:W2:Y:S04]  /*5be90*/  LDL.LU R26, [R1+0x18] ;  /* 0x00001800011a7983 */ /* 0x000ea80000300800 */
[----:B------:R-:W2:Y:S01]  /*5bea0*/  LDL.LU R22, [R1+0x1e40] ;  /* 0x001e400001167983 */ /* 0x000ea20000300800 */
[----:B------:R-:W-:Y:S02]  /*5beb0*/  ISETP.LT.AND P2, PT, R29, c[0x0][0x178], !P0 ;  /* 0x00005e001d007a0c */ /* 0x000fe40004741270 */
[----:B------:R-:W-:Y:S01]  /*5bec0*/  ISETP.LT.AND P5, PT, R27, c[0x0][0x178], !P0 ;  /* 0x00005e001b007a0c */ /* 0x000fe200047a1270 */
[----:B------:R-:W-:Y:S01]  /*5bed0*/  IMAD.WIDE R12, R18, 0x2, R4 ;  /* 0x00000002120c7825 */ /* 0x000fe200078e0204 */
[----:B------:R-:W-:Y:S02]  /*5bee0*/  ISETP.LT.AND P0, PT, R11, c[0x0][0x178], !P0 ;  /* 0x00005e000b007a0c */ /* 0x000fe40004701270 */
[----:B------:R-:W-:Y:S01]  /*5bef0*/  PRMT R10, R28, 0x7632, R10 ;  /* 0x000076321c0a7816 */ /* 0x000fe2000000000a */
[----:B------:R-:W-:Y:S01]  /*5bf00*/  IMAD.WIDE R8, R18, 0x2, R6 ;  /* 0x0000000212087825 */ /* 0x000fe200078e0206 */
[----:B------:R-:W-:Y:S01]  /*5bf10*/  ISETP.LT.AND P6, PT, R19, c[0x0][0x178], !P4 ;  /* 0x00005e0013007a0c */ /* 0x000fe200067c1270 */
[----:B------:R-:W2:Y:S01]  /*5bf20*/  LDL.LU R28, [R1+0x1d8] ;  /* 0x0001d800011c7983 */ /* 0x000ea20000300800 */
[----:B------:R-:W-:-:S03]  /*5bf30*/  ISETP.LT.AND P3, PT, R29, c[0x0][0x178], !P4 ;  /* 0x00005e001d007a0c */ /* 0x000fc60006761270 */
[----:B------:R0:W-:Y:S04]  /*5bf40*/  @P2 STG.E.U16 [R12.64], R0 ;  /* 0x000000000c002986 */ /* 0x0001e8000c101506 */
[----:B------:R1:W-:Y:S01]  /*5bf50*/  @P5 STG.E.U16 [R8.64], R10 ;  /* 0x0000000a08005986 */ /* 0x0003e2000c101506 */
[----:B------:R-:W-:Y:S02]  /*5bf60*/  ISETP.LT.AND P5, PT, R27, c[0x0][0x178], !P4 ;  /* 0x00005e001b007a0c */ /* 0x000fe400067a1270 */
[----:B------:R-:W-:Y:S02]  /*5bf70*/  ISETP.LT.AND P4, PT, R11, c[0x0][0x178], !P4 ;  /* 0x00005e000b007a0c */ /* 0x000fe40006781270 */
[----:B0-----:R-:W-:Y:S02]  /*5bf80*/  IADD3 R0, R18, c[0x0][0x198], RZ ;  /* 0x0000660012007a10 */ /* 0x001fe40007ffe0ff */
[----:B-1----:R-:W-:Y:S01]  /*5bf90*/  PRMT R10, R10, 0x7632, R10 ;  /* 0x000076320a0a7816 */ /* 0x002fe2000000000a */
[----:B------:R-:W-:Y:S01]  /*5bfa0*/  IMAD.WIDE R8, R18, 0x2, R20 ;  /* 0x0000000212087825 */ /* 0x000fe200078e0214 */
[----:B------:R-:W-:-:S02]  /*5bfb0*/  ISETP.GE.AND P1, PT, R24, c[0x0][0x17c], PT ;  /* 0x00005f0018007a0c */ /* 0x000fc40003f26270 */
[----:B------:R-:W2:Y:S01]  /*5bfc0*/  LDL.LU R24, [R1+0x1b8] ;  /* 0x0001b80001187983 */ /* 0x000ea20000300800 */
[----:B------:R-:W-:-:S04]  /*5bfd0*/  IMAD.WIDE R12, R0, 0x2, R2 ;  /* 0x00000002000c7825 */ /* 0x000fc800078e0202 */
[C---:B------:R-:W-:Y:S01]  /*5bfe0*/  IMAD.WIDE R16, R0.reuse, 0x2, R4 ;  /* 0x0000000200107825 */ /* 0x040fe200078e0204 */
[----:B------:R0:W-:Y:S03]  /*5bff0*/  @P0 STG.E.U16 [R8.64], R10 ;  /* 0x0000000a08000986 */ /* 0x0001e6000c101506 */
[C---:B0-----:R-:W-:Y:S01]  /*5c000*/  IMAD.WIDE R8, R0.reuse, 0x2, R6 ;  /* 0x0000000200087825 */ /* 0x041fe200078e0206 */
[----:B------:R-:W-:Y:S01]  /*5c010*/  IADD3 R10, R0, c[0x0][0x198], RZ ;  /* 0x00006600000a7a10 */ /* 0x000fe20007ffe0ff */
[----:B---3--:R0:W-:Y:S01]  /*5c020*/  @P6 STG.E.U16 [R12.64], R25 ;  /* 0x000000190c006986 */ /* 0x0081e2000c101506 */
[----:B------:R-:W-:-:S03]  /*5c030*/  ISETP.LT.AND P6, PT, R19, c[0x0][0x178], !P1 ;  /* 0x00005e0013007a0c */ /* 0x000fc60004fc1270 */
[----:B----4-:R1:W-:Y:S01]  /*5c040*/  @P3 STG.E.U16 [R16.64], R15 ;  /* 0x0000000f10003986 */ /* 0x0103e2000c101506 */
[----:B------:R-:W-:Y:S01]  /*5c050*/  ISETP.LT.AND P3, PT, R29, c[0x0][0x178], !P1 ;  /* 0x00005e001d007a0c */ /* 0x000fe20004f61270 */
[----:B0-----:R-:W-:Y:S01]  /*5c060*/  IMAD.WIDE R12, R0, 0x2, R20 ;  /* 0x00000002000c7825 */ /* 0x001fe200078e0214 */
[----:B------:R-:W-:-:S03]  /*5c070*/  PRMT R0, R25, 0x7632, R0 ;  /* 0x0000763219007816 */ /* 0x000fc60000000000 */
[----:B-1----:R-:W-:Y:S01]  /*5c080*/  IMAD.WIDE R16, R10, 0x2, R2 ;  /* 0x000000020a107825 */ /* 0x002fe200078e0202 */
[----:B--2---:R0:W-:Y:S01]  /*5c090*/  @P5 STG.E.U16 [R8.64], R26 ;  /* 0x0000001a08005986 */ /* 0x0041e2000c101506 */
[----:B------:R-:W-:-:S03]  /*5c0a0*/  ISETP.GE.AND P0, PT, R22, c[0x0][0x17c], PT ;  /* 0x00005f0016007a0c */ /* 0x000fc60003f06270 */
[----:B------:R-:W2:Y:S04]  /*5c0b0*/  LDL.LU R22, [R1+0x1e44] ;  /* 0x001e440001167983 */ /* 0x000ea80000300800 */
[----:B------:R1:W-:Y:S01]  /*5c0c0*/  @P4 STG.E.U16 [R12.64], R14 ;  /* 0x0000000e0c004986 */ /* 0x0003e2000c101506 */
[----:B------:R-:W-:Y:S01]  /*5c0d0*/  ISETP.LT.AND P4, PT, R27, c[0x0][0x178], !P1 ;  /* 0x00005e001b007a0c */ /* 0x000fe20004f81270 */
[----:B0-----:R-:W-:Y:S02]  /*5c0e0*/  IMAD.WIDE R8, R10, 0x2, R4 ;  /* 0x000000020a087825 */ /* 0x001fe400078e0204 */
[----:B------:R-:W-:Y:S01]  /*5c0f0*/  @P6 STG.E.U16 [R16.64], R0 ;  /* 0x0000000010006986 */ /* 0x000fe2000c101506 */
[----:B------:R-:W-:-:S03]  /*5c100*/  ISETP.GE.AND P2, PT, R23, c[0x0][0x17c], PT ;  /* 0x00005f0017007a0c */ /* 0x000fc60003f46270 */
[----:B------:R-:W3:Y:S01]  /*5c110*/  LDL.LU R25, [R1+0x1e48] ;  /* 0x001e480001197983 */ /* 0x000ee20000300800 */
[----:B-1----:R-:W-:Y:S02]  /*5c120*/  PRMT R12, R15, 0x7632, R12 ;  /* 0x000076320f0c7816 */ /* 0x002fe4000000000c */
[----:B------:R-:W-:Y:S01]  /*5c130*/  PRMT R14, R26, 0x7632, R14 ;  /* 0x000076321a0e7816 */ /* 0x000fe2000000000e */
[----:B------:R-:W4:Y:S04]  /*5c140*/  LDL.LU R15, [R1+0x58] ;  /* 0x00005800010f7983 */ /* 0x000f280000300800 */
[----:B------:R0:W-:Y:S01]  /*5c150*/  @P3 STG.E.U16 [R8.64], R12 ;  /* 0x0000000c08003986 */ /* 0x0001e2000c101506 */
[----:B------:R-:W-:Y:S01]  /*5c160*/  ISETP.LT.AND P5, PT, R19, c[0x0][0x178], !P2 ;  /* 0x00005e0013007a0c */ /* 0x000fe200057a1270 */
[----:B0-----:R-:W-:-:S05]  /*5c170*/  IMAD.WIDE R8, R10, 0x2, R6 ;  /* 0x000000020a087825 */ /* 0x001fca00078e0206 */
[----:B------:R0:W-:Y:S01]  /*5c180*/  @P4 STG.E.U16 [R8.64], R14 ;  /* 0x0000000e08004986 */ /* 0x0001e2000c101506 */
[----:B------:R-:W-:-:S03]  /*5c190*/  ISETP.LT.AND P4, PT, R19, c[0x0][0x178], !P0 ;  /* 0x00005e0013007a0c */ /* 0x000fc60004781270 */
[----:B------:R-:W4:Y:S01]  /*5c1a0*/  LDL.LU R19, [R1+0x1f38] ;  /* 0x001f380001137983 */ /* 0x000f220000300800 */
[----:B------:R-:W-:Y:S02]  /*5c1b0*/  ISETP.LT.AND P1, PT, R11, c[0x0][0x178], !P1 ;  /* 0x00005e000b007a0c */ /* 0x000fe40004f21270 */
[----:B------:R-:W-:Y:S02]  /*5c1c0*/  ISETP.LT.AND P6, PT, R29, c[0x0][0x178], !P2 ;  /* 0x00005e001d007a0c */ /* 0x000fe400057c1270 */
[C---:B------:R-:W-:Y:S01]  /*5c1d0*/  IADD3 R0, R10.reuse, c[0x0][0x198], RZ ;  /* 0x000066000a007a10 */ /* 0x040fe20007ffe0ff */
[----:B------:R-:W-:Y:S01]  /*5c1e0*/  IMAD.WIDE R12, R10, 0x2, R20 ;  /* 0x000000020a0c7825 */ /* 0x000fe200078e0214 */
[----:B------:R-:W-:Y:S01]  /*5c1f0*/  PRMT R18, R14, 0x7632, R18 ;  /* 0x000076320e127816 */ /* 0x000fe20000000012 */
[----:B------:R-:W4:Y:S02]  /*5c200*/  LDL.LU R26, [R1+0x6c] ;  /* 0x00006c00011a7983 */ /* 0x000f240000300800 */
[----:B------:R-:W-:-:S04]  /*5c210*/  IMAD.WIDE R16, R0, 0x2, R2 ;  /* 0x0000000200107825 */ /* 0x000fc800078e0202 */
[----:B------:R1:W-:Y:S04]  /*5c220*/  @P1 STG.E.U16 [R12.64], R18 ;  /* 0x000000120c001986 */ /* 0x0003e8000c101506 */
[----:B------:R1:W-:Y:S01]  /*5c230*/  @P5 STG.E.U16 [R16.64], R28 ;  /* 0x0000001c10005986 */ /* 0x0003e2000c101506 */
[----:B------:R-:W-:Y:S02]  /*5c240*/  ISETP.LT.AND P5, PT, R27, c[0x0][0x178], !P2 ;  /* 0x00005e001b007a0c */ /* 0x000fe400057a1270 */
[----:B------:R-:W-:Y:S02]  /*5c250*/  ISETP.LT.AND P2, PT, R11, c[0x0][0x178], !P2 ;  /* 0x00005e000b007a0c */ /* 0x000fe40005741270 */
[C---:B------:R-:W-:Y:S01]  /*5c260*/  IADD3 R10, R0.reuse, c[0x0][0x198], RZ ;  /* 0x00006600000a7a10 */ /* 0x040fe20007ffe0ff */
[----:B0-----:R-:W-:Y:S01]  /*5c270*/  IMAD.WIDE R8, R0, 0x2, R6 ;  /* 0x0000000200087825 */ /* 0x001fe200078e0206 */
[----:B------:R-:W-:-:S03]  /*5c280*/  PRMT R14, R28, 0x7632, R14 ;  /* 0x000076321c0e7816 */ /* 0x000fc6000000000e */
[----:B-1----:R-:W-:Y:S01]  /*5c290*/  IMAD.WIDE R12, R0, 0x2, R20 ;  /* 0x00000002000c7825 */ /* 0x002fe200078e0214 */
[----:B------:R-:W-:Y:S01]  /*5c2a0*/  PRMT R18, R24, 0x7632, R18 ;  /* 0x0000763218127816 */ /* 0x000fe20000000012 */
[----:B------:R-:W4:Y:S02]  /*5c2b0*/  LDL.LU R28, [R1+0x3c] ;  /* 0x00003c00011c7983 */ /* 0x000f240000300800 */
[----:B------:R-:W-:Y:S01]  /*5c2c0*/  IMAD.WIDE R16, R10, 0x2, R2 ;  /* 0x000000020a107825 */ /* 0x000fe200078e0202 */
[----:B--2---:R-:W-:-:S03]  /*5c2d0*/  ISETP.GE.AND P3, PT, R22, c[0x0][0x17c], PT ;  /* 0x00005f0016007a0c */ /* 0x004fc60003f66270 */
[----:B------:R-:W-:-:S05]  /*5c2e0*/  IMAD.WIDE R22, R0, 0x2, R4 ;  /* 0x0000000200167825 */ /* 0x000fca00078e0204 */
[----:B------:R0:W-:Y:S01]  /*5c2f0*/  @P6 STG.E.U16 [R22.64], R24 ;  /* 0x0000001816006986 */ /* 0x0001e2000c101506 */
[----:B------:R-:W-:Y:S02]  /*5c300*/  ISETP.LT.AND P6, PT, R29, c[0x0][0x178], !P0 ;  /* 0x00005e001d007a0c */ /* 0x000fe400047c1270 */
[----:B---3--:R-:W-:Y:S02]  /*5c310*/  ISETP.GE.AND P1, PT, R25, c[0x0][0x17c], PT ;  /* 0x00005f0019007a0c */ /* 0x008fe40003f26270 */
[----:B------:R-:W2:Y:S01]  /*5c320*/  LDL.LU R25, [R1+0x1e50] ;  /* 0x001e500001197983 */ /* 0x000ea20000300800 */
[----:B0-----:R-:W-:-:S03]  /*5c330*/  IMAD.WIDE R22, R10, 0x2, R4 ;  /* 0x000000020a167825 */ /* 0x001fc600078e0204 */
[----:B----4-:R-:W-:Y:S04]  /*5c340*/  @P5 STG.E.U16 [R8.64], R15 ;  /* 0x0000000f08005986 */ /* 0x010fe8000c101506 */
[----:B------:R-:W3:Y:S04]  /*5c350*/  LDL.LU R24, [R1+0x2c] ;  /* 0x00002c0001187983 */ /* 0x000ee80000300800 */
[----:B------:R-:W4:Y:S04]  /*5c360*/  LDL.LU R0, [R1+0x1e4c] ;  /* 0x001e4c0001007983 */ /* 0x000f280000300800 */
[----:B------:R-:W-:Y:S04]  /*5c370*/  @P2 STG.E.U16 [R12.64], R19 ;  /* 0x000000130c002986 */ /* 0x000fe8000c101506 */
[----:B------:R-:W-:Y:S04]  /*5c380*/  @P4 STG.E.U16 [R16.64], R14 ;  /* 0x0000000e10004986 */ /* 0x000fe8000c101506 */
[----:B------:R0:W-:Y:S04]  /*5c390*/  @P6 STG.E.U16 [R22.64], R18 ;  /* 0x0000001216006986 */ /* 0x0001e8000c101506 */
[----:B0-----:R-:W2:Y:S01]  /*5c3a0*/  LDL R23, [R1+0xbd4] ;  /* 0x000bd40001177983 */ /* 0x001ea20000100800 */
[----:B------:R-:W-:-:S02]  /*5c3b0*/  ISETP.LT.AND P5, PT, R27, c[0x0][0x178], !P0 ;  /* 0x00005e001b007a0c */ /* 0x000fc400047a1270 */
[----:B------:R-:W-:Y:S02]  /*5c3c0*/  PRMT R16, R15, 0x7632, R16 ;  /* 0x000076320f107816 */ /* 0x000fe40000000010 */
[----:B------:R-:W3:Y:S01]  /*5c3d0*/  LDL.LU R15, [R1+0x1f34] ;  /* 0x001f3400010f7983 */ /* 0x000ee20000300800 */
[----:B------:R-:W-:-:S03]  /*5c3e0*/  PRMT R14, R19, 0x7632, R14 ;  /* 0x00007632130e7816 */ /* 0x000fc6000000000e */
[----:B------:R-:W3:Y:S01]  /*5c3f0*/  LDL.LU R19, [R1+0x1f30] ;  /* 0x001f300001137983 */ /* 0x000ee20000300800 */
[----:B------:R-:W-:Y:S01]  /*5c400*/  ISETP.LT.AND P0, PT, R11, c[0x0][0x178], !P0 ;  /* 0x00005e000b007a0c */ /* 0x000fe20004701270 */
[----:B------:R-:W-:Y:S01]  /*5c410*/  IMAD.WIDE R8, R10, 0x2, R6 ;  /* 0x000000020a087825 */ /* 0x000fe200078e0206 */
[----:B------:R-:W-:-:S04]  /*5c420*/  ISETP.LT.AND P6, PT, R29, c[0x0][0x178], !P3 ;  /* 0x00005e001d007a0c */ /* 0x000fc80005fc1270 */
[----:B------:R0:W-:Y:S01]  /*5c430*/  @P5 STG.E.U16 [R8.64], R16 ;  /* 0x0000001008005986 */ /* 0x0001e2000c101506 */
[----:B------:R-:W-:Y:S01]  /*5c440*/  ISETP.LT.AND P5, PT, R27, c[0x0][0x178], !P3 ;  /* 0x00005e001b007a0c */ /* 0x000fe20005fa1270 */
[----:B------:R-:W-:-:S05]  /*5c450*/  IMAD.WIDE R12, R10, 0x2, R20 ;  /* 0x000000020a0c7825 */ /* 0x000fca00078e0214 */
[----:B------:R1:W-:Y:S01]  /*5c460*/  @P0 STG.E.U16 [R12.64], R14 ;  /* 0x0000000e0c000986 */ /* 0x0003e2000c101506 */
[----:B------:R-:W-:Y:S02]  /*5c470*/  PRMT R18, R28, 0x7632, R18 ;  /* 0x000076321c127816 */ /* 0x000fe40000000012 */
[----:B----4-:R-:W-:Y:S02]  /*5c480*/  ISETP.GE.AND P2, PT, R0, c[0x0][0x17c], PT ;  /* 0x00005f0000007a0c */ /* 0x010fe40003f46270 */
[----:B------:R-:W-:-:S05]  /*5c490*/  IADD3 R0, R10, c[0x0][0x198], RZ ;  /* 0x000066000a007a10 */ /* 0x000fca0007ffe0ff */
[----:B0-----:R-:W-:-:S04]  /*5c4a0*/  IMAD.WIDE R8, R0, 0x2, R2 ;  /* 0x0000000200087825 */ /* 0x001fc800078e0202 */
[----:B------:R-:W-:Y:S01]  /*5c4b0*/  IMAD.WIDE R16, R0, 0x2, R4 ;  /* 0x0000000200107825 */ /* 0x000fe200078e0204 */
[----:B------:R-:W-:Y:S02]  /*5c4c0*/  PRMT R10, R26, 0x7632, R10 ;  /* 0x000076321a0a7816 */ /* 0x000fe4000000000a */
[----:B-1----:R-:W-:Y:S02]  /*5c4d0*/  IADD3 R14, R0, c[0x0][0x198], RZ ;  /* 0x00006600000e7a10 */ /* 0x002fe40007ffe0ff */
[----:B--2---:R-:W-:Y:S02]  /*5c4e0*/  ISETP.LT.AND P4, PT, R23, c[0x0][0x178], !P3 ;  /* 0x00005e0017007a0c */ /* 0x004fe40005f81270 */
[----:B------:R-:W-:-:S11]  /*5c4f0*/  ISETP.LT.AND P3, PT, R11, c[0x0][0x178], !P3 ;  /* 0x00005e000b007a0c */ /* 0x000fd60005f61270 */
[----:B------:R0:W-:Y:S01]  /*5c500*/  @P4 STG.E.U16 [R8.64], R26 ;  /* 0x0000001a08004986 */ /* 0x0001e2000c101506 */
[----:B------:R-:W-:-:S03]  /*5c510*/  ISETP.LT.AND P4, PT, R23, c[0x0][0x178], !P1 ;  /* 0x00005e0017007a0c */ /* 0x000fc60004f81270 */
[----:B------:R1:W-:Y:S01]  /*5c520*/  @P6 STG.E.U16 [R16.64], R28 ;  /* 0x0000001c10006986 */ /* 0x0003e2000c101506 */
[----:B------:R-:W-:Y:S01]  /*5c530*/  ISETP.LT.AND P6, PT, R29, c[0x0][0x178], !P1 ;  /* 0x00005e001d007a0c */ /* 0x000fe20004fc1270 */
[C---:B0-----:R-:W-:Y:S02]  /*5c540*/  IMAD.WIDE R8, R0.reuse, 0x2, R6 ;  /* 0x0000000200087825 */ /* 0x041fe400078e0206 */
[----:B------:R-:W2:Y:S04]  /*5c550*/  LDL.LU R26, [R1+0x8c] ;  /* 0x00008c00011a7983 */ /* 0x000ea80000300800 */
[----:B---3--:R0:W-:Y:S01]  /*5c560*/  @P5 STG.E.U16 [R8.64], R24 ;  /* 0x0000001808005986 */ /* 0x0081e2000c101506 */
[----:B------:R-:W-:Y:S02]  /*5c570*/  ISETP.LT.AND P5, PT, R27, c[0x0][0x178], !P1 ;  /* 0x00005e001b007a0c */ /* 0x000fe40004fa1270 */
[----:B------:R-:W-:Y:S01]  /*5c580*/  ISETP.LT.AND P1, PT, R11, c[0x0][0x178], !P1 ;  /* 0x00005e000b007a0c */ /* 0x000fe20004f21270 */
[----:B-1----:R-:W3:Y:S04]  /*5c590*/  LDL.LU R28, [R1+0x7c] ;  /* 0x00007c00011c7983 */ /* 0x002ee80000300800 */
[----:B------:R-:W4:Y:S01]  /*5c5a0*/  LDL.LU R11, [R1+0x1f2c] ;  /* 0x001f2c00010b7983 */ /* 0x000f220000300800 */
[----:B0-----:R-:W-:Y:S01]  /*5c5b0*/  IMAD.WIDE R8, R0, 0x2, R20 ;  /* 0x0000000200087825 */ /* 0x001fe200078e0214 */
[----:B------:R-:W-:-:S02]  /*5c5c0*/  PRMT R0, R24, 0x7632, R0 ;  /* 0x0000763218007816 */ /* 0x000fc40000000000 */
[----:B------:R-:W2:Y:S01]  /*5c5d0*/  LDL.LU R24, [R1+0x1e58] ;  /* 0x001e580001187983 */ /* 0x000ea20000300800 */
[----:B------:R-:W-:Y:S02]  /*5c5e0*/  ISETP.GE.AND P0, PT, R25, c[0x0][0x17c], PT ;  /* 0x00005f0019007a0c */ /* 0x000fe40003f06270 */
[----:B------:R-:W-:Y:S01]  /*5c5f0*/  PRMT R22, R19, 0x7632, R22 ;  /* 0x0000763213167816 */ /* 0x000fe20000000016 */
[----:B------:R-:W3:Y:S04]  /*5c600*/  LDL.LU R25, [R1+0x4c] ;  /* 0x00004c0001197983 */ /* 0x000ee80000300800 */
[----:B------:R0:W-:Y:S01]  /*5c610*/  @P3 STG.E.U16 [R8.64], R19 ;  /* 0x0000001308003986 */ /* 0x0001e2000c101506 */
[----:B------:R-:W-:-:S04]  /*5c620*/  IMAD.WIDE R12, R14, 0x2, R2 ;  /* 0x000000020e0c7825 */ /* 0x000fc800078e0202 */
[C---:B------:R-:W-:Y:S01]  /*5c630*/  IMAD.WIDE R16, R14.reuse, 0x2, R4 ;  /* 0x000000020e107825 */ /* 0x040fe200078e0204 */
[----:B0-----:R-:W4:Y:S04]  /*5c640*/  LDL R19, [R1+0xbdc] ;  /* 0x000bdc0001137983 */ /* 0x001f280000100800 */
[----:B------:R-:W-:Y:S04]  /*5c650*/  @P4 STG.E.U16 [R12.64], R10 ;  /* 0x0000000a0c004986 */ /* 0x000fe8000c101506 */
[----:B------:R0:W-:Y:S01]  /*5c660*/  @P6 STG.E.U16 [R16.64], R18 ;  /* 0x0000001210006986 */ /* 0x0001e2000c101506 */
[----:B------:R-:W-:-:S03]  /*5c670*/  IMAD.WIDE R8, R14, 0x2, R6 ;  /* 0x000000020e087825 */ /* 0x000fc600078e0206 */
[----:B0-----:R-:W4:Y:S01]  /*5c680*/  LDL.LU R17, [R1+0x1e54] ;  /* 0x001e540001117983 */ /* 0x001f220000300800 */
[----:B------:R-:W-:-:S03]  /*5c690*/  IMAD.WIDE R12, R14, 0x2, R20 ;  /* 0x000000020e0c7825 */ /* 0x000fc600078e0214 */
[----:B------:R0:W-:Y:S04]  /*5c6a0*/  @P5 STG.E.U16 [R8.64], R0 ;  /* 0x0000000008005986 */ /* 0x0001e8000c101506 */
[----:B------:R1:W-:Y:S01]  /*5c6b0*/  @P1 STG.E.U16 [R12.64], R22 ;  /* 0x000000160c001986 */ /* 0x0003e2000c101506 */
[----:B------:R-:W-:Y:S02]  /*5c6c0*/  ISETP.LT.AND P4, PT, R23, c[0x0][0x178], !P2 ;  /* 0x00005e0017007a0c */ /* 0x000fe40005781270 */
[----:B------:R-:W-:Y:S02]  /*5c6d0*/  ISETP.LT.AND P6, PT, R29, c[0x0][0x178], !P2 ;  /* 0x00005e001d007a0c */ /* 0x000fe400057c1270 */
[----:B------:R-:W-:-:S05]  /*5c6e0*/  IADD3 R10, R14, c[0x0][0x198], RZ ;  /* 0x000066000e0a7a10 */ /* 0x000fca0007ffe0ff */
[----:B0-----:R-:W-:-:S04]  /*5c6f0*/  IMAD.WIDE R8, R10, 0x2, R2 ;  /* 0x000000020a087825 */ /* 0x001fc800078e0202 */
[----:B-1----:R-:W-:Y:S01]  /*5c700*/  IMAD.WIDE R12, R10, 0x2, R4 ;  /* 0x000000020a0c7825 */ /* 0x002fe200078e0204 */
[----:B--2---:R-:W-:Y:S02]  /*5c710*/  ISETP.GE.AND P1, PT, R24, c[0x0][0x17c], PT ;  /* 0x00005f0018007a0c */ /* 0x004fe40003f26270 */
[----:B------:R-:W2:Y:S04]  /*5c720*/  LDL.LU R24, [R1+0x1cc] ;  /* 0x0001cc0001187983 */ /* 0x000ea80000300800 */
[----:B------:R-:W2:Y:S01]  /*5c730*/  LDL.LU R22, [R1+0x1e5c] ;  /* 0x001e5c0001167983 */ /* 0x000ea20000300800 */
[----:B------:R-:W-:Y:S02]  /*5c740*/  PRMT R0, R26, 0x7632, R0 ;  /* 0x000076321a007816 */ /* 0x000fe40000000000 */
[----:B---3--:R-:W-:Y:S01]  /*5c750*/  PRMT R14, R28, 0x7632, R14 ;  /* 0x000076321c0e7816 */ /* 0x008fe2000000000e */
[----:B------:R0:W-:Y:S04]  /*5c760*/  @P4 STG.E.U16 [R8.64], R26 ;  /* 0x0000001a08004986 */ /* 0x0001e8000c101506 */
[----:B------:R-:W3:Y:S04]  /*5c770*/  LDL.LU R18, [R1+0x1e60] ;  /* 0x001e600001127983 */ /* 0x000ee80000300800 */
[----:B------:R1:W-:Y:S04]  /*5c780*/  @P6 STG.E.U16 [R12.64], R28 ;  /* 0x0000001c0c006986 */ /* 0x0003e8000c101506 */
[----:B0-----:R-:W3:Y:S04]  /*5c790*/  LDL.LU R26, [R1+0x9c] ;  /* 0x00009c00011a7983 */ /* 0x001ee80000300800 */
[----:B-1----:R-:W3:Y:S01]  /*5c7a0*/  LDL.LU R28, [R1+0x1c] ;  /* 0x00001c00011c7983 */ /* 0x002ee20000300800 */
[----:B------:R-:W-:-:S02]  /*5c7b0*/  ISETP.LT.AND P5, PT, R27, c[0x0][0x178], !P2 ;  /* 0x00005e001b007a0c */ /* 0x000fc400057a1270 */
[----:B----4-:R-:W-:Y:S02]  /*5c7c0*/  ISETP.LT.AND P2, PT, R19, c[0x0][0x178], !P2 ;  /* 0x00005e0013007a0c */ /* 0x010fe40005741270 */
[----:B------:R-:W-:Y:S01]  /*5c7d0*/  ISETP.LT.AND P4, PT, R23, c[0x0][0x178], !P0 ;  /* 0x00005e0017007a0c */ /* 0x000fe20004781270 */
[C---:B------:R-:W-:Y:S01]  /*5c7e0*/  IMAD.WIDE R8, R10.reuse, 0x2, R6 ;  /* 0x000000020a087825 */ /* 0x040fe200078e0206 */
[C---:B------:R-:W-:Y:S02]  /*5c7f0*/  IADD3 R16, R10.reuse, c[0x0][0x198], RZ ;  /* 0x000066000a107a10 */ /* 0x040fe40007ffe0ff */
[----:B------:R-:W-:Y:S01]  /*5c800*/  ISETP.LT.AND P6, PT, R29, c[0x0][0x178], !P0 ;  /* 0x00005e001d007a0c */ /* 0x000fe200047c1270 */
[----:B------:R-:W-:Y:S01]  /*5c810*/  IMAD.WIDE R12, R10, 0x2, R20 ;  /* 0x000000020a0c7825 */ /* 0x000fe200078e0214 */
[----:B------:R-:W-:-:S03]  /*5c820*/  ISETP.GE.AND P3, PT, R17, c[0x0][0x17c], PT ;  /* 0x00005f0011007a0c */ /* 0x000fc60003f66270 */
[----:B------:R0:W-:Y:S01]  /*5c830*/  @P5 STG.E.U16 [R8.64], R25 ;  /* 0x0000001908005986 */ /* 0x0001e2000c101506 */
[----:B------:R-:W-:-:S03]  /*5c840*/  ISETP.LT.AND P5, PT, R23, c[0x0][0x178], !P3 ;  /* 0x00005e0017007a0c */ /* 0x000fc60005fa1270 */
[----:B------:R1:W-:Y:S01]  /*5c850*/  @P2 STG.E.U16 [R12.64], R11 ;  /* 0x0000000b0c002986 */ /* 0x0003e2000c101506 */
[----:B------:R-:W-:Y:S02]  /*5c860*/  ISETP.LT.AND P2, PT, R27, c[0x0][0x178], !P0 ;  /* 0x00005e001b007a0c */ /* 0x000fe40004741270 */
[----:B------:R-:W-:Y:S01]  /*5c870*/  ISETP.LT.AND P0, PT, R19, c[0x0][0x178], !P0 ;  /* 0x00005e0013007a0c */ /* 0x000fe20004701270 */
[----:B0-----:R-:W-:-:S04]  /*5c880*/  IMAD.WIDE R8, R16, 0x2, R2 ;  /* 0x0000000210087825 */ /* 0x001fc800078e0202 */
[C---:B-1----:R-:W-:Y:S01]  /*5c890*/  IMAD.WIDE R12, R16.reuse, 0x2, R4 ;  /* 0x00000002100c7825 */ /* 0x042fe200078e0204 */
[----:B------:R0:W-:Y:S01]  /*5c8a0*/  @P4 STG.E.U16 [R8.64], R0 ;  /* 0x0000000008004986 */ /* 0x0001e2000c101506 */
[----:B------:R-:W-:Y:S02]  /*5c8b0*/  PRMT R10, R25, 0x7632, R10 ;  /* 0x00007632190a7816 */ /* 0x000fe4000000000a */
[----:B------:R-:W-:Y:S01]  /*5c8c0*/  PRMT R11, R11, 0x7632, R11 ;  /* 0x000076320b0b7816 */ /* 0x000fe2000000000b */
[----:B------:R1:W-:Y:S01]  /*5c8d0*/  @P6 STG.E.U16 [R12.64], R14 ;  /* 0x0000000e0c006986 */ /* 0x0003e2000c101506 */
[C---:B0-----:R-:W-:Y:S01]  /*5c8e0*/  IADD3 R0, R16.reuse, c[0x0][0x198], RZ ;  /* 0x0000660010007a10 */ /* 0x041fe20007ffe0ff */
[----:B------:R-:W-:-:S04]  /*5c8f0*/  IMAD.WIDE R8, R16, 0x2, R6 ;  /* 0x0000000210087825 */ /* 0x000fc800078e0206 */
[----:B-1----:R-:W-:Y:S01]  /*5c900*/  IMAD.WIDE R12, R16, 0x2, R20 ;  /* 0x00000002100c7825 */ /* 0x002fe200078e0214 */
[----:B------:R0:W-:Y:S03]  /*5c910*/  @P2 STG.E.U16 [R8.64], R10 ;  /* 0x0000000a08002986 */ /* 0x0001e6000c101506 */
[C---:B------:R-:W-:Y:S01]  /*5c920*/  IMAD.WIDE R16, R0.reuse, 0x2, R2 ;  /* 0x0000000200107825 */ /* 0x040fe200078e0202 */
[----:B------:R1:W-:Y:S01]  /*5c930*/  @P0 STG.E.U16 [R12.64], R11 ;  /* 0x0000000b0c000986 */ /* 0x0003e2000c101506 */
[----:B------:R-:W-:Y:S02]  /*5c940*/  ISETP.LT.AND P4, PT, R29, c[0x0][0x178], !P3 ;  /* 0x00005e001d007a0c */ /* 0x000fe40005f81270 */
[----:B------:R-:W-:Y:S01]  /*5c950*/  ISETP.LT.AND P6, PT, R27, c[0x0][0x178], !P3 ;  /* 0x00005e001b007a0c */ /* 0x000fe20005fc1270 */
[----:B0-----:R-:W-:-:S04]  /*5c960*/  IMAD.WIDE R8, R0, 0x2, R4 ;  /* 0x0000000200087825 */ /* 0x001fc800078e0204 */
[----:B-1----:R-:W-:Y:S01]  /*5c970*/  IMAD.WIDE R10, R0, 0x2, R6 ;  /* 0x00000002000a7825 */ /* 0x002fe200078e0206 */
[----:B--2---:R0:W-:Y:S01]  /*5c980*/  @P5 STG.E.U16 [R16.64], R24 ;  /* 0x0000001810005986 */ /* 0x0041e2000c101506 */
[----:B------:R-:W-:-:S03]  /*5c990*/  PRMT R13, R24, 0x7632, R13 ;  /* 0x00007632180d7816 */ /* 0x000fc6000000000d */
[----:B0-----:R-:W2:Y:S01]  /*5c9a0*/  LDL.LU R24, [R1+0x1e64] ;  /* 0x001e640001187983 */ /* 0x001ea20000300800 */
[----:B------:R-:W-:-:S03]  /*5c9b0*/  ISETP.GE.AND P2, PT, R22, c[0x0][0x17c], PT ;  /* 0x00005f0016007a0c */ /* 0x000fc60003f46270 */
[----:B------:R-:W4:Y:S01]  /*5c9c0*/  LDL.LU R22, [R1+0x1dc] ;  /* 0x0001dc0001167983 */ /* 0x000f220000300800 */
[----:B---3--:R-:W-:-:S03]  /*5c9d0*/  ISETP.GE.AND P0, PT, R18, c[0x0][0x17c], PT ;  /* 0x00005f0012007a0c */ /* 0x008fc60003f06270 */
[----:B------:R-:W-:Y:S04]  /*5c9e0*/  @P4 STG.E.U16 [R8.64], R26 ;  /* 0x0000001a08004986 */ /* 0x000fe8000c101506 */
[----:B------:R-:W3:Y:S04]  /*5c9f0*/  LDL.LU R16, [R1+0x1e68] ;  /* 0x001e680001107983 */ /* 0x000ee80000300800 */
[----:B------:R0:W-:Y:S01]  /*5ca00*/  @P6 STG.E.U16 [R10.64], R28 ;  /* 0x0000001c0a006986 */ /* 0x0001e2000c101506 */
[----:B------:R-:W-:-:S03]  /*5ca10*/  PRMT R14, R28, 0x7632, R14 ;  /* 0x000076321c0e7816 */ /* 0x000fc6000000000e */
[----:B------:R-:W3:Y:S04]  /*5ca20*/  LDL.LU R18, [R1+0x1bc] ;  /* 0x0001bc0001127983 */ /* 0x000ee80000300800 */
[----:B0-----:R-:W3:Y:S04]  /*5ca30*/  LDL.LU R28, [R1+0x5c] ;  /* 0x00005c00011c7983 */ /* 0x001ee80000300800 */
[----:B------:R-:W3:Y:S01]  /*5ca40*/  LDL.LU R17, [R1+0xc] ;  /* 0x00000c0001117983 */ /* 0x000ee20000300800 */
[----:B------:R-:W-:Y:S02]  /*5ca50*/  ISETP.LT.AND P3, PT, R19, c[0x0][0x178], !P3 ;  /* 0x00005e0013007a0c */ /* 0x000fe40005f61270 */
[----:B------:R-:W-:-:S02]  /*5ca60*/  ISETP.LT.AND P5, PT, R23, c[0x0][0x178], !P1 ;  /* 0x00005e0017007a0c */ /* 0x000fc40004fa1270 */
[C---:B------:R-:W-:Y:S02]  /*5ca70*/  IADD3 R12, R0.reuse, c[0x0][0x198], RZ ;  /* 0x00006600000c7a10 */ /* 0x040fe40007ffe0ff */
[----:B------:R-:W-:Y:S01]  /*5ca80*/  ISETP.LT.AND P4, PT, R29, c[0x0][0x178], !P1 ;  /* 0x00005e001d007a0c */ /* 0x000fe20004f81270 */
[----:B------:R-:W-:Y:S01]  /*5ca90*/  IMAD.WIDE R8, R0, 0x2, R20 ;  /* 0x0000000200087825 */ /* 0x000fe200078e0214 */
[----:B------:R-:W-:-:S03]  /*5caa0*/  ISETP.LT.AND P6, PT, R27, c[0x0][0x178], !P1 ;  /* 0x00005e001b007a0c */ /* 0x000fc60004fc1270 */
[----:B------:R-:W-:Y:S01]  /*5cab0*/  IMAD.WIDE R10, R12, 0x2, R2 ;  /* 0x000000020c0a7825 */ /* 0x000fe200078e0202 */
[----:B------:R-:W-:Y:S01]  /*5cac0*/  PRMT R0, R26, 0x7632, R0 ;  /* 0x000076321a007816 */ /* 0x000fe20000000000 */
[----:B------:R0:W-:Y:S04]  /*5cad0*/  @P3 STG.E.U16 [R8.64], R15 ;  /* 0x0000000f08003986 */ /* 0x0001e8000c101506 */
[----:B------:R1:W-:Y:S01]  /*5cae0*/  @P5 STG.E.U16 [R10.64], R13 ;  /* 0x0000000d0a005986 */ /* 0x0003e2000c101506 */
[----:B0-----:R-:W-:-:S04]  /*5caf0*/  IMAD.WIDE R8, R12, 0x2, R4 ;  /* 0x000000020c087825 */ /* 0x001fc800078e0204 */
[----:B-1----:R-:W-:Y:S01]  /*5cb00*/  IMAD.WIDE R10, R12, 0x2, R6 ;  /* 0x000000020c0a7825 */ /* 0x002fe200078e0206 */
[----:B------:R0:W-:Y:S04]  /*5cb10*/  @P4 STG.E.U16 [R8.64], R0 ;  /* 0x0000000008004986 */ /* 0x0001e8000c101506 */
[----:B------:R1:W-:Y:S01]  /*5cb20*/  @P6 STG.E.U16 [R10.64], R14 ;  /* 0x0000000e0a006986 */ /* 0x0003e2000c101506 */
[----:B------:R-:W-:-:S03]  /*5cb30*/  ISETP.LT.AND P6, PT, R27, c[0x0][0x178], !P2 ;  /* 0x00005e001b007a0c */ /* 0x000fc600057c1270 */
[----:B------:R-:W0:Y:S02]  /*5cb40*/  S2R R27, SR_TID.X ;  /* 0x00000000001b7919 */ /* 0x000e240000002100 */
[C---:B0-----:R-:W-:Y:S01]  /*5cb50*/  LOP3.LUT R26, R27.reuse, 0x7f, RZ, 0xc0, !PT ;  /* 0x0000007f1b1a7812 */ /* 0x041fe200078ec0ff */
[----:B------:R-:W-:-:S05]  /*5cb60*/  IMAD.SHL.U32 R27, R27, 0x400, RZ ;  /* 0x000004001b1b7824 */ /* 0x000fca00078e00ff */
[----:B------:R-:W-:-:S05]  /*5cb70*/  LOP3.LUT R27, R27, 0x1800, RZ, 0xc0, !PT ;  /* 0x000018001b1b7812 */ /* 0x000fca00078ec0ff */
[----:B------:R-:W-:Y:S01]  /*5cb80*/  IMAD R27, R26, 0x10, R27 ;  /* 0x000000101a1b7824 */ /* 0x000fe200078e021b */
[C---:B------:R-:W-:Y:S01]  /*5cb90*/  IADD3 R13, R12.reuse, c[0x0][0x198], RZ ;  /* 0x000066000c0d7a10 */ /* 0x040fe20007ffe0ff */
[----:B------:R-:W-:Y:S02]  /*5cba0*/  IMAD.WIDE R8, R12, 0x2, R20 ;  /* 0x000000020c087825 */ /* 0x000fe400078e0214 */
[----:B------:R-:W3:Y:S01]  /*5cbb0*/  LDL.LU R12, [R1+0x1e6c] ;  /* 0x001e6c00010c7983 */ /* 0x000ee20000300800 */
[----:B------:R-:W-:Y:S02]  /*5cbc0*/  ISETP.LT.AND P1, PT, R19, c[0x0][0x178], !P1 ;  /* 0x00005e0013007a0c */ /* 0x000fe40004f21270 */
[----:B------:R-:W-:Y:S02]  /*5cbd0*/  ISETP.LT.AND P5, PT, R23, c[0x0][0x178], !P2 ;  /* 0x00005e0017007a0c */ /* 0x000fe400057a1270 */
[----:B------:R-:W-:Y:S01]  /*5cbe0*/  ISETP.LT.AND P4, PT, R29, c[0x0][0x178], !P2 ;  /* 0x00005e001d007a0c */ /* 0x000fe20005781270 */
[----:B-1----:R-:W-:Y:S01]  /*5cbf0*/  IMAD.WIDE R10, R13, 0x2, R2 ;  /* 0x000000020d0a7825 */ /* 0x002fe200078e0202 */
[----:B------:R-:W-:-:S02]  /*5cc00*/  PRMT R15, R15, 0x7632, R15 ;  /* 0x000076320f0f7816 */ /* 0x000fc4000000000f */
[----:B------:R-:W-:-:S05]  /*5cc10*/  ISETP.LT.AND P2, PT, R19, c[0x0][0x178], !P2 ;  /* 0x00005e0013007a0c */ /* 0x000fca0005741270 */
[----:B------:R0:W-:Y:S02]  /*5cc20*/  @P1 STG.E.U16 [R8.64], R15 ;  /* 0x0000000f08001986 */ /* 0x0001e4000c101506 */
[----:B0-----:R-:W-:-:S04]  /*5cc30*/  IMAD.WIDE R8, R13, 0x2, R6 ;  /* 0x000000020d087825 */ /* 0x001fc800078e0206 */
[C---:B------:R-:W-:Y:S01]  /*5cc40*/  IMAD.WIDE R14, R13.reuse, 0x2, R20 ;  /* 0x000000020d0e7825 */ /* 0x040fe200078e0214 */
[----:B--2---:R-:W-:Y:S02]  /*5cc50*/  ISETP.GE.AND P3, PT, R24, c[0x0][0x17c], PT ;  /* 0x00005f0018007a0c */ /* 0x004fe40003f66270 */
[----:B------:R-:W0:Y:S04]  /*5cc60*/  LDS.128 R24, [R27] ;  /* 0x000000001b187984 */ /* 0x000e280000000c00 */
[----:B0-----:R0:W-:Y:S04]  /*5cc70*/  STL [R1+0x1ef8], R26 ;  /* 0x001ef81a01007387 */ /* 0x0011e80000100800 */
[----:B0-----:R-:W2:Y:S04]  /*5cc80*/  LDL.LU R26, [R1+0x130] ;  /* 0x00013000011a7983 */ /* 0x001ea80000300800 */
[----:B------:R0:W-:Y:S04]  /*5cc90*/  STL [R1+0x1ee8], R27 ;  /* 0x001ee81b01007387 */ /* 0x0001e80000100800 */
[----:B0-----:R-:W2:Y:S04]  /*5cca0*/  LDL R27, [R1+0xbe0] ;  /* 0x000be000011b7983 */ /* 0x001ea80000100800 */
[----:B----4-:R0:W-:Y:S01]  /*5ccb0*/  @P5 STG.E.U16 [R10.64], R22 ;  /* 0x000000160a005986 */ /* 0x0101e2000c101506 */
[----:B------:R-:W-:Y:S01]  /*5ccc0*/  PRMT R0, R22, 0x7632, R0 ;  /* 0x0000763216007816 */ /* 0x000fe20000000000 */
[----:B0-----:R-:W-:-:S02]  /*5ccd0*/  IMAD.WIDE R10, R13, 0x2, R4 ;  /* 0x000000020d0a7825 */ /* 0x001fc400078e0204 */
[----:B------:R-:W4:Y:S04]  /*5cce0*/  LDL.LU R22, [R1+0xf0] ;  /* 0x0000f00001167983 */ /* 0x000f280000300800 */
[----:B---3--:R-:W-:Y:S04]  /*5ccf0*/  @P4 STG.E.U16 [R10.64], R18 ;  /* 0x000000120a004986 */ /* 0x008fe8000c101506 */
[----:B------:R-:W-:Y:S04]  /*5cd00*/  @P6 STG.E.U16 [R8.64], R28 ;  /* 0x0000001c08006986 */ /* 0x000fe8000c101506 */
[----:B------:R0:W-:Y:S02]  /*5cd10*/  @P2 STG.E.U16 [R14.64], R17 ;  /* 0x000000110e002986 */ /* 0x0001e4000c101506 */
[----:B0-----:R-:W-:-:S02]  /*5cd20*/  PRMT R14, R18, 0x7632, R14 ;  /* 0x00007632120e7816 */ /* 0x001fc4000000000e */
[----:B------:R-:W3:Y:S01]  /*5cd30*/  LDL.LU R18, [R1+0x1e70] ;  /* 0x001e700001127983 */ /* 0x000ee20000300800 */
[----:B------:R-:W-:Y:S02]  /*5cd40*/  ISETP.LT.AND P5, PT, R23, c[0x0][0x178], !P0 ;  /* 0x00005e0017007a0c */ /* 0x000fe400047a1270 */
[----:B------:R-:W-:Y:S02]  /*5cd50*/  IADD3 R10, R13, c[0x0][0x198], RZ ;  /* 0x000066000d0a7a10 */ /* 0x000fe40007ffe0ff */
[----:B------:R-:W-:-:S03]  /*5cd60*/  ISETP.LT.AND P4, PT, R29, c[0x0][0x178], !P0 ;  /* 0x00005e001d007a0c */ /* 0x000fc60004781270 */
[----:B------:R-:W-:-:S06]  /*5cd70*/  IMAD.WIDE R8, R10, 0x2, R2 ;  /* 0x000000020a087825 */ /* 0x000fcc00078e0202 */
[----:B------:R0:W-:Y:S02]  /*5cd80*/  @P5 STG.E.U16 [R8.64], R0 ;  /* 0x0000000008005986 */ /* 0x0001e4000c101506 */
[----:B0-----:R-:W-:-:S05]  /*5cd90*/  IMAD.WIDE R8, R10, 0x2, R4 ;  /* 0x000000020a087825 */ /* 0x001fca00078e0204 */
[----:B------:R0:W-:Y:S01]  /*5cda0*/  @P4 STG.E.U16 [R8.64], R14 ;  /* 0x0000000e08004986 */ /* 0x0001e2000c101506 */
[----:B------:R-:W-:-:S03]  /*5cdb0*/  ISETP.LT.AND P4, PT, R29, c[0x0][0x178], !P3 ;  /* 0x00005e001d007a0c */ /* 0x000fc60005f81270 */
[----:B------:R-:W1:Y:S01]  /*5cdc0*/  S2R R29, SR_TID.X ;  /* 0x00000000001d7919 */ /* 0x000e620000002100 */
[----:B------:R-:W-:Y:S01]  /*5cdd0*/  ISETP.GE.AND P2, PT, R12, c[0x0][0x17c], PT ;  /* 0x00005f000c007a0c */ /* 0x000fe20003f46270 */
[----:B------:R-:W-:Y:S01]  /*5cde0*/  IMAD.WIDE R12, R10, 0x2, R6 ;  /* 0x000000020a0c7825 */ /* 0x000fe200078e0206 */
[----:B------:R-:W-:Y:S02]  /*5cdf0*/  PRMT R11, R28, 0x7632, R11 ;  /* 0x000076321c0b7816 */ /* 0x000fe4000000000b */
[----:B------:R-:W-:Y:S01]  /*5ce00*/  ISETP.LT.AND P5, PT, R23, c[0x0][0x178], !P3 ;  /* 0x00005e0017007a0c */ /* 0x000fe20005fa1270 */
[----:B------:R-:W4:Y:S01]  /*5ce10*/  LDL.LU R28, [R1+0xe0] ;  /* 0x0000e000011c7983 */ /* 0x000f220000300800 */
[----:B------:R-:W-:Y:S02]  /*5ce20*/  IADD3 R0, R10, c[0x0][0x198], RZ ;  /* 0x000066000a007a10 */ /* 0x000fe40007ffe0ff */
[----:B------:R-:W-:Y:S02]  /*5ce30*/  ISETP.GE.AND P1, PT, R16, c[0x0][0x17c], PT ;  /* 0x00005f0010007a0c */ /* 0x000fe40003f26270 */
[----:B------:R-:W-:Y:S01]  /*5ce40*/  PRMT R15, R17, 0x7632, R15 ;  /* 0x00007632110f7816 */ /* 0x000fe2000000000f */
[----:B------:R-:W-:-:S04]  /*5ce50*/  IMAD.WIDE R16, R10, 0x2, R20 ;  /* 0x000000020a107825 */ /* 0x000fc800078e0214 */
[----:B0-----:R-:W-:Y:S01]  /*5ce60*/  IMAD.WIDE R8, R0, 0x2, R2 ;  /* 0x0000000200087825 */ /* 0x001fe200078e0202 */
[----:B--2---:R-:W-:Y:S02]  /*5ce70*/  ISETP.LT.AND P6, PT, R27, c[0x0][0x178], !P0 ;  /* 0x00005e001b007a0c */ /* 0x004fe400047c1270 */
[----:B------:R-:W-:-:S11]  /*5ce80*/  ISETP.LT.AND P0, PT, R19, c[0x0][0x178], !P0 ;  /* 0x00005e0013007a0c */ /* 0x000fd60004701270 */
[----:B------:R0:W-:Y:S01]  /*5ce90*/  @P6 STG.E.U16 [R12.64], R11 ;  /* 0x0000000b0c006986 */ /* 0x0001e2000c101506 */
[----:B------:R-:W-:Y:S02]  /*5cea0*/  ISETP.LT.AND P6, PT, R27, c[0x0][0x178], !P3 ;  /* 0x00005e001b007a0c */ /* 0x000fe40005fc1270 */
[----:B------:R-:W-:Y:S02]  /*5ceb0*/  ISETP.LT.AND P3, PT, R19, c[0x0][0x178], !P3 ;  /* 0x00005e0013007a0c */ /* 0x000fe40005f61270 */
[C---:B-1----:R-:W-:Y:S01]  /*5cec0*/  LOP3.LUT R19, R29.reuse, 0x7f, RZ, 0xc0, !PT ;  /* 0x0000007f1d137812 */ /* 0x042fe200078ec0ff */
[----:B------:R-:W-:-:S05]  /*5ced0*/  IMAD.SHL.U32 R29, R29, 0x400, RZ ;  /* 0x000004001d1d7824 */ /* 0x000fca00078e00ff */
[----:B------:R-:W-:-:S05]  /*5cee0*/  LOP3.LUT R29, R29, 0x1800, RZ, 0xc0, !PT ;  /* 0x000018001d1d7812 */ /* 0x000fca00078ec0ff */
[----:B------:R-:W-:Y:S01]  /*5cef0*/  IMAD R29, R19, 0x10, R29 ;  /* 0x00000010131d7824 */ /* 0x000fe200078e021d */
[----:B------:R1:W-:Y:S04]  /*5cf00*/  @P0 STG.E.U16 [R16.64], R15 ;  /* 0x0000000f10000986 */ /* 0x0003e8000c101506 */
[----:B------:R-:W-:Y:S01]  /*5cf10*/  LOP3.LUT R29, R29, 0x20, RZ, 0x3c, !PT ;  /* 0x000000201d1d7812 */ /* 0x000fe200078e3cff */
[----:B------:R-:W-:Y:S04]  /*5cf20*/  @P5 STG.E.U16 [R8.64], R26 ;  /* 0x0000001a08005986 */ /* 0x000fe8000c101506 */
[----:B------:R2:W4:Y:S01]  /*5cf30*/  LDS.128 R8, [R29] ;  /* 0x000000001d087984 */ /* 0x0005220000000c00 */
[C---:B0-----:R-:W-:Y:S01]  /*5cf40*/  IMAD.WIDE R12, R0.reuse, 0x2, R6 ;  /* 0x00000002000c7825 */ /* 0x041fe200078e0206 */
[----:B-1----:R-:W-:-:S02]  /*5cf50*/  IADD3 R16, R0, c[0x0][0x198], RZ ;  /* 0x0000660000107a10 */ /* 0x002fc40007ffe0ff */
[----:B---3--:R-:W-:Y:S01]  /*5cf60*/  ISETP.GE.AND P0, PT, R18, c[0x0][0x17c], PT ;  /* 0x00005f0012007a0c */ /* 0x008fe20003f06270 */
[----:B--2---:R-:W2:Y:S01]  /*5cf70*/  LDL.LU R29, [R1+0x140] ;  /* 0x00014000011d7983 */ /* 0x004ea20000300800 */
[----:B------:R-:W-:-:S04]  /*5cf80*/  IMAD.WIDE R18, R0, 0x2, R4 ;  /* 0x0000000200127825 */ /* 0x000fc800078e0204 */
[----:B------:R-:W-:Y:S01]  /*5cf90*/  IMAD.WIDE R14, R0, 0x2, R20 ;  /* 0x00000002000e7825 */ /* 0x000fe200078e0214 */
[----:B------:R-:W-:Y:S01]  /*5cfa0*/  PRMT R0, R26, 0x7632, R0 ;  /* 0x000076321a007816 */ /* 0x000fe20000000000 */
[----:B----4-:R0:W-:Y:S04]  /*5cfb0*/  STL [R1+0x1f28], R9 ;  /* 0x001f280901007387 */ /* 0x0101e80000100800 */
[----:B0-----:R-:W3:Y:S04]  /*5cfc0*/  LDL R9, [R1+0xbdc] ;  /* 0x000bdc0001097983 */ /* 0x001ee80000100800 */
[----:B------:R-:W-:Y:S04]  /*5cfd0*/  STL [R1+0x1ef4], R10 ;  /* 0x001ef40a01007387 */ /* 0x000fe80000100800 */
[----:B------:R0:W-:Y:S04]  /*5cfe0*/  STL [R1+0x1eec], R11 ;  /* 0x001eec0b01007387 */ /* 0x0001e80000100800 */
[----:B0-----:R-:W4:Y:S04]  /*5cff0*/  LDL R11, [R1+0xbd8] ;  /* 0x000bd800010b7983 */ /* 0x001f280000100800 */
[----:B------:R-:W2:Y:S01]  /*5d000*/  LDL.LU R26, [R1+0x1e74] ;  /* 0x001e7400011a7983 */ /* 0x000ea20000300800 */
[----:B------:R-:W-:-:S03]  /*5d010*/  ISETP.LT.AND P5, PT, R23, c[0x0][0x178], !P1 ;  /* 0x00005e0017007a0c */ /* 0x000fc60004fa1270 */
[----:B------:R0:W-:Y:S04]  /*5d020*/  @P4 STG.E.U16 [R18.64], R22 ;  /* 0x0000001612004986 */ /* 0x0001e8000c101506 */
[----:B------:R-:W-:Y:S04]  /*5d030*/  @P6 STG.E.U16 [R12.64], R28 ;  /* 0x0000001c0c006986 */ /* 0x000fe8000c101506 */
[----:B------:R-:W-:Y:S01]  /*5d040*/  @P3 STG.E.U16 [R14.64], R24 ;  /* 0x000000180e003986 */ /* 0x000fe2000c101506 */
[----:B0-----:R-:W-:-:S03]  /*5d050*/  IMAD.WIDE R18, R16, 0x2, R2 ;  /* 0x0000000210127825 */ /* 0x001fc600078e0202 */
[----:B------:R-:W2:Y:S04]  /*5d060*/  LDL.LU R10, [R1+0x1e78] ;  /* 0x001e7800010a7983 */ /* 0x000ea80000300800 */
[----:B------:R0:W-:Y:S02]  /*5d070*/  @P5 STG.E.U16 [R18.64], R0 ;  /* 0x0000000012005986 */ /* 0x0001e4000c101506 */
[----:B0-----:R-:W-:Y:S02]  /*5d080*/  PRMT R18, R28, 0x7632, R18 ;  /* 0x000076321c127816 */ /* 0x001fe40000000012 */
[----:B------:R-:W0:Y:S01]  /*5d090*/  S2R R28, SR_TID.X ;  /* 0x00000000001c7919 */ /* 0x000e220000002100 */
[----:B------:R-:W-:Y:S02]  /*5d0a0*/  ISETP.LT.AND P4, PT, R27, c[0x0][0x178], !P1 ;  /* 0x00005e001b007a0c */ /* 0x000fe40004f81270 */
[----:B------:R-:W-:Y:S01]  /*5d0b0*/  ISETP.LT.AND P6, PT, R23, c[0x0][0x178], !P2 ;  /* 0x00005e0017007a0c */ /* 0x000fe200057c1270 */
[----:B------:R-:W-:Y:S01]  /*5d0c0*/  IMAD.WIDE R12, R16, 0x2, R4 ;  /* 0x00000002100c7825 */ /* 0x000fe200078e0204 */
[----:B------:R-:W-:-:S02]  /*5d0d0*/  PRMT R0, R22, 0x7632, R0 ;  /* 0x0000763216007816 */ /* 0x000fc40000000000 */
[C---:B------:R-:W-:Y:S01]  /*5d0e0*/  IADD3 R22, R16.reuse, c[0x0][0x198], RZ ;  /* 0x0000660010167a10 */ /* 0x040fe20007ffe0ff */
[----:B------:R-:W-:Y:S01]  /*5d0f0*/  IMAD.WIDE R14, R16, 0x2, R6 ;  /* 0x00000002100e7825 */ /* 0x000fe200078e0206 */
[----:B------:R-:W-:-:S03]  /*5d100*/  PRMT R19, R24, 0x7632, R19 ;  /* 0x0000763218137816 */ /* 0x000fc60000000013 */
[----:B------:R-:W-:Y:S01]  /*5d110*/  IMAD.WIDE R16, R16, 0x2, R20 ;  /* 0x0000000210107825 */ /* 0x000fe200078e0214 */
[----:B---3--:R-:W-:Y:S02]  /*5d120*/  ISETP.LT.AND P5, PT, R9, c[0x0][0x178], !P1 ;  /* 0x00005e0009007a0c */ /* 0x008fe40004fa1270 */
[----:B----4-:R-:W-:Y:S02]  /*5d130*/  ISETP.LT.AND P3, PT, R11, c[0x0][0x178], !P1 ;  /* 0x00005e000b007a0c */ /* 0x010fe40004f61270 */
[----:B--2---:R-:W-:Y:S02]  /*5d140*/  ISETP.GE.AND P1, PT, R26, c[0x0][0x17c], PT ;  /* 0x00005f001a007a0c */ /* 0x004fe40003f26270 */
[C---:B0-----:R-:W-:Y:S01]  /*5d150*/  LOP3.LUT R26, R28.reuse, 0x7f, RZ, 0xc0, !PT ;  /* 0x0000007f1c1a7812 */ /* 0x041fe200078ec0ff */
[----:B------:R-:W-:-:S05]  /*5d160*/  IMAD.SHL.U32 R28, R28, 0x400, RZ ;  /* 0x000004001c1c7824 */ /* 0x000fca00078e00ff */
[----:B------:R-:W-:-:S03]  /*5d170*/  LOP3.LUT R28, R28, 0x1800, RZ, 0xc0, !PT ;  /* 0x000018001c1c7812 */ /* 0x000fc600078ec0ff */
[----:B------:R0:W-:Y:S02]  /*5d180*/  @P3 STG.E.U16 [R12.64], R0 ;  /* 0x000000000c003986 */ /* 0x0001e4000c101506 */
[----:B------:R-:W-:Y:S02]  /*5d190*/  IMAD R28, R26, 0x10, R28 ;  /* 0x000000101a1c7824 */ /* 0x000fe400078e021c */
[----:B------:R-:W-:Y:S03]  /*5d1a0*/  @P4 STG.E.U16 [R14.64], R18 ;  /* 0x000000120e004986 */ /* 0x000fe6000c101506 */
[----:B------:R-:W-:Y:S01]  /*5d1b0*/  LOP3.LUT R28, R28, 0x40, RZ, 0x3c, !PT ;  /* 0x000000401c1c7812 */ /* 0x000fe200078e3cff */
[----:B0-----:R-:W-:Y:S01]  /*5d1c0*/  IMAD.WIDE R12, R22, 0x2, R2 ;  /* 0x00000002160c7825 */ /* 0x001fe200078e0202 */
[----:B------:R-:W-:Y:S04]  /*5d1d0*/  @P5 STG.E.U16 [R16.64], R19 ;  /* 0x0000001310005986 */ /* 0x000fe8000c101506 */
[----:B------:R-:W-:Y:S04]  /*5d1e0*/  @P6 STG.E.U16 [R12.64], R29 ;  /* 0x0000001d0c006986 */ /* 0x000fe8000c101506 */
[----:B------:R-:W0:Y:S04]  /*5d1f0*/  LDS.128 R12, [R28] ;  /* 0x000000001c0c7984 */ /* 0x000e280000000c00 */
[----:B------:R-:W2:Y:S04]  /*5d200*/  LDL.LU R26, [R1+0x150] ;  /* 0x00015000011a7983 */ /* 0x000ea80000300800 */
[----:B0-----:R0:W-:Y:S04]  /*5d210*/  STL [R1+0x1f00], R13 ;  /* 0x001f000d01007387 */ /* 0x0011e80000100800 */
[----:B0-----:R-:W3:Y:S04]  /*5d220*/  LDL.LU R13, [R1+0xd0] ;  /* 0x0000d000010d7983 */ /* 0x001ee80000300800 */
[----:B------:R0:W-:Y:S04]  /*5d230*/  STL [R1+0x1efc], R14 ;  /* 0x001efc0e01007387 */ /* 0x0001e80000100800 */
[----:B0-----:R-:W4:Y:S04]  /*5d240*/  LDL R14, [R1+0xbd4] ;  /* 0x000bd400010e7983 */ /* 0x001f280000100800 */
[----:B------:R0:W-:Y:S04]  /*5d250*/  STL [R1+0x1ef0], R15 ;  /* 0x001ef00f01007387 */ /* 0x0001e80000100800 */
[----:B0-----:R-:W2:Y:S01]  /*5d260*/  LDL.LU R15, [R1+0x110] ;  /* 0x00011000010f7983 */ /* 0x001ea20000300800 */
[----:B------:R-:W-:-:S02]  /*5d270*/  ISETP.LT.AND P4, PT, R11, c[0x0][0x178], !P2 ;  /* 0x00005e000b007a0c */ /* 0x000fc40005781270 */
[----:B------:R-:W-:Y:S02]  /*5d280*/  ISETP.LT.AND P5, PT, R27, c[0x0][0x178], !P2 ;  /* 0x00005e001b007a0c */ /* 0x000fe400057a1270 */
[----:B------:R-:W-:Y:S02]  /*5d290*/  ISETP.LT.AND P3, PT, R9, c[0x0][0x178], !P2 ;  /* 0x00005e0009007a0c */ /* 0x000fe40005761270 */
[----:B------:R-:W-:Y:S02]  /*5d2a0*/  ISETP.GE.AND P2, PT, R10, c[0x0][0x17c], PT ;  /* 0x00005f000a007a0c */ /* 0x000fe40003f46270 */
[----:B------:R-:W4:Y:S01]  /*5d2b0*/  LDL.LU R10, [R1+0x1e7c] ;  /* 0x001e7c00010a7983 */ /* 0x000f220000300800 */
[C---:B------:R-:W-:Y:S01]  /*5d2c0*/  IMAD.WIDE R16, R22.reuse, 0x2, R4 ;  /* 0x0000000216107825 */ /* 0x040fe200078e0204 */
[----:B------:R-:W-:Y:S02]  /*5d2d0*/  ISETP.LT.AND P6, PT, R23, c[0x0][0x178], !P0 ;  /* 0x00005e0017007a0c */ /* 0x000fe400047c1270 */
[C---:B------:R-:W-:Y:S01]  /*5d2e0*/  IADD3 R0, R22.reuse, c[0x0][0x198], RZ ;  /* 0x0000660016007a10 */ /* 0x040fe20007ffe0ff */
[----:B------:R-:W-:-:S04]  /*5d2f0*/  IMAD.WIDE R18, R22, 0x2, R6 ;  /* 0x0000000216127825 */ /* 0x000fc800078e0206 */
[----:B------:R-:W-:Y:S01]  /*5d300*/  IMAD.WIDE R22, R22, 0x2, R20 ;  /* 0x0000000216167825 */ /* 0x000fe200078e0214 */
[----:B------:R-:W-:-:S03]  /*5d310*/  PRMT R24, R29, 0x7632, R24 ;  /* 0x000076321d187816 */ /* 0x000fc60000000018 */
[----:B------:R-:W-:Y:S01]  /*5d320*/  IMAD.WIDE R28, R0, 0x2, R2 ;  /* 0x00000002001c7825 */ /* 0x000fe200078e0202 */
[----:B--2---:R-:W-:Y:S04]  /*5d330*/  @P4 STG.E.U16 [R16.64], R15 ;  /* 0x0000000f10004986 */ /* 0x004fe8000c101506 */
[----:B---3--:R0:W-:Y:S04]  /*5d340*/  @P5 STG.E.U16 [R18.64], R13 ;  /* 0x0000000d12005986 */ /* 0x0081e8000c101506 */
[----:B------:R1:W-:Y:S01]  /*5d350*/  @P3 STG.E.U16 [R22.64], R8 ;  /* 0x0000000816003986 */ /* 0x0003e2000c101506 */
[----:B------:R-:W-:-:S03]  /*5d360*/  ISETP.LT.AND P3, PT, R11, c[0x0][0x178], !P0 ;  /* 0x00005e000b007a0c */ /* 0x000fc60004761270 */
[----:B------:R2:W-:Y:S01]  /*5d370*/  @P6 STG.E.U16 [R28.64], R24 ;  /* 0x000000181c006986 */ /* 0x0005e2000c101506 */
[----:B0-----:R-:W-:Y:S01]  /*5d380*/  IMAD.WIDE R18, R0, 0x2, R4 ;  /* 0x0000000200127825 */ /* 0x001fe200078e0204 */
[----:B-1----:R-:W-:Y:S02]  /*5d390*/  PRMT R23, R13, 0x7632, R23 ;  /* 0x000076320d177816 */ /* 0x002fe40000000017 */
[----:B------:R-:W3:Y:S01]  /*5d3a0*/  LDL.LU R13, [R1+0xc0] ;  /* 0x0000c000010d7983 */ /* 0x000ee20000300800 */
[----:B--2---:R-:W-:-:S05]  /*5d3b0*/  PRMT R24, R15, 0x7632, R24 ;  /* 0x000076320f187816 */ /* 0x004fca0000000018 */
[----:B------:R0:W-:Y:S04]  /*5d3c0*/  @P3 STG.E.U16 [R18.64], R24 ;  /* 0x0000001812003986 */ /* 0x0001e8000c101506 */
[----:B0-----:R-:W2:Y:S01]  /*5d3d0*/  LDL.LU R24, [R1+0x120] ;  /* 0x0001200001187983 */ /* 0x001ea20000300800 */
[----:B----4-:R-:W-:-:S03]  /*5d3e0*/  ISETP.GE.AND P3, PT, R10, c[0x0][0x17c], PT ;  /* 0x00005f000a007a0c */ /* 0x010fc60003f66270 */
[----:B------:R-:W0:Y:S01]  /*5d3f0*/  S2R R10, SR_TID.X ;  /* 0x00000000000a7919 */ /* 0x000e220000002100 */
[----:B------:R-:W-:Y:S02]  /*5d400*/  ISETP.LT.AND P4, PT, R27, c[0x0][0x178], !P0 ;  /* 0x00005e001b007a0c */ /* 0x000fe40004781270 */
[----:B------:R-:W-:Y:S02]  /*5d410*/  ISETP.LT.AND P0, PT, R9, c[0x0][0x178], !P0 ;  /* 0x00005e0009007a0c */ /* 0x000fe40004701270 */
[----:B------:R-:W-:Y:S02]  /*5d420*/  ISETP.LT.AND P5, PT, R14, c[0x0][0x178], !P1 ;  /* 0x00005e000e007a0c */ /* 0x000fe40004fa1270 */
[----:B------:R-:W-:Y:S01]  /*5d430*/  ISETP.LT.AND P6, PT, R11, c[0x0][0x178], !P1 ;  /* 0x00005e000b007a0c */ /* 0x000fe20004fc1270 */
[C---:B------:R-:W-:Y:S01]  /*5d440*/  IMAD.WIDE R16, R0.reuse, 0x2, R6 ;  /* 0x0000000200107825 */ /* 0x040fe200078e0206 */
[----:B------:R-:W-:Y:S02]  /*5d450*/  IADD3 R22, R0, c[0x0][0x198], RZ ;  /* 0x0000660000167a10 */ /* 0x000fe40007ffe0ff */
[----:B------:R-:W-:-:S02]  /*5d460*/  PRMT R8, R8, 0x7632, R8 ;  /* 0x0000763208087816 */ /* 0x000fc40000000008 */
[C---:B0-----:R-:W-:Y:S01]  /*5d470*/  LOP3.LUT R15, R10.reuse, 0x7f, RZ, 0xc0, !PT ;  /* 0x0000007f0a0f7812 */ /* 0x041fe200078ec0ff */
[----:B------:R-:W-:-:S05]  /*5d480*/  IMAD.SHL.U32 R10, R10, 0x400, RZ ;  /* 0x000004000a0a7824 */ /* 0x000fca00078e00ff */
[----:B------:R-:W-:Y:S01]  /*5d490*/  LOP3.LUT R10, R10, 0x1800, RZ, 0xc0, !PT ;  /* 0x000018000a0a7812 */ /* 0x000fe200078ec0ff */
[----:B------:R-:W-:Y:S01]  /*5d4a0*/  IMAD.WIDE R28, R0, 0x2, R20 ;  /* 0x00000002001c7825 */ /* 0x000fe200078e0214 */
[----:B------:R0:W-:Y:S03]  /*5d4b0*/  @P4 STG.E.U16 [R16.64], R23 ;  /* 0x0000001710004986 */ /* 0x0001e6000c101506 */
[----:B------:R-:W-:Y:S02]  /*5d4c0*/  IMAD R10, R15, 0x10, R10 ;  /* 0x000000100f0a7824 */ /* 0x000fe400078e020a */
[----:B------:R-:W-:Y:S01]  /*5d4d0*/  IMAD.WIDE R18, R22, 0x2, R2 ;  /* 0x0000000216127825 */ /* 0x000fe200078e0202 */
[----:B------:R-:W-:Y:S02]  /*5d4e0*/  @P0 STG.E.U16 [R28.64], R8 ;  /* 0x000000081c000986 */ /* 0x000fe4000c101506 */
[----:B------:R-:W-:Y:S01]  /*5d4f0*/  LOP3.LUT R10, R10, 0x60, RZ, 0x3c, !PT ;  /* 0x000000600a0a7812 */ /* 0x000fe200078e3cff */
[----:B0-----:R-:W-:Y:S01]  /*5d500*/  IMAD.WIDE R16, R22, 0x2, R4 ;  /* 0x0000000216107825 */ /* 0x001fe200078e0204 */
[----:B------:R-:W-:Y:S01]  /*5d510*/  @P5 STG.E.U16 [R18.64], R26 ;  /* 0x0000001a12005986 */ /* 0x000fe2000c101506 */
[----:B------:R-:W-:-:S03]  /*5d520*/  ISETP.LT.AND P0, PT, R27, c[0x0][0x178], !P1 ;  /* 0x00005e001b007a0c */ /* 0x000fc60004f01270 */
[----:B------:R0:W-:Y:S01]  /*5d530*/  STL [R1+0x1f18], R25 ;  /* 0x001f181901007387 */ /* 0x0001e20000100800 */
[----:B------:R-:W-:-:S03]  /*5d540*/  ISETP.LT.AND P1, PT, R9, c[0x0][0x178], !P1 ;  /* 0x00005e0009007a0c */ /* 0x000fc60004f21270 */
[----:B0-----:R-:W4:Y:S04]  /*5d550*/  LDL.LU R25, [R1+0x1e80] ;  /* 0x001e800001197983 */ /* 0x001f280000300800 */
[----:B------:R0:W-:Y:S04]  /*5d560*/  STL.64 [R1+0x1f20], R4 ;  /* 0x001f200401007387 */ /* 0x0001e80000100a00 */
[----:B------:R-:W4:Y:S01]  /*5d570*/  LDL.LU R9, [R1+0x1f28] ;  /* 0x001f280001097983 */ /* 0x000f220000300800 */
[----:B0-----:R-:W-:-:S03]  /*5d580*/  IMAD.WIDE R4, R22, 0x2, R6 ;  /* 0x0000000216047825 */ /* 0x001fc600078e0206 */
[----:B--2---:R-:W-:Y:S04]  /*5d590*/  @P6 STG.E.U16 [R16.64], R24 ;  /* 0x0000001810006986 */ /* 0x004fe8000c101506 */
[----:B------:R-:W0:Y:S04]  /*5d5a0*/  LDS.128 R16, [R10] ;  /* 0x000000000a107984 */ /* 0x000e280000000c00 */
[----:B---3--:R-:W-:Y:S04]  /*5d5b0*/  @P0 STG.E.U16 [R4.64], R13 ;  /* 0x0000000d04000986 */ /* 0x008fe8000c101506 */
[----:B0-----:R-:W-:Y:S04]  /*5d5c0*/  STL [R1+0x1f04], R18 ;  /* 0x001f041201007387 */ /* 0x001fe80000100800 */
[----:B------:R0:W-:Y:S04]  /*5d5d0*/  STL [R1+0x1ee4], R19 ;  /* 0x001ee41301007387 */ /* 0x0001e80000100800 */
[----:B0-----:R-:W2:Y:S04]  /*5d5e0*/  LDL.LU R19, [R1+0xbdc] ;  /* 0x000bdc0001137983 */ /* 0x001ea80000300800 */
[----:B------:R-:W3:Y:S04]  /*5d5f0*/  LDL.LU R10, [R1+0x1e84] ;  /* 0x001e8400010a7983 */ /* 0x000ee80000300800 */
[----:B------:R-:W3:Y:S04]  /*5d600*/  LDL.LU R18, [R1+0x160] ;  /* 0x0001600001127983 */ /* 0x000ee80000300800 */
[----:B------:R-:W3:Y:S04]  /*5d610*/  LDL.LU R15, [R1+0x100] ;  /* 0x00010000010f7983 */ /* 0x000ee80000300800 */
[----:B------:R-:W3:Y:S01]  /*5d620*/  LDL.LU.64 R4, [R1+0x1f20] ;  /* 0x001f200001047983 */ /* 0x000ee20000300a00 */
[----:B------:R-:W-:-:S02]  /*5d630*/  ISETP.LT.AND P5, PT, R14, c[0x0][0x178], !P2 ;  /* 0x00005e000e007a0c */ /* 0x000fc400057a1270 */
[C---:B------:R-:W-:Y:S01]  /*5d640*/  IADD3 R8, R22.reuse, c[0x0][0x198], RZ ;  /* 0x0000660016087a10 */ /* 0x040fe20007ffe0ff */
[----:B------:R-:W-:Y:S01]  /*5d650*/  IMAD.WIDE R22, R22, 0x2, R20 ;  /* 0x0000000216167825 */ /* 0x000fe200078e0214 */
[----:B------:R-:W-:Y:S02]  /*5d660*/  ISETP.LT.AND P6, PT, R11, c[0x0][0x178], !P2 ;  /* 0x00005e000b007a0c */ /* 0x000fe400057c1270 */
[----:B------:R-:W-:Y:S01]  /*5d670*/  PRMT R0, R26, 0x7632, R0 ;  /* 0x000076321a007816 */ /* 0x000fe20000000000 */
[----:B------:R-:W-:Y:S01]  /*5d680*/  IMAD.WIDE R28, R8, 0x2, R2 ;  /* 0x00000002081c7825 */ /* 0x000fe200078e0202 */
[----:B------:R-:W-:Y:S01]  /*5d690*/  ISETP.LT.AND P0, PT, R27, c[0x0][0x178], !P2 ;  /* 0x00005e001b007a0c */ /* 0x000fe20005701270 */
[----:B------:R0:W-:Y:S04]  /*5d6a0*/  @P1 STG.E.U16 [R22.64], R12 ;  /* 0x0000000c16001986 */ /* 0x0001e8000c101506 */
[----:B------:R1:W-:Y:S01]  /*5d6b0*/  @P5 STG.E.U16 [R28.64], R0 ;  /* 0x000000001c005986 */ /* 0x0003e2000c101506 */
[----:B------:R-:W-:-:S02]  /*5d6c0*/  ISETP.LT.AND P5, PT, R14, c[0x0][0x178], !P3 ;  /* 0x00005e000e007a0c */ /* 0x000fc40005fa1270 */
[----:B----4-:R-:W-:Y:S01]  /*5d6d0*/  ISETP.GE.AND P4, PT, R25, c[0x0][0x17c], PT ;  /* 0x00005f0019007a0c */ /* 0x010fe20003f86270 */
[----:B------:R-:W4:Y:S01]  /*5d6e0*/  LDL.LU R26, [R1+0xb0] ;  /* 0x0000b000011a7983 */ /* 0x000f220000300800 */
[----:B0-----:R-:W-:Y:S02]  /*5d6f0*/  PRMT R12, R13, 0x7632, R12 ;  /* 0x000076320d0c7816 */ /* 0x001fe4000000000c */
[----:B-1----:R-:W-:Y:S01]  /*5d700*/  PRMT R0, R24, 0x7632, R0 ;  /* 0x0000763218007816 */ /* 0x002fe20000000000 */
[----:B------:R-:W-:-:S04]  /*5d710*/  IMAD.WIDE R28, R8, 0x2, R6 ;  /* 0x00000002081c7825 */ /* 0x000fc800078e0206 */
[----:B------:R-:W-:Y:S01]  /*5d720*/  IMAD.WIDE R24, R8, 0x2, R20 ;  /* 0x0000000208187825 */ /* 0x000fe200078e0214 */
[----:B--2---:R-:W-:-:S03]  /*5d730*/  ISETP.LT.AND P2, PT, R19, c[0x0][0x178], !P2 ;  /* 0x00005e0013007a0c */ /* 0x004fc60005741270 */
[----:B---3--:R-:W-:-:S05]  /*5d740*/  IMAD.WIDE R22, R8, 0x2, R4 ;  /* 0x0000000208167825 */ /* 0x008fca00078e0204 */
[----:B------:R0:W-:Y:S04]  /*5d750*/  @P6 STG.E.U16 [R22.64], R0 ;  /* 0x0000000016006986 */ /* 0x0001e8000c101506 */
[----:B------:R1:W-:Y:S01]  /*5d760*/  @P0 STG.E.U16 [R28.64], R12 ;  /* 0x0000000c1c000986 */ /* 0x0003e2000c101506 */
[----:B0-----:R-:W-:Y:S02]  /*5d770*/  IADD3 R0, R8, c[0x0][0x198], RZ ;  /* 0x0000660008007a10 */ /* 0x001fe40007ffe0ff */
[----:B-1----:R-:W-:-:S03]  /*5d780*/  PRMT R12, R12, 0x7632, R12 ;  /* 0x000076320c0c7816 */ /* 0x002fc6000000000c */
[----:B------:R-:W-:Y:S01]  /*5d790*/  IMAD.WIDE R22, R0, 0x2, R2 ;  /* 0x0000000200167825 */ /* 0x000fe200078e0202 */
[----:B------:R-:W-:Y:S02]  /*5d7a0*/  ISETP.GE.AND P1, PT, R10, c[0x0][0x17c], PT ;  /* 0x00005f000a007a0c */ /* 0x000fe40003f26270 */
[----:B------:R-:W2:Y:S04]  /*5d7b0*/  LDL.LU R10, [R1+0x134] ;  /* 0x00013400010a7983 */ /* 0x000ea80000300800 */
[----:B------:R-:W-:Y:S04]  /*5d7c0*/  @P2 STG.E.U16 [R24.64], R12 ;  /* 0x0000000c18002986 */ /* 0x000fe8000c101506 */
[----:B------:R-:W3:Y:S04]  /*5d7d0*/  LDL.LU R13, [R1+0xf4] ;  /* 0x0000f400010d7983 */ /* 0x000ee80000300800 */
[----:B------:R0:W-:Y:S04]  /*5d7e0*/  @P5 STG.E.U16 [R22.64], R18 ;  /* 0x0000001216005986 */ /* 0x0001e8000c101506 */
[----:B0-----:R-:W2:Y:S01]  /*5d7f0*/  LDL.LU R23, [R1+0x1e88] ;  /* 0x001e880001177983 */ /* 0x001ea20000300800 */
[----:B------:R-:W-:-:S02]  /*5d800*/  ISETP.LT.AND P6, PT, R11, c[0x0][0x178], !P3 ;  /* 0x00005e000b007a0c */ /* 0x000fc40005fc1270 */
[----:B------:R-:W-:Y:S01]  /*5d810*/  ISETP.LT.AND P0, PT, R27, c[0x0][0x178], !P3 ;  /* 0x00005e001b007a0c */ /* 0x000fe20005f01270 */
[----:B------:R-:W-:Y:S01]  /*5d820*/  IMAD.WIDE R28, R0, 0x2, R4 ;  /* 0x00000002001c7825 */ /* 0x000fe200078e0204 */
[----:B------:R-:W-:Y:S02]  /*5d830*/  ISETP.LT.AND P3, PT, R19, c[0x0][0x178], !P3 ;  /* 0x00005e0013007a0c */ /* 0x000fe40005f61270 */
[----:B------:R-:W-:Y:S01]  /*5d840*/  ISETP.LT.AND P5, PT, R14, c[0x0][0x178], !P4 ;  /* 0x00005e000e007a0c */ /* 0x000fe200067a1270 */
[C---:B------:R-:W-:Y:S01]  /*5d850*/  IMAD.WIDE R24, R0.reuse, 0x2, R6 ;  /* 0x0000000200187825 */ /* 0x040fe200078e0206 */
[----:B------:R-:W-:-:S05]  /*5d860*/  IADD3 R8, R0, c[0x0][0x198], RZ ;  /* 0x0000660000087a10 */ /* 0x000fca0007ffe0ff */
[----:B------:R0:W-:Y:S01]  /*5d870*/  @P6 STG.E.U16 [R28.64], R15 ;  /* 0x0000000f1c006986 */ /* 0x0001e2000c101506 */
[----:B------:R-:W-:-:S03]  /*5d880*/  ISETP.LT.AND P6, PT, R11, c[0x0][0x178], !P4 ;  /* 0x00005e000b007a0c */ /* 0x000fc600067c1270 */
[----:B----4-:R-:W-:Y:S01]  /*5d890*/  @P0 STG.E.U16 [R24.64], R26 ;  /* 0x0000001a18000986 */ /* 0x010fe2000c101506 */
[----:B------:R-:W-:Y:S01]  /*5d8a0*/  PRMT R12, R15, 0x7632, R12 ;  /* 0x000076320f0c7816 */ /* 0x000fe2000000000c */
[----:B0-----:R-:W-:Y:S01]  /*5d8b0*/  IMAD.WIDE R28, R0, 0x2, R20 ;  /* 0x00000002001c7825 */ /* 0x001fe200078e0214 */
[----:B------:R-:W-:Y:S02]  /*5d8c0*/  PRMT R0, R18, 0x7632, R0 ;  /* 0x0000763212007816 */ /* 0x000fe40000000000 */
[----:B------:R-:W4:Y:S04]  /*5d8d0*/  LDL.LU R18, [R1+0x1e90] ;  /* 0x001e900001127983 */ /* 0x000f280000300800 */
[----:B------:R0:W-:Y:S01]  /*5d8e0*/  @P3 STG.E.U16 [R28.64], R16 ;  /* 0x000000101c003986 */ /* 0x0001e2000c101506 */
[----:B------:R-:W-:-:S02]  /*5d8f0*/  ISETP.LT.AND P3, PT, R27, c[0x0][0x178], !P4 ;  /* 0x00005e001b007a0c */ /* 0x000fc40006761270 */
[----:B------:R-:W-:Y:S01]  /*5d900*/  ISETP.LT.AND P4, PT, R19, c[0x0][0x178], !P4 ;  /* 0x00005e0013007a0c */ /* 0x000fe20006781270 */
[----:B------:R-:W3:Y:S01]  /*5d910*/  LDL.LU R15, [R1+0xe4] ;  /* 0x0000e400010f7983 */ /* 0x000ee20000300800 */
[----:B0-----:R-:W-:-:S03]  /*5d920*/  IMAD.WIDE R28, R8, 0x2, R4 ;  /* 0x00000002081c7825 */ /* 0x001fc600078e0204 */
[----:B------:R-:W-:Y:S01]  /*5d930*/  STL [R1+0x1f1c], R27 ;  /* 0x001f1c1b01007387 */ /* 0x000fe20000100800 */
[----:B------:R-:W-:Y:S01]  /*5d940*/  PRMT R16, R16, 0x7632, R16 ;  /* 0x0000763210107816 */ /* 0x000fe20000000010 */
[----:B------:R-:W-:Y:S01]  /*5d950*/  IMAD.WIDE R24, R8, 0x2, R20 ;  /* 0x0000000208187825 */ /* 0x000fe200078e0214 */
[----:B--2---:R-:W-:-:S03]  /*5d960*/  ISETP.GE.AND P2, PT, R23, c[0x0][0x17c], PT ;  /* 0x00005f0017007a0c */ /* 0x004fc60003f46270 */
[----:B------:R-:W-:-:S05]  /*5d970*/  IMAD.WIDE R22, R8, 0x2, R2 ;  /* 0x0000000208167825 */ /* 0x000fca00078e0202 */
[----:B------:R-:W-:Y:S04]  /*5d980*/  @P5 STG.E.U16 [R22.64], R0 ;  /* 0x0000000016005986 */ /* 0x000fe8000c101506 */
[----:B------:R0:W-:Y:S02]  /*5d990*/  @P6 STG.E.U16 [R28.64], R12 ;  /* 0x0000000c1c006986 */ /* 0x0001e4000c101506 */
[----:B0-----:R-:W-:Y:S01]  /*5d9a0*/  PRMT R12, R26, 0x7632, R12 ;  /* 0x000076321a0c7816 */ /* 0x001fe2000000000c */
[----:B------:R-:W-:Y:S01]  /*5d9b0*/  IMAD.WIDE R26, R8, 0x2, R6 ;  /* 0x00000002081a7825 */ /* 0x000fe200078e0206 */
[----:B------:R-:W2:Y:S04]  /*5d9c0*/  LDL.LU R29, [R1+0x1e8c] ;  /* 0x001e8c00011d7983 */ /* 0x000ea80000300800 */
[----:B------:R0:W-:Y:S04]  /*5d9d0*/  @P3 STG.E.U16 [R26.64], R12 ;  /* 0x0000000c1a003986 */ /* 0x0001e8000c101506 */
[----:B------:R1:W-:Y:S04]  /*5d9e0*/  @P4 STG.E.U16 [R24.64], R16 ;  /* 0x0000001018004986 */ /* 0x0003e8000c101506 */
[----:B0-----:R-:W3:Y:S04]  /*5d9f0*/  LDL.LU R27, [R1+0x1f1c] ;  /* 0x001f1c00011b7983 */ /* 0x001ee80000300800 */
[----:B-1----:R-:W4:Y:S04]  /*5da00*/  LDL.LU R25, [R1+0x1f18] ;  /* 0x001f180001197983 */ /* 0x002f280000300800 */
[----:B------:R-:W-:Y:S04]  /*5da10*/  STL.64 [R1+0x1f08], R16 ;  /* 0x001f081001007387 */ /* 0x000fe80000100a00 */
[----:B------:R-:W4:Y:S01]  /*5da20*/  LDL.LU R26, [R1+0x144] ;  /* 0x00014400011a7983 */ /* 0x000f220000300800 */
[----:B------:R-:W-:-:S02]  /*5da30*/  ISETP.LT.AND P5, PT, R14, c[0x0][0x178], !P1 ;  /* 0x00005e000e007a0c */ /* 0x000fc40004fa1270 */
[----:B------:R-:W-:Y:S02]  /*5da40*/  ISETP.LT.AND P6, PT, R11, c[0x0][0x178], !P1 ;  /* 0x00005e000b007a0c */ /* 0x000fe40004fc1270 */
[----:B------:R-:W-:-:S05]  /*5da50*/  IADD3 R0, R8, c[0x0][0x198], RZ ;  /* 0x0000660008007a10 */ /* 0x000fca0007ffe0ff */
[----:B------:R-:W-:Y:S01]  /*5da60*/  IMAD.WIDE R22, R0, 0x2, R2 ;  /* 0x0000000200167825 */ /* 0x000fe200078e0202 */
[----:B------:R-:W-:Y:S02]  /*5da70*/  ISETP.LT.AND P3, PT, R19, c[0x0][0x178], !P1 ;  /* 0x00005e0013007a0c */ /* 0x000fe40004f61270 */
[----:B------:R-:W-:Y:S02]  /*5da80*/  PRMT R12, R10, 0x7632, R12 ;  /* 0x000076320a0c7816 */ /* 0x000fe4000000000c */
[----:B------:R0:W-:Y:S01]  /*5da90*/  @P5 STG.E.U16 [R22.64], R10 ;  /* 0x0000000a16005986 */ /* 0x0001e2000c101506 */
[----:B--2---:R-:W-:Y:S01]  /*5daa0*/  ISETP.GE.AND P0, PT, R29, c[0x0][0x17c], PT ;  /* 0x00005f001d007a0c */ /* 0x004fe20003f06270 */
[----:B------:R-:W-:Y:S01]  /*5dab0*/  IMAD.WIDE R28, R0, 0x2, R4 ;  /* 0x00000002001c7825 */ /* 0x000fe200078e0204 */
[----:B---3--:R-:W-:-:S04]  /*5dac0*/  ISETP.LT.AND P4, PT, R27, c[0x0][0x178], !P1 ;  /* 0x00005e001b007a0c */ /* 0x008fc80004f81270 */
[----:B------:R-:W-:Y:S01]  /*5dad0*/  @P6 STG.E.U16 [R28.64], R13 ;  /* 0x0000000d1c006986 */ /* 0x000fe2000c101506 */
[----:B----4-:R-:W-:-:S03]  /*5dae0*/  ISETP.GE.AND P1, PT, R18, c[0x0][0x17c], PT ;  /* 0x00005f0012007a0c */ /* 0x010fc60003f26270 */
[----:B------:R1:W-:Y:S04]  /*5daf0*/  STL.64 [R1+0x1f10], R26 ;  /* 0x001f101a01007387 */ /* 0x0003e80000100a00 */
[----:B------:R-:W2:Y:S04]  /*5db00*/  LDL.LU R18, [R1+0x114] ;  /* 0x0001140001127983 */ /* 0x000ea80000300800 */
[----:B0-----:R-:W3:Y:S01]  /*5db10*/  LDL.LU R10, [R1+0x1e94] ;  /* 0x001e9400010a7983 */ /* 0x001ee20000300800 */
[----:B-1----:R-:W-:-:S05]  /*5db20*/  IMAD.WIDE R26, R0, 0x2, R6 ;  /* 0x00000002001a7825 */ /* 0x002fca00078e0206 */
[----:B------:R0:W-:Y:S04]  /*5db30*/  @P4 STG.E.U16 [R26.64], R15 ;  /* 0x0000000f1a004986 */ /* 0x0001e8000c101506 */
[----:B0-----:R-:W4:Y:S01]  /*5db40*/  LDL.LU.64 R26, [R1+0x1f10] ;  /* 0x001f1000011a7983 */ /* 0x001f220000300a00 */
[----:B------:R-:W-:Y:S01]  /*5db50*/  IMAD.WIDE R16, R0, 0x2, R20 ;  /* 0x0000000200107825 */ /* 0x000fe200078e0214 */
[----:B------:R-:W-:Y:S02]  /*5db60*/  ISETP.LT.AND P6, PT, R14, c[0x0][0x178], !P2 ;  /* 0x00005e000e007a0c */ /* 0x000fe400057c1270 */
[----:B------:R-:W-:Y:S02]  /*5db70*/  ISETP.LT.AND P5, PT, R11, c[0x0][0x178], !P2 ;  /* 0x00005e000b007a0c */ /* 0x000fe400057a1270 */
[----:B------:R0:W-:Y:S01]  /*5db80*/  @P3 STG.E.U16 [R16.64], R25 ;  /* 0x0000001910003986 */ /* 0x0001e2000c101506 */
[----:B------:R-:W-:-:S02]  /*5db90*/  PRMT R8, R13, 0x7632, R8 ;  /* 0x000076320d087816 */ /* 0x000fc40000000008 */
[----:B------:R-:W-:Y:S01]  /*5dba0*/  ISETP.LT.AND P3, PT, R19, c[0x0][0x178], !P2 ;  /* 0x00005e0013007a0c */ /* 0x000fe20005761270 */
[----:B0-----:R-:W2:Y:S04]  /*5dbb0*/  LDL.LU.64 R16, [R1+0x1f08] ;  /* 0x001f080001107983 */ /* 0x001ea80000300a00 */
[----:B------:R-:W2:Y:S01]  /*5dbc0*/  LDL.LU R13, [R1+0xd4] ;  /* 0x0000d400010d7983 */ /* 0x000ea20000300800 */
[----:B------:R-:W-:Y:S02]  /*5dbd0*/  IADD3 R24, R0, c[0x0][0x198], RZ ;  /* 0x0000660000187a10 */ /* 0x000fe40007ffe0ff */
[----:B----4-:R-:W-:Y:S02]  /*5dbe0*/  ISETP.LT.AND P4, PT, R27, c[0x0][0x178], !P2 ;  /* 0x00005e001b007a0c */ /* 0x010fe40005781270 */
[----:B---3--:R-:W-:-:S02]  /*5dbf0*/  ISETP.GE.AND P2, PT, R10, c[0x0][0x17c], PT ;  /* 0x00005f000a007a0c */ /* 0x008fc40003f46270 */
[----:B------:R-:W3:Y:S01]  /*5dc00*/  LDL.LU R10, [R1+0x1e98] ;  /* 0x001e9800010a7983 */ /* 0x000ee20000300800 */
[----:B------:R-:W-:-:S04]  /*5dc10*/  IMAD.WIDE R22, R24, 0x2, R2 ;  /* 0x0000000218167825 */ /* 0x000fc800078e0202 */
[C---:B------:R-:W-:Y:S01]  /*5dc20*/  IMAD.WIDE R28, R24.reuse, 0x2, R4 ;  /* 0x00000002181c7825 */ /* 0x040fe200078e0204 */
[----:B------:R0:W-:Y:S01]  /*5dc30*/  @P6 STG.E.U16 [R22.64], R12 ;  /* 0x0000000c16006986 */ /* 0x0001e2000c101506 */
[----:B------:R-:W-:-:S03]  /*5dc40*/  IADD3 R0, R24, c[0x0][0x198], RZ ;  /* 0x0000660018007a10 */ /* 0x000fc60007ffe0ff */
[----:B------:R1:W-:Y:S01]  /*5dc50*/  @P5 STG.E.U16 [R28.64], R8 ;  /* 0x000000081c005986 */ /* 0x0003e2000c101506 */
[----:B------:R-:W-:Y:S02]  /*5dc60*/  ISETP.LT.AND P5, PT, R14, c[0x0][0x178], !P0 ;  /* 0x00005e000e007a0c */ /* 0x000fe400047a1270 */
[----:B------:R-:W-:Y:S02]  /*5dc70*/  ISETP.LT.AND P6, PT, R11, c[0x0][0x178], !P0 ;  /* 0x00005e000b007a0c */ /* 0x000fe400047c1270 */
[----:B0-----:R-:W-:Y:S01]  /*5dc80*/  PRMT R12, R15, 0x7632, R12 ;  /* 0x000076320f0c7816 */ /* 0x001fe2000000000c */
[C---:B------:R-:W-:Y:S01]  /*5dc90*/  IMAD.WIDE R22, R24.reuse, 0x2, R6 ;  /* 0x0000000218167825 */ /* 0x040fe200078e0206 */
[----:B------:R-:W4:Y:S01]  /*5dca0*/  LDL.LU R15, [R1+0x1e9c] ;  /* 0x001e9c00010f7983 */ /* 0x000f220000300800 */
[----:B-1----:R-:W-:Y:S02]  /*5dcb0*/  PRMT R8, R25, 0x7632, R8 ;  /* 0x0000763219087816 */ /* 0x002fe40000000008 */
[----:B------:R-:W-:Y:S01]  /*5dcc0*/  IMAD.WIDE R24, R24, 0x2, R20 ;  /* 0x0000000218187825 */ /* 0x000fe200078e0214 */
[----:B------:R0:W-:Y:S01]  /*5dcd0*/  @P4 STG.E.U16 [R22.64], R12 ;  /* 0x0000000c16004986 */ /* 0x0001e2000c101506 */
[----:B------:R-:W-:-:S02]  /*5dce0*/  ISETP.LT.AND P4, PT, R27, c[0x0][0x178], !P0 ;  /* 0x00005e001b007a0c */ /* 0x000fc40004781270 */
[----:B------:R-:W-:Y:S01]  /*5dcf0*/  ISETP.LT.AND P0, PT, R19, c[0x0][0x178], !P0 ;  /* 0x00005e0013007a0c */ /* 0x000fe20004701270 */
[----:B------:R1:W-:Y:S01]  /*5dd00*/  @P3 STG.E.U16 [R24.64], R8 ;  /* 0x0000000818003986 */ /* 0x0003e2000c101506 */
[----:B------:R-:W-:Y:S01]  /*5dd10*/  ISETP.LT.AND P3, PT, R14, c[0x0][0x178], !P1 ;  /* 0x00005e000e007a0c */ /* 0x000fe20004f61270 */
[----:B------:R-:W-:-:S04]  /*5dd20*/  IMAD.WIDE R28, R0, 0x2, R4 ;  /* 0x00000002001c7825 */ /* 0x000fc800078e0204 */
[C---:B0-----:R-:W-:Y:S01]  /*5dd30*/  IMAD.WIDE R22, R0.reuse, 0x2, R2 ;  /* 0x0000000200167825 */ /* 0x041fe200078e0202 */
[----:B-1----:R-:W-:-:S04]  /*5dd40*/  IADD3 R8, R0, c[0x0][0x198], RZ ;  /* 0x0000660000087a10 */ /* 0x002fc80007ffe0ff */
[----:B------:R0:W-:Y:S01]  /*5dd50*/  @P5 STG.E.U16 [R22.64], R26 ;  /* 0x0000001a16005986 */ /* 0x0001e2000c101506 */
[----:B------:R-:W-:Y:S01]  /*5dd60*/  IMAD.WIDE R24, R0, 0x2, R20 ;  /* 0x0000000200187825 */ /* 0x000fe200078e0214 */
[----:B------:R-:W-:Y:S02]  /*5dd70*/  PRMT R12, R26, 0x7632, R12 ;  /* 0x000076321a0c7816 */ /* 0x000fe4000000000c */
[----:B--2---:R1:W-:Y:S01]  /*5dd80*/  @P6 STG.E.U16 [R28.64], R18 ;  /* 0x000000121c006986 */ /* 0x0043e2000c101506 */
[----:B0-----:R-:W-:-:S03]  /*5dd90*/  IMAD.WIDE R22, R0, 0x2, R6 ;  /* 0x0000000200167825 */ /* 0x001fc600078e0206 */
[----:B------:R-:W2:Y:S01]  /*5dda0*/  LDL.LU R26, [R1+0x124] ;  /* 0x00012400011a7983 */ /* 0x000ea20000300800 */
[----:B-1----:R-:W-:-:S03]  /*5ddb0*/  IMAD.WIDE R28, R8, 0x2, R2 ;  /* 0x00000002081c7825 */ /* 0x002fc600078e0202 */
[----:B------:R-:W-:Y:S04]  /*5ddc0*/  @P4 STG.E.U16 [R22.64], R13 ;  /* 0x0000000d16004986 */ /* 0x000fe8000c101506 */
[----:B------:R0:W-:Y:S04]  /*5ddd0*/  @P0 STG.E.U16 [R24.64], R9 ;  /* 0x0000000918000986 */ /* 0x0001e8000c101506 */
[----:B------:R1:W-:Y:S01]  /*5dde0*/  @P3 STG.E.U16 [R28.64], R12 ;  /* 0x0000000c1c003986 */ /* 0x0003e2000c101506 */
[----:B------:R-:W-:Y:S02]  /*5ddf0*/  PRMT R0, R18, 0x7632, R0 ;  /* 0x0000763212007816 */ /* 0x000fe40000000000 */
[----:B0-----:R-:W-:-:S02]  /*5de00*/  PRMT R9, R13, 0x7632, R9 ;  /* 0x000076320d097816 */ /* 0x001fc40000000009 */
[----:B---3--:R-:W-:Y:S02]  /*5de10*/  ISETP.GE.AND P5, PT, R10, c[0x0][0x17c], PT ;  /* 0x00005f000a007a0c */ /* 0x008fe40003fa6270 */
[----:B------:R-:W3:Y:S04]  /*5de20*/  LDL.LU R10, [R1+0xc4] ;  /* 0x0000c400010a7983 */ /* 0x000ee80000300800 */
[----:B-1----:R-:W3:Y:S04]  /*5de30*/  LDL.LU R29, [R1+0x154] ;  /* 0x00015400011d7983 */ /* 0x002ee80000300800 */
[----:B------:R-:W3:Y:S04]  /*5de40*/  LDL.LU R18, [R1+0x1f04] ;  /* 0x001f040001127983 */ /* 0x000ee80000300800 */
[----:B------:R-:W3:Y:S04]  /*5de50*/  LDL.LU R13, [R1+0x1f00] ;  /* 0x001f0000010d7983 */ /* 0x000ee80000300800 */
[----:B------:R-:W3:Y:S01]  /*5de60*/  LDL.LU R28, [R1+0x1ea0] ;  /* 0x001ea000011c7983 */ /* 0x000ee20000300800 */
[----:B------:R-:W-:-:S02]  /*5de70*/  ISETP.LT.AND P6, PT, R11, c[0x0][0x178], !P1 ;  /* 0x00005e000b007a0c */ /* 0x000fc40004fc1270 */
[----:B------:R-:W-:Y:S01]  /*5de80*/  ISETP.LT.AND P4, PT, R27, c[0x0][0x178], !P1 ;  /* 0x00005e001b007a0c */ /* 0x000fe20004f81270 */
[----:B------:R-:W-:Y:S01]  /*5de90*/  IMAD.WIDE R24, R8, 0x2, R4 ;  /* 0x0000000208187825 */ /* 0x000fe200078e0204 */
[----:B------:R-:W-:Y:S02]  /*5dea0*/  ISETP.LT.AND P1, PT, R19, c[0x0][0x178], !P1 ;  /* 0x00005e0013007a0c */ /* 0x000fe40004f21270 */
[----:B------:R-:W-:Y:S01]  /*5deb0*/  ISETP.LT.AND P3, PT, R14, c[0x0][0x178], !P2 ;  /* 0x00005e000e007a0c */ /* 0x000fe20005761270 */
[----:B------:R-:W-:Y:S01]  /*5dec0*/  IMAD.WIDE R22, R8, 0x2, R6 ;  /* 0x0000000208167825 */ /* 0x000fe200078e0206 */
[----:B------:R-:W-:-:S05]  /*5ded0*/  PRMT R12, R9, 0x7632, R12 ;  /* 0x00007632090c7816 */ /* 0x000fca000000000c */
[----:B------:R0:W-:Y:S01]  /*5dee0*/  @P6 STG.E.U16 [R24.64], R0 ;  /* 0x0000000018006986 */ /* 0x0001e2000c101506 */
[----:B------:R-:W-:-:S03]  /*5def0*/  ISETP.LT.AND P6, PT, R11, c[0x0][0x178], !P2 ;  /* 0x00005e000b007a0c */ /* 0x000fc600057c1270 */
[----:B------:R1:W-:Y:S01]  /*5df00*/  @P4 STG.E.U16 [R22.64], R9 ;  /* 0x0000000916004986 */ /* 0x0003e2000c101506 */
[C---:B0-----:R-:W-:Y:S01]  /*5df10*/  IADD3 R0, R8.reuse, c[0x0][0x198], RZ ;  /* 0x0000660008007a10 */ /* 0x041fe20007ffe0ff */
[----:B-1----:R-:W-:-:S04]  /*5df20*/  IMAD.WIDE R8, R8, 0x2, R20 ;  /* 0x0000000208087825 */ /* 0x002fc800078e0214 */
[C---:B------:R-:W-:Y:S01]  /*5df30*/  IMAD.WIDE R22, R0.reuse, 0x2, R2 ;  /* 0x0000000200167825 */ /* 0x040fe200078e0202 */
[----:B------:R-:W-:Y:S01]  /*5df40*/  ISETP.LT.AND P4, PT, R27, c[0x0][0x178], !P2 ;  /* 0x00005e001b007a0c */ /* 0x000fe20005781270 */
[----:B------:R0:W-:Y:S01]  /*5df50*/  @P1 STG.E.U16 [R8.64], R12 ;  /* 0x0000000c08001986 */ /* 0x0001e2000c101506 */
[----:B------:R-:W-:Y:S01]  /*5df60*/  ISETP.LT.AND P2, PT, R19, c[0x0][0x178], !P2 ;  /* 0x00005e0013007a0c */ /* 0x000fe20005741270 */
[----:B------:R-:W-:-:S04]  /*5df70*/  IMAD.WIDE R24, R0, 0x2, R4 ;  /* 0x0000000200187825 */ /* 0x000fc800078e0204 */
[----:B0-----:R-:W-:Y:S01]  /*5df80*/  IMAD.WIDE R8, R0, 0x2, R6 ;  /* 0x0000000200087825 */ /* 0x001fe200078e0206 */
[----:B--2---:R-:W-:Y:S02]  /*5df90*/  PRMT R12, R26, 0x7632, R12 ;  /* 0x000076321a0c7816 */ /* 0x004fe4000000000c */
[----:B----4-:R-:W-:Y:S02]  /*5dfa0*/  ISETP.GE.AND P0, PT, R15, c[0x0][0x17c], PT ;  /* 0x00005f000f007a0c */ /* 0x010fe40003f06270 */
[----:B------:R-:W2:Y:S04]  /*5dfb0*/  LDL.LU R15, [R1+0x164] ;  /* 0x00016400010f7983 */ /* 0x000ea80000300800 */
[----:B---3--:R0:W-:Y:S01]  /*5dfc0*/  @P3 STG.E.U16 [R22.64], R29 ;  /* 0x0000001d16003986 */ /* 0x0081e2000c101506 */
[----:B------:R-:W-:-:S03]  /*5dfd0*/  ISETP.LT.AND P3, PT, R14, c[0x0][0x178], !P5 ;  /* 0x00005e000e007a0c */ /* 0x000fc60006f61270 */
[----:B------:R1:W-:Y:S01]  /*5dfe0*/  @P6 STG.E.U16 [R24.64], R26 ;  /* 0x0000001a18006986 */ /* 0x0003e2000c101506 */
[----:B------:R-:W-:Y:S02]  /*5dff0*/  ISETP.LT.AND P6, PT, R11, c[0x0][0x178], !P5 ;  /* 0x00005e000b007a0c */ /* 0x000fe40006fc1270 */
[----:B0-----:R-:W-:Y:S02]  /*5e000*/  IADD3 R22, R0, c[0x0][0x198], RZ ;  /* 0x0000660000167a10 */ /* 0x001fe40007ffe0ff */
[----:B------:R-:W-:Y:S01]  /*5e010*/  ISETP.GE.AND P1, PT, R28, c[0x0][0x17c], PT ;  /* 0x00005f001c007a0c */ /* 0x000fe20003f26270 */
[----:B-1----:R-:W-:Y:S01]  /*5e020*/  IMAD.WIDE R24, R0, 0x2, R20 ;  /* 0x0000000200187825 */ /* 0x002fe200078e0214 */
[----:B------:R-:W-:Y:S01]  /*5e030*/  PRMT R0, R29, 0x7632, R0 ;  /* 0x000076321d007816 */ /* 0x000fe20000000000 */
[----:B------:R-:W3:Y:S02]  /*5e040*/  LDL.LU R26, [R1+0xb4] ;  /* 0x0000b400011a7983 */ /* 0x000ee40000300800 */
[----:B------:R-:W-:-:S02]  /*5e050*/  IMAD.WIDE R28, R22, 0x2, R2 ;  /* 0x00000002161c7825 */ /* 0x000fc400078e0202 */
[----:B------:R0:W-:Y:S04]  /*5e060*/  @P4 STG.E.U16 [R8.64], R10 ;  /* 0x0000000a08004986 */ /* 0x0001e8000c101506 */
[----:B------:R1:W-:Y:S04]  /*5e070*/  @P2 STG.E.U16 [R24.64], R13 ;  /* 0x0000000d18002986 */ /* 0x0003e8000c101506 */
[----:B------:R4:W-:Y:S01]  /*5e080*/  @P3 STG.E.U16 [R28.64], R0 ;  /* 0x000000001c003986 */ /* 0x0009e2000c101506 */
[----:B------:R-:W-:Y:S02]  /*5e090*/  ISETP.LT.AND P3, PT, R27, c[0x0][0x178], !P5 ;  /* 0x00005e001b007a0c */ /* 0x000fe40006f61270 */
[----:B------:R-:W-:Y:S01]  /*5e0a0*/  ISETP.LT.AND P5, PT, R19, c[0x0][0x178], !P5 ;  /* 0x00005e0013007a0c */ /* 0x000fe20006fa1270 */
[----:B0-----:R-:W-:-:S05]  /*5e0b0*/  IMAD.WIDE R8, R22, 0x2, R4 ;  /* 0x0000000216087825 */ /* 0x001fca00078e0204 */
[----:B------:R0:W-:Y:S01]  /*5e0c0*/  @P6 STG.E.U16 [R8.64], R12 ;  /* 0x0000000c08006986 */ /* 0x0001e2000c101506 */
[----:B-1----:R-:W-:Y:S02]  /*5e0d0*/  PRMT R13, R13, 0x7632, R13 ;  /* 0x000076320d0d7816 */ /* 0x002fe4000000000d */
[----:B----4-:R-:W-:Y:S01]  /*5e0e0*/  PRMT R0, R10, 0x7632, R0 ;  /* 0x000076320a007816 */ /* 0x010fe20000000000 */
[----:B------:R-:W4:Y:S01]  /*5e0f0*/  LDL.LU R29, [R1+0x1ea4] ;  /* 0x001ea400011d7983 */ /* 0x000f220000300800 */
[----:B------:R-:W-:-:S03]  /*5e100*/  ISETP.LT.AND P4, PT, R14, c[0x0][0x178], !P0 ;  /* 0x00005e000e007a0c */ /* 0x000fc60004781270 */
[----:B------:R-:W3:Y:S01]  /*5e110*/  LDL.LU R14, [R1+0x1efc] ;  /* 0x001efc00010e7983 */ /* 0x000ee20000300800 */
[C---:B0-----:R-:W-:Y:S01]  /*5e120*/  IADD3 R12, R22.reuse, c[0x0][0x198], RZ ;  /* 0x00006600160c7a10 */ /* 0x041fe20007ffe0ff */
[C---:B------:R-:W-:Y:S02]  /*5e130*/  IMAD.WIDE R8, R22.reuse, 0x2, R6 ;  /* 0x0000000216087825 */ /* 0x040fe400078e0206 */
[----:B------:R-:W3:Y:S02]  /*5e140*/  LDL.LU R10, [R1+0x1ea8] ;  /* 0x001ea800010a7983 */ /* 0x000ee40000300800 */
[----:B------:R-:W-:Y:S02]  /*5e150*/  IMAD.WIDE R22, R22, 0x2, R20 ;  /* 0x0000000216167825 */ /* 0x000fe400078e0214 */
[----:B------:R-:W-:Y:S04]  /*5e160*/  @P3 STG.E.U16 [R8.64], R0 ;  /* 0x0000000008003986 */ /* 0x000fe8000c101506 */
[----:B------:R0:W-:Y:S04]  /*5e170*/  @P5 STG.E.U16 [R22.64], R13 ;  /* 0x0000000d16005986 */ /* 0x0001e8000c101506 */
[----:B0-----:R-:W3:Y:S01]  /*5e180*/  LDL.LU R23, [R1+0x104] ;  /* 0x0001040001177983 */ /* 0x001ee20000300800 */
[----:B------:R-:W-:Y:S01]  /*5e190*/  ISETP.LT.AND P6, PT, R11, c[0x0][0x178], !P0 ;  /* 0x00005e000b007a0c */ /* 0x000fe200047c1270 */
[----:B------:R-:W-:-:S05]  /*5e1a0*/  IMAD.WIDE R24, R12, 0x2, R2 ;  /* 0x000000020c187825 */ /* 0x000fca00078e0202 */
[----:B--2---:R-:W-:Y:S01]  /*5e1b0*/  @P4 STG.E.U16 [R24.64], R15 ;  /* 0x0000000f18004986 */ /* 0x004fe2000c101506 */
[----:B----4-:R-:W-:Y:S01]  /*5e1c0*/  ISETP.GE.AND P2, PT, R29, c[0x0][0x17c], PT ;  /* 0x00005f001d007a0c */ /* 0x010fe20003f46270 */
[----:B------:R-:W-:-:S05]  /*5e1d0*/  IMAD.WIDE R28, R12, 0x2, R4 ;  /* 0x000000020c1c7825 */ /* 0x000fca00078e0204 */
[----:B---3--:R0:W-:Y:S04]  /*5e1e0*/  @P6 STG.E.U16 [R28.64], R23 ;  /* 0x000000171c006986 */ /* 0x0081e8000c101506 */
[----:B0-----:R-:W2:Y:S01]  /*5e1f0*/  LDL.LU R29, [R1+0xbd4] ;  /* 0x000bd400011d7983 */ /* 0x001ea20000300800 */
[----:B------:R-:W-:Y:S02]  /*5e200*/  ISETP.LT.AND P4, PT, R27, c[0x0][0x178], !P0 ;  /* 0x00005e001b007a0c */ /* 0x000fe40004781270 */
[----:B------:R-:W-:Y:S02]  /*5e210*/  ISETP.LT.AND P3, PT, R19, c[0x0][0x178], !P0 ;  /* 0x00005e0013007a0c */ /* 0x000fe40004761270 */
[C---:B------:R-:W-:Y:S01]  /*5e220*/  IADD3 R0, R12.reuse, c[0x0][0x198], RZ ;  /* 0x000066000c007a10 */ /* 0x040fe20007ffe0ff */
[----:B------:R-:W-:Y:S01]  /*5e230*/  IMAD.WIDE R8, R12, 0x2, R6 ;  /* 0x000000020c087825 */ /* 0x000fe200078e0206 */
[----:B------:R-:W-:-:S02]  /*5e240*/  PRMT R28, R23, 0x7632, R28 ;  /* 0x00007632171c7816 */ /* 0x000fc4000000001c */
[----:B------:R-:W-:Y:S01]  /*5e250*/  PRMT R16, R15, 0x7632, R16 ;  /* 0x000076320f107816 */ /* 0x000fe20000000010 */
[----:B------:R-:W-:Y:S01]  /*5e260*/  IMAD.WIDE R12, R12, 0x2, R20 ;  /* 0x000000020c0c7825 */ /* 0x000fe200078e0214 */
[----:B------:R-:W-:Y:S02]  /*5e270*/  ISETP.GE.AND P0, PT, R10, c[0x0][0x17c], PT ;  /* 0x00005f000a007a0c */ /* 0x000fe40003f06270 */
[----:B------:R-:W3:Y:S01]  /*5e280*/  LDL.LU R10, [R1+0xf8] ;  /* 0x0000f800010a7983 */ /* 0x000ee20000300800 */
[----:B------:R-:W-:-:S03]  /*5e290*/  IMAD.WIDE R22, R0, 0x2, R2 ;  /* 0x0000000200167825 */ /* 0x000fc600078e0202 */
[----:B------:R-:W-:Y:S04]  /*5e2a0*/  @P4 STG.E.U16 [R8.64], R26 ;  /* 0x0000001a08004986 */ /* 0x000fe8000c101506 */
[----:B------:R-:W-:Y:S04]  /*5e2b0*/  @P3 STG.E.U16 [R12.64], R17 ;  /* 0x000000110c003986 */ /* 0x000fe8000c101506 */
[----:B------:R-:W4:Y:S01]  /*5e2c0*/  LDL.LU R15, [R1+0x1eac] ;  /* 0x001eac00010f7983 */ /* 0x000f220000300800 */
[----:B--2---:R-:W-:-:S13]  /*5e2d0*/  ISETP.LT.AND P6, PT, R29, c[0x0][0x178], !P1 ;  /* 0x00005e001d007a0c */ /* 0x004fda0004fc1270 */
[----:B------:R0:W-:Y:S04]  /*5e2e0*/  @P6 STG.E.U16 [R22.64], R16 ;  /* 0x0000001016006986 */ /* 0x0001e8000c101506 */
[----:B0-----:R-:W2:Y:S01]  /*5e2f0*/  LDL.LU R16, [R1+0x138] ;  /* 0x0001380001107983 */ /* 0x001ea20000300800 */
[----:B------:R-:W-:Y:S01]  /*5e300*/  ISETP.LT.AND P5, PT, R11, c[0x0][0x178], !P1 ;  /* 0x00005e000b007a0c */ /* 0x000fe20004fa1270 */
[C---:B------:R-:W-:Y:S01]  /*5e310*/  IMAD.WIDE R24, R0.reuse, 0x2, R4 ;  /* 0x0000000200187825 */ /* 0x040fe200078e0204 */
[----:B------:R-:W-:Y:S02]  /*5e320*/  ISETP.LT.AND P4, PT, R27, c[0x0][0x178], !P1 ;  /* 0x00005e001b007a0c */ /* 0x000fe40004f81270 */
[----:B------:R-:W-:Y:S02]  /*5e330*/  ISETP.LT.AND P3, PT, R19, c[0x0][0x178], !P1 ;  /* 0x00005e0013007a0c */ /* 0x000fe40004f61270 */
[----:B------:R-:W-:Y:S01]  /*5e340*/  ISETP.LT.AND P6, PT, R29, c[0x0][0x178], !P2 ;  /* 0x00005e001d007a0c */ /* 0x000fe200057c1270 */
[----:B------:R-:W-:Y:S01]  /*5e350*/  IMAD.WIDE R12, R0, 0x2, R6 ;  /* 0x00000002000c7825 */ /* 0x000fe200078e0206 */
[----:B------:R-:W-:-:S02]  /*5e360*/  PRMT R9, R26, 0x7632, R9 ;  /* 0x000076321a097816 */ /* 0x000fc40000000009 */
[C---:B------:R-:W-:Y:S01]  /*5e370*/  IADD3 R8, R0.reuse, c[0x0][0x198], RZ ;  /* 0x0000660000087a10 */ /* 0x040fe20007ffe0ff */
[----:B------:R-:W-:Y:S01]  /*5e380*/  IMAD.WIDE R22, R0, 0x2, R20 ;  /* 0x0000000200167825 */ /* 0x000fe200078e0214 */
[----:B------:R-:W-:Y:S01]  /*5e390*/  PRMT R17, R17, 0x7632, R17 ;  /* 0x0000763211117816 */ /* 0x000fe20000000011 */
[----:B------:R0:W-:Y:S01]  /*5e3a0*/  @P5 STG.E.U16 [R24.64], R28 ;  /* 0x0000001c18005986 */ /* 0x0001e2000c101506 */
[----:B------:R-:W-:-:S03]  /*5e3b0*/  ISETP.LT.AND P5, PT, R11, c[0x0][0x178], !P2 ;  /* 0x00005e000b007a0c */ /* 0x000fc600057a1270 */
[----:B------:R1:W-:Y:S01]  /*5e3c0*/  @P4 STG.E.U16 [R12.64], R9 ;  /* 0x000000090c004986 */ /* 0x0003e2000c101506 */
[----:B----4-:R-:W-:-:S03]  /*5e3d0*/  ISETP.GE.AND P1, PT, R15, c[0x0][0x17c], PT ;  /* 0x00005f000f007a0c */ /* 0x010fc60003f26270 */
[----:B------:R-:W4:Y:S01]  /*5e3e0*/  LDL.LU R26, [R1+0x1ef8] ;  /* 0x001ef800011a7983 */ /* 0x000f220000300800 */
[----:B0-----:R-:W-:-:S03]  /*5e3f0*/  IMAD.WIDE R24, R8, 0x2, R4 ;  /* 0x0000000208187825 */ /* 0x001fc600078e0204 */
[----:B------:R-:W4:Y:S01]  /*5e400*/  LDL.LU R28, [R1+0x1eb4] ;  /* 0x001eb400011c7983 */ /* 0x000f220000300800 */
[----:B-1----:R-:W-:-:S03]  /*5e410*/  IMAD.WIDE R12, R8, 0x2, R2 ;  /* 0x00000002080c7825 */ /* 0x002fc600078e0202 */
[----:B------:R0:W-:Y:S04]  /*5e420*/  @P3 STG.E.U16 [R22.64], R17 ;  /* 0x0000001116003986 */ /* 0x0001e8000c101506 */
[----:B------:R-:W4:Y:S04]  /*5e430*/  LDL.LU R15, [R1+0x148] ;  /* 0x00014800010f7983 */ /* 0x000f280000300800 */
[----:B0-----:R-:W4:Y:S04]  /*5e440*/  LDL.LU R23, [R1+0x1eb0] ;  /* 0x001eb00001177983 */ /* 0x001f280000300800 */
[----:B--2---:R-:W-:Y:S04]  /*5e450*/  @P6 STG.E.U16 [R12.64], R16 ;  /* 0x000000100c006986 */ /* 0x004fe8000c101506 */
[----:B---3--:R0:W-:Y:S04]  /*5e460*/  @P5 STG.E.U16 [R24.64], R10 ;  /* 0x0000000a18005986 */ /* 0x0081e8000c101506 */
[----:B0-----:R-:W2:Y:S01]  /*5e470*/  LDL.LU R25, [R1+0xe8] ;  /* 0x0000e80001197983 */ /* 0x001ea20000300800 */
[----:B------:R-:W-:-:S02]  /*5e480*/  ISETP.LT.AND P4, PT, R27, c[0x0][0x178], !P2 ;  /* 0x00005e001b007a0c */ /* 0x000fc40005781270 */
[----:B------:R-:W-:Y:S02]  /*5e490*/  ISETP.LT.AND P2, PT, R19, c[0x0][0x178], !P2 ;  /* 0x00005e0013007a0c */ /* 0x000fe40005741270 */
[----:B------:R-:W-:Y:S02]  /*5e4a0*/  ISETP.LT.AND P3, PT, R29, c[0x0][0x178], !P0 ;  /* 0x00005e001d007a0c */ /* 0x000fe40004761270 */
[C---:B------:R-:W-:Y:S01]  /*5e4b0*/  IADD3 R0, R8.reuse, c[0x0][0x198], RZ ;  /* 0x0000660008007a10 */ /* 0x040fe20007ffe0ff */
[----:B------:R-:W-:Y:S01]  /*5e4c0*/  IMAD.WIDE R12, R8, 0x2, R6 ;  /* 0x00000002080c7825 */ /* 0x000fe200078e0206 */
[----:B------:R-:W-:Y:S02]  /*5e4d0*/  ISETP.LT.AND P5, PT, R11, c[0x0][0x178], !P0 ;  /* 0x00005e000b007a0c */ /* 0x000fe400047a1270 */
[----:B------:R-:W-:Y:S01]  /*5e4e0*/  PRMT R22, R16, 0x7632, R22 ;  /* 0x0000763210167816 */ /* 0x000fe20000000016 */
[----:B------:R-:W-:Y:S01]  /*5e4f0*/  IMAD.WIDE R8, R8, 0x2, R20 ;  /* 0x0000000208087825 */ /* 0x000fe200078e0214 */
[----:B------:R-:W-:-:S03]  /*5e500*/  ISETP.LT.AND P6, PT, R27, c[0x0][0x178], !P0 ;  /* 0x00005e001b007a0c */ /* 0x000fc600047c1270 */
[----:B------:R-:W-:Y:S01]  /*5e510*/  IMAD.WIDE R16, R0, 0x2, R2 ;  /* 0x0000000200107825 */ /* 0x000fe200078e0202 */
[----:B--2---:R0:W-:Y:S04]  /*5e520*/  @P4 STG.E.U16 [R12.64], R25 ;  /* 0x000000190c004986 */ /* 0x0041e8000c101506 */
[----:B----4-:R1:W-:Y:S01]  /*5e530*/  @P2 STG.E.U16 [R8.64], R26 ;  /* 0x0000001a08002986 */ /* 0x0103e2000c101506 */
[----:B------:R-:W-:-:S03]  /*5e540*/  ISETP.LT.AND P2, PT, R19, c[0x0][0x178], !P0 ;  /* 0x00005e0013007a0c */ /* 0x000fc60004741270 */
[----:B------:R2:W-:Y:S01]  /*5e550*/  @P3 STG.E.U16 [R16.64], R22 ;  /* 0x0000001610003986 */ /* 0x0005e2000c101506 */
[----:B0-----:R-:W-:-:S04]  /*5e560*/  IMAD.WIDE R12, R0, 0x2, R4 ;  /* 0x00000002000c7825 */ /* 0x001fc800078e0204 */
[----:B-1----:R-:W-:Y:S01]  /*5e570*/  IMAD.WIDE R8, R0, 0x2, R6 ;  /* 0x0000000200087825 */ /* 0x002fe200078e0206 */
[----:B--2---:R-:W-:Y:S02]  /*5e580*/  PRMT R17, R10, 0x7632, R17 ;  /* 0x000076320a117816 */ /* 0x004fe40000000011 */
[----:B------:R-:W-:-:S03]  /*5e590*/  PRMT R16, R25, 0x7632, R16 ;  /* 0x0000763219107816 */ /* 0x000fc60000000010 */
[----:B------:R-:W-:Y:S01]  /*5e5a0*/  @P5 STG.E.U16 [R12.64], R17 ;  /* 0x000000110c005986 */ /* 0x000fe2000c101506 */
[----:B------:R-:W-:-:S03]  /*5e5b0*/  PRMT R26, R26, 0x7632, R26 ;  /* 0x000076321a1a7816 */ /* 0x000fc6000000001a */
[----:B------:R0:W-:Y:S01]  /*5e5c0*/  @P6 STG.E.U16 [R8.64], R16 ;  /* 0x0000001008006986 */ /* 0x0001e2000c101506 */
[----:B------:R-:W-:-:S03]  /*5e5d0*/  ISETP.GE.AND P4, PT, R23, c[0x0][0x17c], PT ;  /* 0x00005f0017007a0c */ /* 0x000fc60003f86270 */
[----:B------:R-:W2:Y:S04]  /*5e5e0*/  LDL.LU R23, [R1+0x1eb8] ;  /* 0x001eb80001177983 */ /* 0x000ea80000300800 */
[----:B------:R-:W3:Y:S01]  /*5e5f0*/  LDL.LU R10, [R1+0x1ef4] ;  /* 0x001ef400010a7983 */ /* 0x000ee20000300800 */
[----:B0-----:R-:W-:-:S05]  /*5e600*/  IMAD.WIDE R8, R0, 0x2, R20 ;  /* 0x0000000200087825 */ /* 0x001fca00078e0214 */
[----:B------:R0:W-:Y:S04]  /*5e610*/  @P2 STG.E.U16 [R8.64], R26 ;  /* 0x0000001a08002986 */ /* 0x0001e8000c101506 */
[----:B0-----:R-:W4:Y:S04]  /*5e620*/  LDL.LU R26, [R1+0x118] ;  /* 0x00011800011a7983 */ /* 0x001f280000300800 */
[----:B------:R-:W3:Y:S01]  /*5e630*/  LDL.LU R9, [R1+0xd8] ;  /* 0x0000d80001097983 */ /* 0x000ee20000300800 */
[----:B------:R-:W-:Y:S02]  /*5e640*/  ISETP.LT.AND P3, PT, R29, c[0x0][0x178], !P1 ;  /* 0x00005e001d007a0c */ /* 0x000fe40004f61270 */
[----:B------:R-:W-:-:S02]  /*5e650*/  IADD3 R22, R0, c[0x0][0x198], RZ ;  /* 0x0000660000167a10 */ /* 0x000fc40007ffe0ff */
[----:B------:R-:W-:Y:S02]  /*5e660*/  ISETP.LT.AND P5, PT, R11, c[0x0][0x178], !P1 ;  /* 0x00005e000b007a0c */ /* 0x000fe40004fa1270 */
[----:B------:R-:W-:Y:S01]  /*5e670*/  ISETP.LT.AND P6, PT, R27, c[0x0][0x178], !P1 ;  /* 0x00005e001b007a0c */ /* 0x000fe20004fc1270 */
[C---:B------:R-:W-:Y:S01]  /*5e680*/  IMAD.WIDE R12, R22.reuse, 0x2, R2 ;  /* 0x00000002160c7825 */ /* 0x040fe200078e0202 */
[----:B------:R-:W-:Y:S02]  /*5e690*/  ISETP.LT.AND P1, PT, R19, c[0x0][0x178], !P1 ;  /* 0x00005e0013007a0c */ /* 0x000fe40004f21270 */
[----:B------:R-:W-:Y:S02]  /*5e6a0*/  ISETP.LT.AND P2, PT, R29, c[0x0][0x178], !P4 ;  /* 0x00005e001d007a0c */ /* 0x000fe40006741270 */
[C---:B------:R-:W-:Y:S01]  /*5e6b0*/  IADD3 R8, R22.reuse, c[0x0][0x198], RZ ;  /* 0x0000660016087a10 */ /* 0x040fe20007ffe0ff */
[----:B------:R0:W-:Y:S01]  /*5e6c0*/  @P3 STG.E.U16 [R12.64], R15 ;  /* 0x0000000f0c003986 */ /* 0x0001e2000c101506 */
[----:B------:R-:W-:Y:S01]  /*5e6d0*/  IMAD.WIDE R16, R22, 0x2, R6 ;  /* 0x0000000216107825 */ /* 0x000fe200078e0206 */
[----:B------:R-:W-:-:S03]  /*5e6e0*/  PRMT R0, R15, 0x7632, R0 ;  /* 0x000076320f007816 */ /* 0x000fc60000000000 */
[----:B------:R-:W-:Y:S01]  /*5e6f0*/  IMAD.WIDE R24, R8, 0x2, R2 ;  /* 0x0000000208187825 */ /* 0x000fe200078e0202 */
[----:B------:R-:W-:Y:S02]  /*5e700*/  ISETP.GE.AND P0, PT, R28, c[0x0][0x17c], PT ;  /* 0x00005f001c007a0c */ /* 0x000fe40003f06270 */
[----:B------:R-:W3:Y:S01]  /*5e710*/  LDL.LU R28, [R1+0x158] ;  /* 0x00015800011c7983 */ /* 0x000ee20000300800 */
[----:B0-----:R-:W-:-:S03]  /*5e720*/  IMAD.WIDE R12, R22, 0x2, R4 ;  /* 0x00000002160c7825 */ /* 0x001fc600078e0204 */
[----:B------:R-:W3:Y:S04]  /*5e730*/  LDL.LU R27, [R1+0x128] ;  /* 0x00012800011b7983 */ /* 0x000ee80000300800 */
[----:B------:R-:W3:Y:S01]  /*5e740*/  LDL.LU R15, [R1+0x1ebc] ;  /* 0x001ebc00010f7983 */ /* 0x000ee20000300800 */
[----:B--2---:R-:W-:Y:S01]  /*5e750*/  ISETP.GE.AND P3, PT, R23, c[0x0][0x17c], PT ;  /* 0x00005f0017007a0c */ /* 0x004fe20003f66270 */
[----:B------:R-:W-:Y:S02]  /*5e760*/  IMAD.WIDE R22, R22, 0x2, R20 ;  /* 0x0000000216167825 */ /* 0x000fe400078e0214 */
[----:B----4-:R-:W-:Y:S04]  /*5e770*/  @P5 STG.E.U16 [R12.64], R26 ;  /* 0x0000001a0c005986 */ /* 0x010fe8000c101506 */
[----:B---3--:R-:W-:Y:S04]  /*5e780*/  @P6 STG.E.U16 [R16.64], R9 ;  /* 0x0000000910006986 */ /* 0x008fe8000c101506 */
[----:B------:R-:W-:Y:S04]  /*5e790*/  @P1 STG.E.U16 [R22.64], R10 ;  /* 0x0000000a16001986 */ /* 0x000fe8000c101506 */
[----:B------:R0:W-:Y:S01]  /*5e7a0*/  @P2 STG.E.U16 [R24.64], R0 ;  /* 0x0000000018002986 */ /* 0x0001e2000c101506 */
[----:B------:R-:W-:-:S03]  /*5e7b0*/  ISETP.LT.AND P1, PT, R11, c[0x0][0x178], !P4 ;  /* 0x00005e000b007a0c */ /* 0x000fc60006721270 */
[----:B0-----:R-:W2:Y:S01]  /*5e7c0*/  LDL.LU R25, [R1+0xbe0] ;  /* 0x000be00001197983 */ /* 0x001ea20000300800 */
[----:B------:R-:W-:Y:S01]  /*5e7d0*/  PRMT R23, R26, 0x7632, R23 ;  /* 0x000076321a177816 */ /* 0x000fe20000000017 */
[C---:B------:R-:W-:Y:S02]  /*5e7e0*/  IMAD.WIDE R16, R8.reuse, 0x2, R4 ;  /* 0x0000000208107825 */ /* 0x040fe400078e0204 */
[----:B------:R-:W3:Y:S06]  /*5e7f0*/  LDL.LU R26, [R1+0xc8] ;  /* 0x0000c800011a7983 */ /* 0x000eec0000300800 */
[----:B------:R0:W-:Y:S04]  /*5e800*/  @P1 STG.E.U16 [R16.64], R23 ;  /* 0x0000001710001986 */ /* 0x0001e8000c101506 */
[----:B0-----:R-:W4:Y:S01]  /*5e810*/  LDL.LU R23, [R1+0x1ec0] ;  /* 0x001ec00001177983 */ /* 0x001f220000300800 */
[----:B------:R-:W-:Y:S01]  /*5e820*/  PRMT R0, R9, 0x7632, R0 ;  /* 0x0000763209007816 */ /* 0x000fe20000000000 */
[----:B------:R-:W-:Y:S01]  /*5e830*/  IMAD.WIDE R12, R8, 0x2, R6 ;  /* 0x00000002080c7825 */ /* 0x000fe200078e0206 */
[----:B------:R-:W-:-:S02]  /*5e840*/  ISETP.LT.AND P6, PT, R29, c[0x0][0x178], !P0 ;  /* 0x00005e001d007a0c */ /* 0x000fc400047c1270 */
[C---:B------:R-:W-:Y:S01]  /*5e850*/  IADD3 R22, R8.reuse, c[0x0][0x198], RZ ;  /* 0x0000660008167a10 */ /* 0x040fe20007ffe0ff */
[----:B------:R-:W-:Y:S01]  /*5e860*/  IMAD.WIDE R8, R8, 0x2, R20 ;  /* 0x0000000208087825 */ /* 0x000fe200078e0214 */
[----:B------:R-:W-:Y:S02]  /*5e870*/  PRMT R10, R10, 0x7632, R10 ;  /* 0x000076320a0a7816 */ /* 0x000fe4000000000a */
[----:B------:R-:W-:Y:S01]  /*5e880*/  ISETP.LT.AND P5, PT, R11, c[0x0][0x178], !P0 ;  /* 0x00005e000b007a0c */ /* 0x000fe200047a1270 */
[----:B------:R-:W-:Y:S01]  /*5e890*/  IMAD.WIDE R16, R22, 0x2, R2 ;  /* 0x0000000216107825 */ /* 0x000fe200078e0202 */
[----:B------:R-:W-:Y:S02]  /*5e8a0*/  PRMT R24, R27, 0x7632, R24 ;  /* 0x000076321b187816 */ /* 0x000fe40000000018 */
[----:B------:R-:W-:Y:S02]  /*5e8b0*/  ISETP.GE.AND P1, PT, R15, c[0x0][0x17c], PT ;  /* 0x00005f000f007a0c */ /* 0x000fe40003f26270 */
[----:B------:R-:W3:Y:S01]  /*5e8c0*/  LDL.LU R15, [R1+0x1ef0] ;  /* 0x001ef000010f7983 */ /* 0x000ee20000300800 */
[----:B--2---:R-:W-:-:S02]  /*5e8d0*/  ISETP.LT.AND P2, PT, R25, c[0x0][0x178], !P4 ;  /* 0x00005e0019007a0c */ /* 0x004fc40006741270 */
[----:B------:R-:W-:-:S11]  /*5e8e0*/  ISETP.LT.AND P4, PT, R19, c[0x0][0x178], !P4 ;  /* 0x00005e0013007a0c */ /* 0x000fd60006781270 */
[----:B------:R-:W-:Y:S04]  /*5e8f0*/  @P2 STG.E.U16 [R12.64], R0 ;  /* 0x000000000c002986 */ /* 0x000fe8000c101506 */
[----:B------:R0:W-:Y:S01]  /*5e900*/  @P4 STG.E.U16 [R8.64], R10 ;  /* 0x0000000a08004986 */ /* 0x0001e2000c101506 */
[----:B------:R-:W-:Y:S02]  /*5e910*/  ISETP.LT.AND P4, PT, R25, c[0x0][0x178], !P0 ;  /* 0x00005e0019007a0c */ /* 0x000fe40004781270 */
[----:B------:R-:W-:Y:S01]  /*5e920*/  ISETP.LT.AND P0, PT, R19, c[0x0][0x178], !P0 ;  /* 0x00005e0013007a0c */ /* 0x000fe20004701270 */
[----:B------:R1:W-:Y:S01]  /*5e930*/  @P6 STG.E.U16 [R16.64], R28 ;  /* 0x0000001c10006986 */ /* 0x0003e2000c101506 */
[----:B----4-:R-:W-:Y:S01]  /*5e940*/  ISETP.GE.AND P2, PT, R23, c[0x0][0x17c], PT ;  /* 0x00005f0017007a0c */ /* 0x010fe20003f46270 */
[C---:B0-----:R-:W-:Y:S01]  /*5e950*/  IMAD.WIDE R8, R22.reuse, 0x2, R4 ;  /* 0x0000000216087825 */ /* 0x041fe200078e0204 */
[----:B------:R-:W-:-:S02]  /*5e960*/  IADD3 R0, R22, c[0x0][0x198], RZ ;  /* 0x0000660016007a10 */ /* 0x000fc40007ffe0ff */
[----:B------:R-:W-:Y:S02]  /*5e970*/  ISETP.LT.AND P6, PT, R29, c[0x0][0x178], !P3 ;  /* 0x00005e001d007a0c */ /* 0x000fe40005fc1270 */
[----:B------:R0:W-:Y:S01]  /*5e980*/  @P5 STG.E.U16 [R8.64], R27 ;  /* 0x0000001b08005986 */ /* 0x0001e2000c101506 */
[----:B------:R-:W-:Y:S01]  /*5e990*/  ISETP.LT.AND P5, PT, R11, c[0x0][0x178], !P3 ;  /* 0x00005e000b007a0c */ /* 0x000fe20005fa1270 */
[----:B------:R-:W-:Y:S01]  /*5e9a0*/  IMAD.WIDE R12, R0, 0x2, R2 ;  /* 0x00000002000c7825 */ /* 0x000fe200078e0202 */
[----:B------:R-:W-:Y:S02]  /*5e9b0*/  PRMT R10, R28, 0x7632, R10 ;  /* 0x000076321c0a7816 */ /* 0x000fe4000000000a */
[----:B-1----:R-:W2:Y:S01]  /*5e9c0*/  LDL.LU R28, [R1+0x1ec4] ;  /* 0x001ec400011c7983 */ /* 0x002ea20000300800 */
[----:B0-----:R-:W-:-:S03]  /*5e9d0*/  IMAD.WIDE R8, R22, 0x2, R6 ;  /* 0x0000000216087825 */ /* 0x001fc600078e0206 */
[----:B------:R-:W4:Y:S01]  /*5e9e0*/  LDL.LU R27, [R1+0xb8] ;  /* 0x0000b800011b7983 */ /* 0x000f220000300800 */
[----:B------:R-:W-:-:S03]  /*5e9f0*/  IMAD.WIDE R22, R22, 0x2, R20 ;  /* 0x0000000216167825 */ /* 0x000fc600078e0214 */
[----:B---3--:R0:W-:Y:S04]  /*5ea00*/  @P4 STG.E.U16 [R8.64], R26 ;  /* 0x0000001a08004986 */ /* 0x0081e8000c101506 */
[----:B------:R1:W-:Y:S01]  /*5ea10*/  @P0 STG.E.U16 [R22.64], R14 ;  /* 0x0000000e16000986 */ /* 0x0003e2000c101506 */
[----:B------:R-:W-:Y:S02]  /*5ea20*/  ISETP.LT.AND P0, PT, R25, c[0x0][0x178], !P3 ;  /* 0x00005e0019007a0c */ /* 0x000fe40005f01270 */
[----:B------:R-:W-:Y:S01]  /*5ea30*/  ISETP.LT.AND P3, PT, R19, c[0x0][0x178], !P3 ;  /* 0x00005e0013007a0c */ /* 0x000fe20005f61270 */
[C---:B------:R-:W-:Y:S01]  /*5ea40*/  IMAD.WIDE R16, R0.reuse, 0x2, R4 ;  /* 0x0000000200107825 */ /* 0x040fe200078e0204 */
[----:B------:R3:W-:Y:S03]  /*5ea50*/  @P6 STG.E.U16 [R12.64], R10 ;  /* 0x0000000a0c006986 */ /* 0x0007e6000c101506 */
[----:B0-----:R-:W-:Y:S01]  /*5ea60*/  IMAD.WIDE R8, R0, 0x2, R6 ;  /* 0x0000000200087825 */ /* 0x001fe200078e0206 */
[----:B------:R0:W-:Y:S01]  /*5ea70*/  @P5 STG.E.U16 [R16.64], R24 ;  /* 0x0000001810005986 */ /* 0x0001e2000c101506 */
[----:B-1----:R-:W-:-:S02]  /*5ea80*/  PRMT R14, R26, 0x7632, R14 ;  /* 0x000076321a0e7816 */ /* 0x002fc4000000000e */
[----:B------:R-:W-:Y:S02]  /*5ea90*/  ISETP.LT.AND P5, PT, R11, c[0x0][0x178], !P1 ;  /* 0x00005e000b007a0c */ /* 0x000fe40004fa1270 */
[----:B------:R-:W4:Y:S01]  /*5eaa0*/  LDL.LU R11, [R1+0x1eec] ;  /* 0x001eec00010b7983 */ /* 0x000f220000300800 */
[----:B---3--:R-:W-:-:S03]  /*5eab0*/  IMAD.WIDE R12, R0, 0x2, R20 ;  /* 0x00000002000c7825 */ /* 0x008fc600078e0214 */
[----:B------:R-:W-:Y:S01]  /*5eac0*/  @P0 STG.E.U16 [R8.64], R14 ;  /* 0x0000000e08000986 */ /* 0x000fe2000c101506 */
[----:B0-----:R-:W-:-:S03]  /*5ead0*/  PRMT R24, R14, 0x7632, R24 ;  /* 0x000076320e187816 */ /* 0x001fc60000000018 */
[----:B------:R-:W3:Y:S04]  /*5eae0*/  LDL.LU R26, [R1+0x1ec8] ;  /* 0x001ec800011a7983 */ /* 0x000ee80000300800 */
[----:B------:R0:W-:Y:S04]  /*5eaf0*/  @P3 STG.E.U16 [R12.64], R24 ;  /* 0x000000180c003986 */ /* 0x0001e8000c101506 */
[----:B0-----:R-:W4:Y:S04]  /*5eb00*/  LDL.LU R12, [R1+0x168] ;  /* 0x00016800010c7983 */ /* 0x001f280000300800 */
[----:B------:R-:W4:Y:S04]  /*5eb10*/  LDL.LU R13, [R1+0x108] ;  /* 0x00010800010d7983 */ /* 0x000f280000300800 */
[----:B------:R-:W4:Y:S01]  /*5eb20*/  LDL.LU R24, [R1+0xbd8] ;  /* 0x000bd80001187983 */ /* 0x000f220000300800 */
[----:B------:R-:W-:-:S02]  /*5eb30*/  ISETP.LT.AND P6, PT, R29, c[0x0][0x178], !P1 ;  /* 0x00005e001d007a0c */ /* 0x000fc40004fc1270 */
[----:B------:R-:W-:Y:S02]  /*5eb40*/  IADD3 R10, R0, c[0x0][0x198], RZ ;  /* 0x00006600000a7a10 */ /* 0x000fe40007ffe0ff */
[----:B------:R-:W-:-:S03]  /*5eb50*/  ISETP.LT.AND P4, PT, R25, c[0x0][0x178], !P1 ;  /* 0x00005e0019007a0c */ /* 0x000fc60004f81270 */
[----:B------:R-:W-:-:S04]  /*5eb60*/  IMAD.WIDE R16, R10, 0x2, R2 ;  /* 0x000000020a107825 */ /* 0x000fc800078e0202 */
[----:B------:R-:W-:Y:S01]  /*5eb70*/  IMAD.WIDE R22, R10, 0x2, R4 ;  /* 0x000000020a167825 */ /* 0x000fe200078e0204 */
[----:B------:R-:W-:-:S03]  /*5eb80*/  ISETP.LT.AND P3, PT, R19, c[0x0][0x178], !P1 ;  /* 0x00005e0013007a0c */ /* 0x000fc60004f61270 */
[C---:B------:R-:W-:Y:S01]  /*5eb90*/  IMAD.WIDE R8, R10.reuse, 0x2, R6 ;  /* 0x000000020a087825 */ /* 0x040fe200078e0206 */
[----:B------:R-:W-:Y:S02]  /*5eba0*/  IADD3 R0, R10, c[0x0][0x198], RZ ;  /* 0x000066000a007a10 */ /* 0x000fe40007ffe0ff */
[----:B--2---:R-:W-:Y:S02]  /*5ebb0*/  ISETP.GE.AND P0, PT, R28, c[0x0][0x17c], PT ;  /* 0x00005f001c007a0c */ /* 0x004fe40003f06270 */
[----:B---3--:R-:W-:Y:S01]  /*5ebc0*/  ISETP.GE.AND P1, PT, R26, c[0x0][0x17c], PT ;  /* 0x00005f001a007a0c */ /* 0x008fe20003f26270 */
[----:B----4-:R0:W-:Y:S04]  /*5ebd0*/  @P6 STG.E.U16 [R16.64], R12 ;  /* 0x0000000c10006986 */ /* 0x0101e8000c101506 */
[----:B------:R1:W-:Y:S01]  /*5ebe0*/  @P5 STG.E.U16 [R22.64], R13 ;  /* 0x0000000d16005986 */ /* 0x0003e2000c101506 */
[----:B------:R-:W-:-:S02]  /*5ebf0*/  ISETP.LT.AND P5, PT, R29, c[0x0][0x178], !P2 ;  /* 0x00005e001d007a0c */ /* 0x000fc400057a1270 */
[----:B------:R-:W-:Y:S01]  /*5ec00*/  ISETP.LT.AND P6, PT, R24, c[0x0][0x178], !P2 ;  /* 0x00005e0018007a0c */ /* 0x000fe200057c1270 */
[----:B------:R2:W-:Y:S01]  /*5ec10*/  @P4 STG.E.U16 [R8.64], R27 ;  /* 0x0000001b08004986 */ /* 0x0005e2000c101506 */
[----:B------:R-:W-:Y:S01]  /*5ec20*/  PRMT R14, R12, 0x7632, R14 ;  /* 0x000076320c0e7816 */ /* 0x000fe2000000000e */
[----:B0-----:R-:W-:Y:S02]  /*5ec30*/  IMAD.WIDE R16, R0, 0x2, R4 ;  /* 0x0000000200107825 */ /* 0x001fe400078e0204 */
[----:B-1----:R-:W3:Y:S04]  /*5ec40*/  LDL.LU R23, [R1+0x13c] ;  /* 0x00013c0001177983 */ /* 0x002ee80000300800 */
[----:B------:R-:W4:Y:S01]  /*5ec50*/  LDL.LU R26, [R1+0xfc] ;  /* 0x0000fc00011a7983 */ /* 0x000f220000300800 */
[----:B--2---:R-:W-:Y:S01]  /*5ec60*/  IMAD.WIDE R8, R10, 0x2, R20 ;  /* 0x000000020a087825 */ /* 0x004fe200078e0214 */
[----:B------:R-:W-:-:S02]  /*5ec70*/  PRMT R10, R13, 0x7632, R10 ;  /* 0x000076320d0a7816 */ /* 0x000fc4000000000a */
[----:B------:R-:W2:Y:S01]  /*5ec80*/  LDL.LU R28, [R1+0xec] ;  /* 0x0000ec00011c7983 */ /* 0x000ea20000300800 */
[----:B------:R-:W-:-:S03]  /*5ec90*/  IMAD.WIDE R12, R0, 0x2, R2 ;  /* 0x00000002000c7825 */ /* 0x000fc600078e0202 */
[----:B------:R-:W-:Y:S04]  /*5eca0*/  @P3 STG.E.U16 [R8.64], R18 ;  /* 0x0000001208003986 */ /* 0x000fe8000c101506 */
[----:B------:R-:W-:Y:S04]  /*5ecb0*/  @P5 STG.E.U16 [R12.64], R14 ;  /* 0x0000000e0c005986 */ /* 0x000fe8000c101506 */
[----:B------:R0:W-:Y:S04]  /*5ecc0*/  @P6 STG.E.U16 [R16.64], R10 ;  /* 0x0000000a10006986 */ /* 0x0001e8000c101506 */
[----:B0-----:R-:W2:Y:S04]  /*5ecd0*/  LDL.LU R16, [R1+0x1ed0] ;  /* 0x001ed00001107983 */ /* 0x001ea80000300800 */
[----:B------:R-:W2:Y:S01]  /*5ece0*/  LDL.LU R17, [R1+0x1ecc] ;  /* 0x001ecc0001117983 */ /* 0x000ea20000300800 */
[----:B------:R-:W-:-:S03]  /*5ecf0*/  PRMT R10, R27, 0x7632, R10 ;  /* 0x000076321b0a7816 */ /* 0x000fc6000000000a */
[----:B------:R-:W2:Y:S01]  /*5ed00*/  LDL.LU R27, [R1+0x1ee8] ;  /* 0x001ee800011b7983 */ /* 0x000ea20000300800 */
[----:B------:R-:W-:Y:S02]  /*5ed10*/  ISETP.LT.AND P4, PT, R25, c[0x0][0x178], !P2 ;  /* 0x00005e0019007a0c */ /* 0x000fe40005781270 */
[----:B------:R-:W-:Y:S02]  /*5ed20*/  ISETP.LT.AND P2, PT, R19, c[0x0][0x178], !P2 ;  /* 0x00005e0013007a0c */ /* 0x000fe40005741270 */
[----:B------:R-:W-:Y:S01]  /*5ed30*/  ISETP.LT.AND P3, PT, R29, c[0x0][0x178], !P0 ;  /* 0x00005e001d007a0c */ /* 0x000fe20004761270 */
[----:B------:R-:W-:Y:S01]  /*5ed40*/  IMAD.WIDE R8, R0, 0x2, R6 ;  /* 0x0000000200087825 */ /* 0x000fe200078e0206 */
[----:B------:R-:W-:Y:S02]  /*5ed50*/  ISETP.LT.AND P6, PT, R24, c[0x0][0x178], !P0 ;  /* 0x00005e0018007a0c */ /* 0x000fe400047c1270 */
[----:B------:R-:W-:Y:S01]  /*5ed60*/  PRMT R18, R18, 0x7632, R18 ;  /* 0x0000763212127816 */ /* 0x000fe20000000012 */
[C---:B------:R-:W-:Y:S01]  /*5ed70*/  IMAD.WIDE R12, R0.reuse, 0x2, R20 ;  /* 0x00000002000c7825 */ /* 0x040fe200078e0214 */
[----:B------:R-:W-:-:S02]  /*5ed80*/  IADD3 R0, R0, c[0x0][0x198], RZ ;  /* 0x0000660000007a10 */ /* 0x000fc40007ffe0ff */
[----:B------:R-:W-:Y:S01]  /*5ed90*/  ISETP.LT.AND P5, PT, R25, c[0x0][0x178], !P0 ;  /* 0x00005e0019007a0c */ /* 0x000fe200047a1270 */
[----:B------:R0:W-:Y:S01]  /*5eda0*/  @P4 STG.E.U16 [R8.64], R10 ;  /* 0x0000000a08004986 */ /* 0x0001e2000c101506 */
[----:B------:R-:W-:-:S03]  /*5edb0*/  ISETP.LT.AND P0, PT, R19, c[0x0][0x178], !P0 ;  /* 0x00005e0013007a0c */ /* 0x000fc60004701270 */
[----:B------:R1:W-:Y:S01]  /*5edc0*/  @P2 STG.E.U16 [R12.64], R18 ;  /* 0x000000120c002986 */ /* 0x0003e2000c101506 */
[----:B0-----:R-:W-:-:S04]  /*5edd0*/  IMAD.WIDE R8, R0, 0x2, R2 ;  /* 0x0000000200087825 */ /* 0x001fc800078e0202 */
[----:B-1----:R-:W-:Y:S01]  /*5ede0*/  IMAD.WIDE R12, R0, 0x2, R4 ;  /* 0x00000002000c7825 */ /* 0x002fe200078e0204 */
[----:B---3--:R0:W-:Y:S01]  /*5edf0*/  @P3 STG.E.U16 [R8.64], R23 ;  /* 0x0000001708003986 */ /* 0x0081e2000c101506 */
[----:B------:R-:W-:-:S03]  /*5ee00*/  ISETP.LT.AND P3, PT, R29, c[0x0][0x178], !P1 ;  /* 0x00005e001d007a0c */ /* 0x000fc60004f61270 */
[----:B----4-:R1:W-:Y:S01]  /*5ee10*/  @P6 STG.E.U16 [R12.64], R26 ;  /* 0x0000001a0c006986 */ /* 0x0103e2000c101506 */
[----:B------:R-:W-:Y:S01]  /*5ee20*/  ISETP.LT.AND P6, PT, R24, c[0x0][0x178], !P1 ;  /* 0x00005e0018007a0c */ /* 0x000fe20004fc1270 */
[----:B0-----:R-:W-:Y:S01]  /*5ee30*/  IMAD.WIDE R8, R0, 0x2, R20 ;  /* 0x0000000200087825 */ /* 0x001fe200078e0214 */
[----:B------:R-:W-:Y:S02]  /*5ee40*/  PRMT R10, R23, 0x7632, R10 ;  /* 0x00007632170a7816 */ /* 0x000fe4000000000a */
[----:B------:R-:W-:Y:S02]  /*5ee50*/  PRMT R22, R26, 0x7632, R22 ;  /* 0x000076321a167816 */ /* 0x000fe40000000016 */
[----:B--2---:R-:W-:Y:S01]  /*5ee60*/  PRMT R18, R28, 0x7632, R18 ;  /* 0x000076321c127816 */ /* 0x004fe20000000012 */
[----:B-1----:R-:W2:Y:S01]  /*5ee70*/  LDL.LU R26, [R1+0xdc] ;  /* 0x0000dc00011a7983 */ /* 0x002ea20000300800 */
[----:B------:R-:W-:Y:S02]  /*5ee80*/  ISETP.GE.AND P4, PT, R16, c[0x0][0x17c], PT ;  /* 0x00005f0010007a0c */ /* 0x000fe40003f86270 */
[----:B------:R-:W-:Y:S01]  /*5ee90*/  ISETP.GE.AND P2, PT, R17, c[0x0][0x17c], PT ;  /* 0x00005f0011007a0c */ /* 0x000fe20003f46270 */
[C---:B------:R-:W-:Y:S01]  /*5eea0*/  IMAD.WIDE R16, R0.reuse, 0x2, R6 ;  /* 0x0000000200107825 */ /* 0x040fe200078e0206 */
[----:B------:R-:W-:-:S04]  /*5eeb0*/  IADD3 R0, R0, c[0x0][0x198], RZ ;  /* 0x0000660000007a10 */ /* 0x000fc80007ffe0ff */
[----:B------:R0:W-:Y:S01]  /*5eec0*/  @P5 STG.E.U16 [R16.64], R28 ;  /* 0x0000001c10005986 */ /* 0x0001e2000c101506 */
[----:B------:R-:W-:Y:S02]  /*5eed0*/  ISETP.LT.AND P5, PT, R25, c[0x0][0x178], !P1 ;  /* 0x00005e0019007a0c */ /* 0x000fe40004fa1270 */
[----:B------:R-:W-:Y:S01]  /*5eee0*/  ISETP.LT.AND P1, PT, R19, c[0x0][0x178], !P1 ;  /* 0x00005e0013007a0c */ /* 0x000fe20004f21270 */
[----:B------:R1:W-:Y:S01]  /*5eef0*/  @P0 STG.E.U16 [R8.64], R27 ;  /* 0x0000001b08000986 */ /* 0x0003e2000c101506 */
[C---:B------:R-:W-:Y:S01]  /*5ef00*/  IMAD.WIDE R12, R0.reuse, 0x2, R4 ;  /* 0x00000002000c7825 */ /* 0x040fe200078e0204 */
[----:B------:R-:W-:Y:S02]  /*5ef10*/  PRMT R14, R27, 0x7632, R14 ;  /* 0x000076321b0e7816 */ /* 0x000fe4000000000e */
[----:B0-----:R-:W3:Y:S01]  /*5ef20*/  LDL.LU R28, [R1+0x1ed8] ;  /* 0x001ed800011c7983 */ /* 0x001ee20000300800 */
[----:B-1----:R-:W-:-:S03]  /*5ef30*/  IMAD.WIDE R8, R0, 0x2, R2 ;  /* 0x0000000200087825 */ /* 0x002fc600078e0202 */
[----:B------:R-:W4:Y:S01]  /*5ef40*/  LDL.LU R23, [R1+0x1ed4] ;  /* 0x001ed40001177983 */ /* 0x000f220000300800 */
[----:B------:R-:W-:-:S03]  /*5ef50*/  IMAD.WIDE R16, R0, 0x2, R6 ;  /* 0x0000000200107825 */ /* 0x000fc600078e0206 */
[----:B------:R-:W-:Y:S04]  /*5ef60*/  @P3 STG.E.U16 [R8.64], R10 ;  /* 0x0000000a08003986 */ /* 0x000fe8000c101506 */
[----:B------:R0:W-:Y:S04]  /*5ef70*/  @P6 STG.E.U16 [R12.64], R22 ;  /* 0x000000160c006986 */ /* 0x0001e8000c101506 */
[----:B------:R-:W-:Y:S04]  /*5ef80*/  @P5 STG.E.U16 [R16.64], R18 ;  /* 0x0000001210005986 */ /* 0x000fe8000c101506 */
[----:B------:R-:W2:Y:S01]  /*5ef90*/  LDL.LU R27, [R1+0x14c] ;  /* 0x00014c00011b7983 */ /* 0x000ea20000300800 */
[----:B0-----:R-:W-:-:S05]  /*5efa0*/  IMAD.WIDE R12, R0, 0x2, R20 ;  /* 0x00000002000c7825 */ /* 0x001fca00078e0214 */
[----:B------:R0:W-:Y:S04]  /*5efb0*/  @P1 STG.E.U16 [R12.64], R14 ;  /* 0x0000000e0c001986 */ /* 0x0001e8000c101506 */
[----:B0-----:R-:W2:Y:S01]  /*5efc0*/  LDL.LU R14, [R1+0x11c] ;  /* 0x00011c00010e7983 */ /* 0x001ea20000300800 */
[----:B------:R-:W-:Y:S02]  /*5efd0*/  ISETP.LT.AND P0, PT, R29, c[0x0][0x178], !P4 ;  /* 0x00005e001d007a0c */ /* 0x000fe40006701270 */
[----:B------:R-:W-:Y:S02]  /*5efe0*/  ISETP.LT.AND P5, PT, R24, c[0x0][0x178], !P4 ;  /* 0x00005e0018007a0c */ /* 0x000fe400067a1270 */
[----:B------:R-:W-:-:S05]  /*5eff0*/  IADD3 R8, R0, c[0x0][0x198], RZ ;  /* 0x0000660000087a10 */ /* 0x000fca0007ffe0ff */
[----:B------:R-:W-:Y:S01]  /*5f000*/  IMAD.WIDE R16, R8, 0x2, R2 ;  /* 0x0000000208107825 */ /* 0x000fe200078e0202 */
[----:B------:R-:W-:-:S03]  /*5f010*/  ISETP.LT.AND P6, PT, R25, c[0x0][0x178], !P4 ;  /* 0x00005e0019007a0c */ /* 0x000fc600067c1270 */
[----:B------:R-:W-:Y:S01]  /*5f020*/  IMAD.WIDE R12, R8, 0x2, R4 ;  /* 0x00000002080c7825 */ /* 0x000fe200078e0204 */
[----:B------:R-:W-:Y:S02]  /*5f030*/  ISETP.LT.AND P4, PT, R19, c[0x0][0x178], !P4 ;  /* 0x00005e0013007a0c */ /* 0x000fe40006781270 */
[----:B---3--:R-:W-:Y:S02]  /*5f040*/  ISETP.GE.AND P3, PT, R28, c[0x0][0x17c], PT ;  /* 0x00005f001c007a0c */ /* 0x008fe40003f66270 */
[----:B------:R-:W3:Y:S01]  /*5f050*/  LDL.LU R28, [R1+0x15c] ;  /* 0x00015c00011c7983 */ /* 0x000ee20000300800 */
[----:B----4-:R-:W-:Y:S01]  /*5f060*/  ISETP.GE.AND P1, PT, R23, c[0x0][0x17c], PT ;  /* 0x00005f0017007a0c */ /* 0x010fe20003f26270 */
[----:B------:R-:W-:Y:S02]  /*5f070*/  IMAD.WIDE R22, R8, 0x2, R20 ;  /* 0x0000000208167825 */ /* 0x000fe400078e0214 */
[----:B--2---:R0:W-:Y:S01]  /*5f080*/  @P0 STG.E.U16 [R16.64], R27 ;  /* 0x0000001b10000986 */ /* 0x0041e2000c101506 */
[----:B------:R-:W-:-:S03]  /*5f090*/  PRMT R10, R27, 0x7632, R10 ;  /* 0x000076321b0a7816 */ /* 0x000fc6000000000a */
[----:B0-----:R-:W2:Y:S01]  /*5f0a0*/  LDL.LU R27, [R1+0xcc] ;  /* 0x0000cc00011b7983 */ /* 0x001ea20000300800 */
[----:B------:R-:W-:-:S03]  /*5f0b0*/  IMAD.WIDE R16, R8, 0x2, R6 ;  /* 0x0000000208107825 */ /* 0x000fc600078e0206 */
[----:B------:R0:W-:Y:S04]  /*5f0c0*/  @P5 STG.E.U16 [R12.64], R14 ;  /* 0x0000000e0c005986 */ /* 0x0001e8000c101506 */
[----:B0-----:R-:W4:Y:S04]  /*5f0d0*/  LDL.LU R13, [R1+0x1edc] ;  /* 0x001edc00010d7983 */ /* 0x001f280000300800 */
[----:B------:R-:W-:Y:S04]  /*5f0e0*/  @P6 STG.E.U16 [R16.64], R26 ;  /* 0x0000001a10006986 */ /* 0x000fe8000c101506 */
[----:B------:R0:W-:Y:S04]  /*5f0f0*/  @P4 STG.E.U16 [R22.64], R11 ;  /* 0x0000000b16004986 */ /* 0x0001e8000c101506 */
[----:B0-----:R-:W2:Y:S01]  /*5f100*/  LDL.LU R23, [R1+0x12c] ;  /* 0x00012c0001177983 */ /* 0x001ea20000300800 */
[----:B------:R-:W-:-:S03]  /*5f110*/  PRMT R11, R26, 0x7632, R11 ;  /* 0x000076321a0b7816 */ /* 0x000fc6000000000b */
[----:B------:R-:W2:Y:S01]  /*5f120*/  LDL.LU R26, [R1+0x1ee0] ;  /* 0x001ee000011a7983 */ /* 0x000ea20000300800 */
[----:B------:R-:W-:Y:S02]  /*5f130*/  ISETP.LT.AND P0, PT, R29, c[0x0][0x178], !P2 ;  /* 0x00005e001d007a0c */ /* 0x000fe40005701270 */
[----:B------:R-:W-:Y:S02]  /*5f140*/  IADD3 R0, R8, c[0x0][0x198], RZ ;  /* 0x0000660008007a10 */ /* 0x000fe40007ffe0ff */
[----:B------:R-:W-:Y:S02]  /*5f150*/  ISETP.LT.AND P5, PT, R24, c[0x0][0x178], !P2 ;  /* 0x00005e0018007a0c */ /* 0x000fe400057a1270 */
[----:B------:R-:W-:Y:S01]  /*5f160*/  ISETP.LT.AND P6, PT, R25, c[0x0][0x178], !P2 ;  /* 0x00005e0019007a0c */ /* 0x000fe200057c1270 */
[----:B------:R-:W-:Y:S01]  /*5f170*/  IMAD.WIDE R8, R0, 0x2, R2 ;  /* 0x0000000200087825 */ /* 0x000fe200078e0202 */
[----:B------:R-:W-:Y:S02]  /*5f180*/  ISETP.LT.AND P2, PT, R19, c[0x0][0x178], !P2 ;  /* 0x00005e0013007a0c */ /* 0x000fe40005741270 */
[----:B------:R-:W-:-:S03]  /*5f190*/  PRMT R17, R14, 0x7632, R17 ;  /* 0x000076320e117816 */ /* 0x000fc60000000011 */
[----:B------:R0:W-:Y:S01]  /*5f1a0*/  @P0 STG.E.U16 [R8.64], R10 ;  /* 0x0000000a08000986 */ /* 0x0001e2000c101506 */
[----:B------:R-:W-:Y:S02]  /*5f1b0*/  ISETP.LT.AND P0, PT, R29, c[0x0][0x178], !P3 ;  /* 0x00005e001d007a0c */ /* 0x000fe40005f01270 */
[C---:B------:R-:W-:Y:S02]  /*5f1c0*/  IADD3 R14, R0.reuse, c[0x0][0x198], RZ ;  /* 0x00006600000e7a10 */ /* 0x040fe40007ffe0ff */
[----:B------:R-:W-:Y:S01]  /*5f1d0*/  PRMT R16, R11, 0x7632, R16 ;  /* 0x000076320b107816 */ /* 0x000fe20000000010 */
[----:B0-----:R-:W-:-:S05]  /*5f1e0*/  IMAD.WIDE R8, R0, 0x2, R4 ;  /* 0x0000000200087825 */ /* 0x001fca00078e0204 */
[----:B------:R0:W-:Y:S02]  /*5f1f0*/  @P5 STG.E.U16 [R8.64], R17 ;  /* 0x0000001108005986 */ /* 0x0001e4000c101506 */
[----:B0-----:R-:W-:Y:S01]  /*5f200*/  IMAD.WIDE R8, R0, 0x2, R20 ;  /* 0x0000000200087825 */ /* 0x001fe200078e0214 */
[----:B----4-:R-:W-:-:S03]  /*5f210*/  ISETP.GE.AND P4, PT, R13, c[0x0][0x17c], PT ;  /* 0x00005f000d007a0c */ /* 0x010fc60003f86270 */
[----:B------:R-:W-:-:S05]  /*5f220*/  IMAD.WIDE R12, R0, 0x2, R6 ;  /* 0x00000002000c7825 */ /* 0x000fca00078e0206 */
[----:B------:R0:W-:Y:S04]  /*5f230*/  @P6 STG.E.U16 [R12.64], R11 ;  /* 0x0000000b0c006986 */ /* 0x0001e8000c101506 */
[----:B------:R1:W-:Y:S01]  /*5f240*/  @P2 STG.E.U16 [R8.64], R16 ;  /* 0x0000001008002986 */ /* 0x0003e2000c101506 */
[----:B0-----:R-:W-:-:S05]  /*5f250*/  IMAD.WIDE R10, R14, 0x2, R2 ;  /* 0x000000020e0a7825 */ /* 0x001fca00078e0202 */
[----:B---3--:R0:W-:Y:S01]  /*5f260*/  @P0 STG.E.U16 [R10.64], R28 ;  /* 0x0000001c0a000986 */ /* 0x0081e2000c101506 */
[----:B--2---:R-:W-:-:S03]  /*5f270*/  ISETP.GE.AND P0, PT, R26, c[0x0][0x17c], PT ;  /* 0x00005f001a007a0c */ /* 0x004fc60003f06270 */
[----:B------:R-:W2:Y:S01]  /*5f280*/  LDL.LU R26, [R1+0x16c] ;  /* 0x00016c00011a7983 */ /* 0x000ea20000300800 */
[----:B------:R-:W-:Y:S02]  /*5f290*/  ISETP.LT.AND P5, PT, R24, c[0x0][0x178], !P3 ;  /* 0x00005e0018007a0c */ /* 0x000fe40005fa1270 */
[----:B------:R-:W-:Y:S02]  /*5f2a0*/  ISETP.LT.AND P6, PT, R25, c[0x0][0x178], !P3 ;  /* 0x00005e0019007a0c */ /* 0x000fe40005fc1270 */
[----:B------:R-:W-:Y:S01]  /*5f2b0*/  ISETP.LT.AND P3, PT, R19, c[0x0][0x178], !P3 ;  /* 0x00005e0013007a0c */ /* 0x000fe20005f61270 */
[C---:B-1----:R-:W-:Y:S01]  /*5f2c0*/  IMAD.WIDE R8, R14.reuse, 0x2, R4 ;  /* 0x000000020e087825 */ /* 0x042fe200078e0204 */
[----:B------:R-:W-:Y:S02]  /*5f2d0*/  ISETP.LT.AND P2, PT, R29, c[0x0][0x178], !P1 ;  /* 0x00005e001d007a0c */ /* 0x000fe40004f41270 */
[C---:B------:R-:W-:Y:S01]  /*5f2e0*/  IADD3 R0, R14.reuse, c[0x0][0x198], RZ ;  /* 0x000066000e007a10 */ /* 0x040fe20007ffe0ff */
[----:B0-----:R-:W-:Y:S01]  /*5f2f0*/  IMAD.WIDE R10, R14, 0x2, R6 ;  /* 0x000000020e0a7825 */ /* 0x001fe200078e0206 */
[----:B------:R-:W-:-:S02]  /*5f300*/  PRMT R18, R28, 0x7632, R18 ;  /* 0x000076321c127816 */ /* 0x000fc40000000012 */
[----:B------:R-:W-:Y:S01]  /*5f310*/  PRMT R22, R15, 0x7632, R22 ;  /* 0x000076320f167816 */ /* 0x000fe20000000016 */
[----:B------:R0:W-:Y:S01]  /*5f320*/  @P5 STG.E.U16 [R8.64], R23 ;  /* 0x0000001708005986 */ /* 0x0001e2000c101506 */
[----:B------:R-:W-:Y:S01]  /*5f330*/  IMAD.WIDE R12, R14, 0x2, R20 ;  /* 0x000000020e0c7825 */ /* 0x000fe200078e0214 */
[----:B------:R-:W-:-:S03]  /*5f340*/  ISETP.LT.AND P5, PT, R24, c[0x0][0x178], !P1 ;  /* 0x00005e0018007a0c */ /* 0x000fc60004fa1270 */
[C---:B------:R-:W-:Y:S01]  /*5f350*/  IMAD.WIDE R16, R0.reuse, 0x2, R2 ;  /* 0x0000000200107825 */ /* 0x040fe200078e0202 */
[----:B------:R-:W-:Y:S01]  /*5f360*/  @P6 STG.E.U16 [R10.64], R27 ;  /* 0x0000001b0a006986 */ /* 0x000fe2000c101506 */
[----:B------:R-:W-:Y:S02]  /*5f370*/  ISETP.LT.AND P6, PT, R25, c[0x0][0x178], !P1 ;  /* 0x00005e0019007a0c */ /* 0x000fe40004fc1270 */
[----:B------:R-:W-:Y:S01]  /*5f380*/  ISETP.LT.AND P1, PT, R19, c[0x0][0x178], !P1 ;  /* 0x00005e0013007a0c */ /* 0x000fe20004f21270 */
[----:B------:R1:W-:Y:S01]  /*5f390*/  @P3 STG.E.U16 [R12.64], R15 ;  /* 0x0000000f0c003986 */ /* 0x0003e2000c101506 */
[----:B0-----:R-:W-:-:S03]  /*5f3a0*/  IMAD.WIDE R8, R0, 0x2, R4 ;  /* 0x0000000200087825 */ /* 0x001fc600078e0204 */
[----:B------:R0:W-:Y:S01]  /*5f3b0*/  @P2 STG.E.U16 [R16.64], R18 ;  /* 0x0000001210002986 */ /* 0x0001e2000c101506 */
[----:B------:R-:W-:-:S03]  /*5f3c0*/  ISETP.LT.AND P2, PT, R29, c[0x0][0x178], !P4 ;  /* 0x00005e001d007a0c */ /* 0x000fc60006741270 */
[----:B------:R-:W3:Y:S01]  /*5f3d0*/  LDL.LU R28, [R1+0x10c] ;  /* 0x00010c00011c7983 */ /* 0x000ee20000300800 */
[----:B-1----:R-:W-:Y:S02]  /*5f3e0*/  PRMT R13, R23, 0x7632, R13 ;  /* 0x00007632170d7816 */ /* 0x002fe4000000000d */
[C---:B------:R-:W-:Y:S01]  /*5f3f0*/  IADD3 R23, R0.reuse, c[0x0][0x198], RZ ;  /* 0x0000660000177a10 */ /* 0x040fe20007ffe0ff */
[C---:B------:R-:W-:Y:S01]  /*5f400*/  IMAD.WIDE R10, R0.reuse, 0x2, R6 ;  /* 0x00000002000a7825 */ /* 0x040fe200078e0206 */
[----:B0-----:R-:W-:Y:S01]  /*5f410*/  PRMT R17, R27, 0x7632, R17 ;  /* 0x000076321b117816 */ /* 0x001fe20000000011 */
[----:B------:R0:W-:Y:S02]  /*5f420*/  @P5 STG.E.U16 [R8.64], R13 ;  /* 0x0000000d08005986 */ /* 0x0001e4000c101506 */
[----:B------:R-:W-:Y:S02]  /*5f430*/  IMAD.WIDE R14, R23, 0x2, R2 ;  /* 0x00000002170e7825 */ /* 0x000fe400078e0202 */
[----:B------:R1:W-:Y:S01]  /*5f440*/  @P6 STG.E.U16 [R10.64], R17 ;  /* 0x000000110a006986 */ /* 0x0003e2000c101506 */
[----:B------:R-:W-:Y:S01]  /*5f450*/  ISETP.LT.AND P3, PT, R29, c[0x0][0x178], !P0 ;  /* 0x00005e001d007a0c */ /* 0x000fe20004761270 */
[----:B0-----:R-:W-:-:S02]  /*5f460*/  IMAD.WIDE R12, R0, 0x2, R20 ;  /* 0x00000002000c7825 */ /* 0x001fc400078e0214 */
[----:B------:R-:W4:Y:S01]  /*5f470*/  LDL.LU R29, [R1+0xbc] ;  /* 0x0000bc00011d7983 */ /* 0x000f220000300800 */
[----:B------:R-:W-:-:S03]  /*5f480*/  ISETP.LT.AND P5, PT, R24, c[0x0][0x178], !P0 ;  /* 0x00005e0018007a0c */ /* 0x000fc600047a1270 */
[----:B------:R3:W-:Y:S01]  /*5f490*/  @P1 STG.E.U16 [R12.64], R22 ;  /* 0x000000160c001986 */ /* 0x0007e2000c101506 */
[----:B------:R-:W-:Y:S02]  /*5f4a0*/  ISETP.LT.AND P6, PT, R24, c[0x0][0x178], !P4 ;  /* 0x00005e0018007a0c */ /* 0x000fe400067c1270 */
[----:B------:R-:W-:Y:S02]  /*5f4b0*/  ISETP.LT.AND P1, PT, R25, c[0x0][0x178], !P0 ;  /* 0x00005e0019007a0c */ /* 0x000fe40004721270 */
[----:B------:R-:W-:Y:S01]  /*5f4c0*/  ISETP.LT.AND P0, PT, R19, c[0x0][0x178], !P0 ;  /* 0x00005e0013007a0c */ /* 0x000fe20004701270 */
[----:B--2---:R0:W-:Y:S01]  /*5f4d0*/  @P2 STG.E.U16 [R14.64], R26 ;  /* 0x0000001a0e002986 */ /* 0x0041e2000c101506 */
[----:B------:R-:W-:Y:S02]  /*5f4e0*/  ISETP.LT.AND P2, PT, R25, c[0x0][0x178], !P4 ;  /* 0x00005e0019007a0c */ /* 0x000fe40006741270 */
[----:B------:R-:W-:Y:S02]  /*5f4f0*/  ISETP.LT.AND P4, PT, R19, c[0x0][0x178], !P4 ;  /* 0x00005e0013007a0c */ /* 0x000fe40006781270 */
[----:B------:R-:W2:Y:S01]  /*5f500*/  LDL.LU R19, [R1+0x1ee4] ;  /* 0x001ee40001137983 */ /* 0x000ea20000300800 */
[C---:B------:R-:W-:Y:S01]  /*5f510*/  IADD3 R25, R23.reuse, c[0x0][0x198], RZ ;  /* 0x0000660017197a10 */ /* 0x040fe20007ffe0ff */
[----:B-1----:R-:W-:Y:S01]  /*5f520*/  IMAD.WIDE R16, R23, 0x2, R4 ;  /* 0x0000000217107825 */ /* 0x002fe200078e0204 */
[----:B------:R-:W-:-:S03]  /*5f530*/  PRMT R0, R26, 0x7632, R0 ;  /* 0x000076321a007816 */ /* 0x000fc60000000000 */
[----:B------:R-:W-:-:S04]  /*5f540*/  IMAD.WIDE R8, R23, 0x2, R6 ;  /* 0x0000000217087825 */ /* 0x000fc800078e0206 */
[----:B------:R-:W-:-:S04]  /*5f550*/  IMAD.WIDE R10, R23, 0x2, R20 ;  /* 0x00000002170a7825 */ /* 0x000fc800078e0214 */
[----:B------:R-:W-:-:S04]  /*5f560*/  IMAD.WIDE R2, R25, 0x2, R2 ;  /* 0x0000000219027825 */ /* 0x000fc800078e0202 */
[----:B------:R-:W-:-:S04]  /*5f570*/  IMAD.WIDE R4, R25, 0x2, R4 ;  /* 0x0000000219047825 */ /* 0x000fc800078e0204 */
[C---:B------:R-:W-:Y:S01]  /*5f580*/  IMAD.WIDE R6, R25.reuse, 0x2, R6 ;  /* 0x0000000219067825 */ /* 0x040fe200078e0206 */
[----:B---3--:R-:W-:Y:S01]  /*5f590*/  PRMT R12, R28, 0x7632, R12 ;  /* 0x000076321c0c7816 */ /* 0x008fe2000000000c */
[----:B------:R0:W-:Y:S02]  /*5f5a0*/  @P6 STG.E.U16 [R16.64], R28 ;  /* 0x0000001c10006986 */ /* 0x0001e4000c101506 */
[----:B------:R-:W-:Y:S01]  /*5f5b0*/  IMAD.WIDE R20, R25, 0x2, R20 ;  /* 0x0000000219147825 */ /* 0x000fe200078e0214 */
[----:B----4-:R-:W-:Y:S01]  /*5f5c0*/  PRMT R13, R29, 0x7632, R13 ;  /* 0x000076321d0d7816 */ /* 0x010fe2000000000d */
[----:B------:R0:W-:Y:S04]  /*5f5d0*/  @P2 STG.E.U16 [R8.64], R29 ;  /* 0x0000001d08002986 */ /* 0x0001e8000c101506 */
[----:B--2---:R0:W-:Y:S04]  /*5f5e0*/  @P4 STG.E.U16 [R10.64], R19 ;  /* 0x000000130a004986 */ /* 0x0041e8000c101506 */
[----:B------:R0:W-:Y:S04]  /*5f5f0*/  @P3 STG.E.U16 [R2.64], R0 ;  /* 0x0000000002003986 */ /* 0x0001e8000c101506 */
[----:B------:R0:W-:Y:S04]  /*5f600*/  @P5 STG.E.U16 [R4.64], R12 ;  /* 0x0000000c04005986 */ /* 0x0001e8000c101506 */
[----:B------:R0:W-:Y:S01]  /*5f610*/  @P1 STG.E.U16 [R6.64], R13 ;  /* 0x0000000d06001986 */ /* 0x0001e2000c101506 */
[----:B------:R-:W-:Y:S05]  /*5f620*/  @!P0 EXIT ;  /* 0x000000000000894d */ /* 0x000fea0003800000 */
[----:B0-----:R-:W-:-:S05]  /*5f630*/  PRMT R10, R19, 0x7632, R10 ;  /* 0x00007632130a7816 */ /* 0x001fca000000000a */
[----:B------:R-:W-:Y:S01]  /*5f640*/  STG.E.U16 [R20.64], R10 ;  /* 0x0000000a14007986 */ /* 0x000fe2000c101506 */
[----:B------:R-:W-:Y:S05]  /*5f650*/  EXIT ;  /* 0x000000000000794d */ /* 0x000fea0003800000 */
.L_x_3:
[----:B------:R-:W-:-:S00]  /*5f660*/  BRA `(.L_x_3) ;  /* 0xfffffff000007947 */ /* 0x000fc0000383ffff */
[----:B------:R-:W-:-:S00]  /*5f670*/  NOP ;  /* 0x0000000000007918 */ /* 0x000fc00000000000 */
        /* <DEDUP_REMOVED lines=8> */
.L_x_4:


//--------------------- .nv.shared.matmul_kernel  --------------------------
	.section	.nv.shared.matmul_kernel,"aw",@nobits
	.sectionflags	@""
	.align	16
